def attn_fwd(
    Q,
    K,
    V,
    Out,
    Lse,
    sm_scale,
    stride_qz,
    stride_qh,
    stride_qm,
    stride_qk,
    stride_kz,
    stride_kh,
    stride_kn,
    stride_kk,
    stride_vz,
    stride_vh,
    stride_vn,
    stride_vk,
    stride_oz,
    stride_oh,
    stride_om,
    stride_ok,
    seqlen_q,
    seqlen_k,
    BLOCK_M: tl.constexpr,
    BLOCK_N: tl.constexpr,
    HEAD_DIM: tl.constexpr,
    CAUSAL: tl.constexpr,
):
    start_m = tl.program_id(0)
    off_hz = tl.program_id(1)
    q_off = off_hz * stride_qh
    k_off = off_hz * stride_kh
    v_off = off_hz * stride_vh
    offs_m = start_m * BLOCK_M + tl.arange(0, BLOCK_M)
    offs_d = tl.arange(0, HEAD_DIM)
    offs_n = tl.arange(0, BLOCK_N)
    q_ptrs = Q + q_off + offs_m[:, None] * stride_qm + offs_d[None, :] * stride_qk
    k_ptrs = K + k_off + offs_d[:, None] * stride_kk + offs_n[None, :] * stride_kn
    v_ptrs = V + v_off + offs_n[:, None] * stride_vn + offs_d[None, :] * stride_vk
    m_i = tl.full([BLOCK_M], float("-inf"), dtype=tl.float32)
    l_i = tl.zeros([BLOCK_M], dtype=tl.float32) + 1.0
    acc = tl.zeros([BLOCK_M, HEAD_DIM], dtype=tl.float32)
    q = tl.load(q_ptrs)
    acc, l_i, m_i = _attn_fwd_inner(
        acc,
        l_i,
        m_i,
        q,
        k_ptrs,
        v_ptrs,
        sm_scale,
        stride_kn,
        stride_vn,
        start_m,
        seqlen_k,
        BLOCK_M,
        BLOCK_N,
        HEAD_DIM,
        CAUSAL,
    )
    acc = acc / l_i[:, None]
    lse = m_i + tl.math.log2(l_i) / 1.4426950408889634
    o_ptrs = (
        Out
        + off_hz * stride_oh
        + offs_m[:, None] * stride_om
        + offs_d[None, :] * stride_ok
    )
    tl.store(o_ptrs, acc.to(Out.dtype.element_ty))
    tl.store(Lse + off_hz * seqlen_q + offs_m, lse)

# config = {"BLOCK_M": 128, "BLOCK_N": 16, "HEAD_DIM": 256, "arch": "sm_80", "causal": true, "dtype": "bf16", "num_stages": 3, "num_warps": 4}
# arch = sm_80


// ===== COMPILED SASS (sm_80) =====

	.target	sm_80

	.elftype	@"ET_EXEC"


//--------------------- .note.nv.tkinfo           --------------------------
	.section	.note.nv.tkinfo,"",@"SHT_NOTE"
	.sectionflags	@"SHF_NOTE_NV_TKINFO"
	.tkinfo
        /*0018*/ 	.word	0x00000002
        /*0030*/ 	.string	""
        /*0030*/ 	.string	"ptxas"
        /*0030*/ 	.string	"Cuda compilation tools, release 13.0, V13.0.88"
        /*0030*/ 	.string	"Build cuda_13.0.r13.0/compiler.36424714_0"
        /*0030*/ 	.string	"-v  -suppress-debug-info  -lineinfo  -arch sm_80 "



//--------------------- .note.nv.cuinfo           --------------------------
	.section	.note.nv.cuinfo,"",@"SHT_NOTE"
	.sectionflags	@"SHF_NOTE_NV_CUINFO"
        /*0018*/ 	.short	0x0002
        /*001a*/ 	.short	0x0050
        /*001c*/ 	.short	0x0082
	.zero		2


//--------------------- .nv.info                  --------------------------
	.section	.nv.info,"",@"SHT_CUDA_INFO"
	.align	4


	//----- nvinfo : EIATTR_REGCOUNT
	.align		4
        /*0000*/ 	.byte	0x04, 0x2f
        /*0002*/ 	.short	(.L_2 - .L_1)
	.align		4
.L_1:
        /*0004*/ 	.word	index@(attn_fwd)
        /*0008*/ 	.word	0x000000ff


	//----- nvinfo : EIATTR_FRAME_SIZE
	.align		4
.L_2:
        /*000c*/ 	.byte	0x04, 0x11
        /*000e*/ 	.short	(.L_4 - .L_3)
	.align		4
.L_3:
        /*0010*/ 	.word	index@(attn_fwd)
        /*0014*/ 	.word	0x00000640


	//----- nvinfo : EIATTR_MIN_STACK_SIZE
	.align		4
.L_4:
        /*0018*/ 	.byte	0x04, 0x12
        /*001a*/ 	.short	(.L_6 - .L_5)
	.align		4
.L_5:
        /*001c*/ 	.word	index@(attn_fwd)
        /*0020*/ 	.word	0x00000640
.L_6:


//--------------------- .nv.info.attn_fwd         --------------------------
	.section	.nv.info.attn_fwd,"",@"SHT_CUDA_INFO"
	.sectionflags	@""
	.align	4


	//----- nvinfo : EIATTR_CUDA_API_VERSION
	.align		4
        /*0000*/ 	.byte	0x04, 0x37
        /*0002*/ 	.short	(.L_8 - .L_7)
.L_7:
        /*0004*/ 	.word	0x00000082


	//----- nvinfo : EIATTR_SW2861232_WAR
	.align		4
.L_8:
        /*0008*/ 	.byte	0x01, 0x35
	.zero		2


	//----- nvinfo : EIATTR_PARAM_CBANK
	.align		4
        /*000c*/ 	.byte	0x04, 0x0a
        /*000e*/ 	.short	(.L_10 - .L_9)
	.align		4
.L_9:
        /*0010*/ 	.word	index@(.nv.constant0.attn_fwd)
        /*0014*/ 	.short	0x0160
        /*0016*/ 	.short	0x0088


	//----- nvinfo : EIATTR_CBANK_PARAM_SIZE
	.align		4
.L_10:
        /*0018*/ 	.byte	0x03, 0x19
        /*001a*/ 	.short	0x0088


	//----- nvinfo : EIATTR_KPARAM_INFO
	.align		4
        /*001c*/ 	.byte	0x04, 0x17
        /*001e*/ 	.short	(.L_12 - .L_11)
.L_11:
        /*0020*/ 	.word	0x00000000
        /*0024*/ 	.short	0x0019
        /*0026*/ 	.short	0x0080
        /*0028*/ 	.byte	0x00, 0xf4, 0x21, 0x00


	//----- nvinfo : EIATTR_KPARAM_INFO
	.align		4
.L_12:
        /*002c*/ 	.byte	0x04, 0x17
        /*002e*/ 	.short	(.L_14 - .L_13)
.L_13:
        /*0030*/ 	.word	0x00000000
        /*0034*/ 	.short	0x0018
        /*0036*/ 	.short	0x0078
        /*0038*/ 	.byte	0x00, 0xf4, 0x21, 0x00


	//----- nvinfo : EIATTR_KPARAM_INFO
	.align		4
.L_14:
        /*003c*/ 	.byte	0x04, 0x17
        /*003e*/ 	.short	(.L_16 - .L_15)
.L_15:
        /*0040*/ 	.word	0x00000000
        /*0044*/ 	.short	0x0017
        /*0046*/ 	.short	0x0070
        /*0048*/ 	.byte	0x00, 0xf0, 0x11, 0x00


	//----- nvinfo : EIATTR_KPARAM_INFO
	.align		4
.L_16:
        /*004c*/ 	.byte	0x04, 0x17
        /*004e*/ 	.short	(.L_18 - .L_17)
.L_17:
        /*0050*/ 	.word	0x00000000
        /*0054*/ 	.short	0x0016
        /*0056*/ 	.short	0x006c
        /*0058*/ 	.byte	0x00, 0xf0, 0x11, 0x00


	//----- nvinfo : EIATTR_KPARAM_INFO
	.align		4
.L_18:
        /*005c*/ 	.byte	0x04, 0x17
        /*005e*/ 	.short	(.L_20 - .L_19)
.L_19:
        /*0060*/ 	.word	0x00000000
        /*0064*/ 	.short	0x0015
        /*0066*/ 	.short	0x0068
        /*0068*/ 	.byte	0x00, 0xf0, 0x11, 0x00


	//----- nvinfo : EIATTR_KPARAM_INFO
	.align		4
.L_20:
        /*006c*/ 	.byte	0x04, 0x17
        /*006e*/ 	.short	(.L_22 - .L_21)
.L_21:
        /*0070*/ 	.word	0x00000000
        /*0074*/ 	.short	0x0014
        /*0076*/ 	.short	0x0064
        /*0078*/ 	.byte	0x00, 0xf0, 0x11, 0x00


	//----- nvinfo : EIATTR_KPARAM_INFO
	.align		4
.L_22:
        /*007c*/ 	.byte	0x04, 0x17
        /*007e*/ 	.short	(.L_24 - .L_23)
.L_23:
        /*0080*/ 	.word	0x00000000
        /*0084*/ 	.short	0x0013
        /*0086*/ 	.short	0x0060
        /*0088*/ 	.byte	0x00, 0xf0, 0x11, 0x00


	//----- nvinfo : EIATTR_KPARAM_INFO
	.align		4
.L_24:
        /*008c*/ 	.byte	0x04, 0x17
        /*008e*/ 	.short	(.L_26 - .L_25)
.L_25:
        /*0090*/ 	.word	0x00000000
        /*0094*/ 	.short	0x0012
        /*0096*/ 	.short	0x005c
        /*0098*/ 	.byte	0x00, 0xf0, 0x11, 0x00


	//----- nvinfo : EIATTR_KPARAM_INFO
	.align		4
.L_26:
        /*009c*/ 	.byte	0x04, 0x17
        /*009e*/ 	.short	(.L_28 - .L_27)
.L_27:
        /*00a0*/ 	.word	0x00000000
        /*00a4*/ 	.short	0x0011
        /*00a6*/ 	.short	0x0058
        /*00a8*/ 	.byte	0x00, 0xf0, 0x11, 0x00


	//----- nvinfo : EIATTR_KPARAM_INFO
	.align		4
.L_28:
        /*00ac*/ 	.byte	0x04, 0x17
        /*00ae*/ 	.short	(.L_30 - .L_29)
.L_29:
        /*00b0*/ 	.word	0x00000000
        /*00b4*/ 	.short	0x0010
        /*00b6*/ 	.short	0x0054
        /*00b8*/ 	.byte	0x00, 0xf0, 0x11, 0x00


	//----- nvinfo : EIATTR_KPARAM_INFO
	.align		4
.L_30:
        /*00bc*/ 	.byte	0x04, 0x17
        /*00be*/ 	.short	(.L_32 - .L_31)
.L_31:
        /*00c0*/ 	.word	0x00000000
        /*00c4*/ 	.short	0x000f
        /*00c6*/ 	.short	0x0050
        /*00c8*/ 	.byte	0x00, 0xf0, 0x11, 0x00


	//----- nvinfo : EIATTR_KPARAM_INFO
	.align		4
.L_32:
        /*00cc*/ 	.byte	0x04, 0x17
        /*00ce*/ 	.short	(.L_34 - .L_33)
.L_33:
        /*00d0*/ 	.word	0x00000000
        /*00d4*/ 	.short	0x000e
        /*00d6*/ 	.short	0x004c
        /*00d8*/ 	.byte	0x00, 0xf0, 0x11, 0x00


	//----- nvinfo : EIATTR_KPARAM_INFO
	.align		4
.L_34:
        /*00dc*/ 	.byte	0x04, 0x17
        /*00de*/ 	.short	(.L_36 - .L_35)
.L_35:
        /*00e0*/ 	.word	0x00000000
        /*00e4*/ 	.short	0x000d
        /*00e6*/ 	.short	0x0048
        /*00e8*/ 	.byte	0x00, 0xf0, 0x11, 0x00


	//----- nvinfo : EIATTR_KPARAM_INFO
	.align		4
.L_36:
        /*00ec*/ 	.byte	0x04, 0x17
        /*00ee*/ 	.short	(.L_38 - .L_37)
.L_37:
        /*00f0*/ 	.word	0x00000000
        /*00f4*/ 	.short	0x000c
        /*00f6*/ 	.short	0x0044
        /*00f8*/ 	.byte	0x00, 0xf0, 0x11, 0x00


	//----- nvinfo : EIATTR_KPARAM_INFO
	.align		4
.L_38:
        /*00fc*/ 	.byte	0x04, 0x17
        /*00fe*/ 	.short	(.L_40 - .L_39)
.L_39:
        /*0100*/ 	.word	0x00000000
        /*0104*/ 	.short	0x000b
        /*0106*/ 	.short	0x0040
        /*0108*/ 	.byte	0x00, 0xf0, 0x11, 0x00


	//----- nvinfo : EIATTR_KPARAM_INFO
	.align		4
.L_40:
        /*010c*/ 	.byte	0x04, 0x17
        /*010e*/ 	.short	(.L_42 - .L_41)
.L_41:
        /*0110*/ 	.word	0x00000000
        /*0114*/ 	.short	0x000a
        /*0116*/ 	.short	0x003c
        /*0118*/ 	.byte	0x00, 0xf0, 0x11, 0x00


	//----- nvinfo : EIATTR_KPARAM_INFO
	.align		4
.L_42:
        /*011c*/ 	.byte	0x04, 0x17
        /*011e*/ 	.short	(.L_44 - .L_43)
.L_43:
        /*0120*/ 	.word	0x00000000
        /*0124*/ 	.short	0x0009
        /*0126*/ 	.short	0x0038
        /*0128*/ 	.byte	0x00, 0xf0, 0x11, 0x00


	//----- nvinfo : EIATTR_KPARAM_INFO
	.align		4
.L_44:
        /*012c*/ 	.byte	0x04, 0x17
        /*012e*/ 	.short	(.L_46 - .L_45)
.L_45:
        /*0130*/ 	.word	0x00000000
        /*0134*/ 	.short	0x0008
        /*0136*/ 	.short	0x0034
        /*0138*/ 	.byte	0x00, 0xf0, 0x11, 0x00


	//----- nvinfo : EIATTR_KPARAM_INFO
	.align		4
.L_46:
        /*013c*/ 	.byte	0x04, 0x17
        /*013e*/ 	.short	(.L_48 - .L_47)
.L_47:
        /*0140*/ 	.word	0x00000000
        /*0144*/ 	.short	0x0007
        /*0146*/ 	.short	0x0030
        /*0148*/ 	.byte	0x00, 0xf0, 0x11, 0x00


	//----- nvinfo : EIATTR_KPARAM_INFO
	.align		4
.L_48:
        /*014c*/ 	.byte	0x04, 0x17
        /*014e*/ 	.short	(.L_50 - .L_49)
.L_49:
        /*0150*/ 	.word	0x00000000
        /*0154*/ 	.short	0x0006
        /*0156*/ 	.short	0x002c
        /*0158*/ 	.byte	0x00, 0xf0, 0x11, 0x00


	//----- nvinfo : EIATTR_KPARAM_INFO
	.align		4
.L_50:
        /*015c*/ 	.byte	0x04, 0x17
        /*015e*/ 	.short	(.L_52 - .L_51)
.L_51:
        /*0160*/ 	.word	0x00000000
        /*0164*/ 	.short	0x0005
        /*0166*/ 	.short	0x0028
        /*0168*/ 	.byte	0x00, 0xf0, 0x11, 0x00


	//----- nvinfo : EIATTR_KPARAM_INFO
	.align		4
.L_52:
        /*016c*/ 	.byte	0x04, 0x17
        /*016e*/ 	.short	(.L_54 - .L_53)
.L_53:
        /*0170*/ 	.word	0x00000000
        /*0174*/ 	.short	0x0004
        /*0176*/ 	.short	0x0020
        /*0178*/ 	.byte	0x00, 0xf4, 0x21, 0x00


	//----- nvinfo : EIATTR_KPARAM_INFO
	.align		4
.L_54:
        /*017c*/ 	.byte	0x04, 0x17
        /*017e*/ 	.short	(.L_56 - .L_55)
.L_55:
        /*0180*/ 	.word	0x00000000
        /*0184*/ 	.short	0x0003
        /*0186*/ 	.short	0x0018
        /*0188*/ 	.byte	0x00, 0xf4, 0x21, 0x00


	//----- nvinfo : EIATTR_KPARAM_INFO
	.align		4
.L_56:
        /*018c*/ 	.byte	0x04, 0x17
        /*018e*/ 	.short	(.L_58 - .L_57)
.L_57:
        /*0190*/ 	.word	0x00000000
        /*0194*/ 	.short	0x0002
        /*0196*/ 	.short	0x0010
        /*0198*/ 	.byte	0x00, 0xf4, 0x21, 0x00


	//----- nvinfo : EIATTR_KPARAM_INFO
	.align		4
.L_58:
        /*019c*/ 	.byte	0x04, 0x17
        /*019e*/ 	.short	(.L_60 - .L_59)
.L_59:
        /*01a0*/ 	.word	0x00000000
        /*01a4*/ 	.short	0x0001
        /*01a6*/ 	.short	0x0008
        /*01a8*/ 	.byte	0x00, 0xf4, 0x21, 0x00


	//----- nvinfo : EIATTR_KPARAM_INFO
	.align		4
.L_60:
        /*01ac*/ 	.byte	0x04, 0x17
        /*01ae*/ 	.short	(.L_62 - .L_61)
.L_61:
        /*01b0*/ 	.word	0x00000000
        /*01b4*/ 	.short	0x0000
        /*01b6*/ 	.short	0x0000
        /*01b8*/ 	.byte	0x00, 0xf4, 0x21, 0x00


	//----- nvinfo : EIATTR_MAXREG_COUNT
	.align		4
.L_62:
        /*01bc*/ 	.byte	0x03, 0x1b
        /*01be*/ 	.short	0x00ff


	//----- nvinfo : EIATTR_NUM_BARRIERS
	.align		4
        /*01c0*/ 	.byte	0x02, 0x4c
        /*01c2*/ 	.byte	0x01
	.zero		1


	//----- nvinfo : EIATTR_ANNOTATIONS
	.align		4
        /*01c4*/ 	.byte	0x04, 0x55
        /*01c6*/ 	.short	(.L_64 - .L_63)


	//   ....[0]....
.L_63:
        /*01c8*/ 	.word	0x00000001
        /*01cc*/ 	.byte	0x00, 0x03, 0x00, 0x00, 0x01, 0x00, 0x00, 0x00, 0x10, 0x03, 0x00, 0x00, 0x01, 0x00, 0x00, 0x00
        /* <DEDUP_REMOVED lines=546> */
        /*23fc*/ 	.byte	0x40, 0xde, 0x01, 0x00


	//----- nvinfo : EIATTR_MERCURY_ISA_VERSION
	.align		4
.L_64:
        /*2400*/ 	.byte	0x03, 0x5f
        /*2402*/ 	.short	0x0000


	//----- nvinfo : EIATTR_COOP_GROUP_MASK_REGIDS
	.align		4
        /*2404*/ 	.byte	0x04, 0x29
        /*2406*/ 	.short	(.L_66 - .L_65)


	//   ....[0]....
.L_65:
        /*2408*/ 	.word	0xffffffff


	//   ....[1]....
        /*240c*/ 	.word	0xffffffff


	//   ....[2]....
        /*2410*/ 	.word	0xffffffff


	//   ....[3]....
        /*2414*/ 	.word	0xffffffff


	//   ....[4]....
        /*2418*/ 	.word	0xffffffff


	//   ....[5]....
        /*241c*/ 	.word	0xffffffff


	//   ....[6]....
        /*2420*/ 	.word	0xffffffff


	//   ....[7]....
        /*2424*/ 	.word	0xffffffff


	//   ....[8]....
        /*2428*/ 	.word	0xffffffff


	//   ....[9]....
        /*242c*/ 	.word	0xffffffff


	//   ....[10]....
        /*2430*/ 	.word	0xffffffff


	//   ....[11]....
        /*2434*/ 	.word	0xffffffff


	//   ....[12]....
        /*2438*/ 	.word	0xffffffff


	//   ....[13]....
        /*243c*/ 	.word	0xffffffff


	//   ....[14]....
        /*2440*/ 	.word	0xffffffff


	//   ....[15]....
        /*2444*/ 	.word	0xffffffff


	//   ....[16]....
        /*2448*/ 	.word	0xffffffff


	//   ....[17]....
        /*244c*/ 	.word	0xffffffff


	//   ....[18]....
        /*2450*/ 	.word	0xffffffff


	//   ....[19]....
        /*2454*/ 	.word	0xffffffff


	//   ....[20]....
        /*2458*/ 	.word	0xffffffff


	//   ....[21]....
        /*245c*/ 	.word	0xffffffff


	//   ....[22]....
        /*2460*/ 	.word	0xffffffff


	//   ....[23]....
        /*2464*/ 	.word	0xffffffff


	//   ....[24]....
        /*2468*/ 	.word	0xffffffff


	//   ....[25]....
        /*246c*/ 	.word	0xffffffff


	//   ....[26]....
        /*2470*/ 	.word	0xffffffff


	//   ....[27]....
        /*2474*/ 	.word	0xffffffff


	//   ....[28]....
        /*2478*/ 	.word	0xffffffff


	//   ....[29]....
        /*247c*/ 	.word	0xffffffff


	//   ....[30]....
        /*2480*/ 	.word	0xffffffff


	//   ....[31]....
        /*2484*/ 	.word	0xffffffff


	//   ....[32]....
        /*2488*/ 	.word	0xffffffff


	//   ....[33]....
        /*248c*/ 	.word	0xffffffff


	//   ....[34]....
        /*2490*/ 	.word	0xffffffff


	//   ....[35]....
        /*2494*/ 	.word	0xffffffff


	//   ....[36]....
        /*2498*/ 	.word	0xffffffff


	//   ....[37]....
        /*249c*/ 	.word	0xffffffff


	//   ....[38]....
        /*24a0*/ 	.word	0xffffffff


	//   ....[39]....
        /*24a4*/ 	.word	0xffffffff


	//   ....[40]....
        /*24a8*/ 	.word	0xffffffff


	//   ....[41]....
        /*24ac*/ 	.word	0xffffffff


	//   ....[42]....
        /*24b0*/ 	.word	0xffffffff


	//   ....[43]....
        /*24b4*/ 	.word	0xffffffff


	//   ....[44]....
        /*24b8*/ 	.word	0xffffffff


	//   ....[45]....
        /*24bc*/ 	.word	0xffffffff


	//   ....[46]....
        /*24c0*/ 	.word	0xffffffff


	//   ....[47]....
        /*24c4*/ 	.word	0xffffffff


	//   ....[48]....
        /*24c8*/ 	.word	0xffffffff


	//   ....[49]....
        /*24cc*/ 	.word	0xffffffff


	//   ....[50]....
        /*24d0*/ 	.word	0xffffffff


	//   ....[51]....
        /*24d4*/ 	.word	0xffffffff


	//   ....[52]....
        /*24d8*/ 	.word	0xffffffff


	//   ....[53]....
        /*24dc*/ 	.word	0xffffffff


	//   ....[54]....
        /*24e0*/ 	.word	0xffffffff


	//   ....[55]....
        /*24e4*/ 	.word	0xffffffff


	//   ....[56]....
        /*24e8*/ 	.word	0xffffffff


	//   ....[57]....
        /*24ec*/ 	.word	0xffffffff


	//   ....[58]....
        /*24f0*/ 	.word	0xffffffff


	//   ....[59]....
        /*24f4*/ 	.word	0xffffffff


	//   ....[60]....
        /*24f8*/ 	.word	0xffffffff


	//   ....[61]....
        /*24fc*/ 	.word	0xffffffff


	//   ....[62]....
        /*2500*/ 	.word	0xffffffff


	//   ....[63]....
        /*2504*/ 	.word	0xffffffff


	//   ....[64]....
        /*2508*/ 	.word	0xffffffff


	//   ....[65]....
        /*250c*/ 	.word	0xffffffff


	//   ....[66]....
        /*2510*/ 	.word	0xffffffff


	//   ....[67]....
        /*2514*/ 	.word	0xffffffff


	//----- nvinfo : EIATTR_COOP_GROUP_INSTR_OFFSETS
	.align		4
.L_66:
        /*2518*/ 	.byte	0x04, 0x28
        /*251a*/ 	.short	(.L_68 - .L_67)


	//   ....[0]....
.L_67:
        /*251c*/ 	.word	0x0000b440


	//   ....[1]....
        /*2520*/ 	.word	0x0000b7a0


	//   ....[2]....
        /*2524*/ 	.word	0x0000b850


	//   ....[3]....
        /*2528*/ 	.word	0x0000b890


	//   ....[4]....
        /*252c*/ 	.word	0x0000b8f0


	//   ....[5]....
        /*2530*/ 	.word	0x0000b920


	//   ....[6]....
        /*2534*/ 	.word	0x0000ba20


	//   ....[7]....
        /*2538*/ 	.word	0x0000bac0


	//   ....[8]....
        /*253c*/ 	.word	0x0000bb90


	//   ....[9]....
        /*2540*/ 	.word	0x0000bbc0


	//   ....[10]....
        /*2544*/ 	.word	0x0000bbd0


	//   ....[11]....
        /*2548*/ 	.word	0x0000bbf0


	//   ....[12]....
        /*254c*/ 	.word	0x0000bc10


	//   ....[13]....
        /*2550*/ 	.word	0x0000bcc0


	//   ....[14]....
        /*2554*/ 	.word	0x0000bd10


	//   ....[15]....
        /*2558*/ 	.word	0x0000bd80


	//   ....[16]....
        /*255c*/ 	.word	0x0000bdb0


	//   ....[17]....
        /*2560*/ 	.word	0x0000bde0


	//   ....[18]....
        /*2564*/ 	.word	0x0000be80


	//   ....[19]....
        /*2568*/ 	.word	0x0000beb0


	//   ....[20]....
        /*256c*/ 	.word	0x0000bee0


	//   ....[21]....
        /*2570*/ 	.word	0x0000bf20


	//   ....[22]....
        /*2574*/ 	.word	0x0000c030


	//   ....[23]....
        /*2578*/ 	.word	0x0000c060


	//   ....[24]....
        /*257c*/ 	.word	0x0000c0b0


	//   ....[25]....
        /*2580*/ 	.word	0x0000c0d0


	//   ....[26]....
        /*2584*/ 	.word	0x0000c110


	//   ....[27]....
        /*2588*/ 	.word	0x0000c2e0


	//   ....[28]....
        /*258c*/ 	.word	0x0000c390


	//   ....[29]....
        /*2590*/ 	.word	0x0000c3c0


	//   ....[30]....
        /*2594*/ 	.word	0x0000c3f0


	//   ....[31]....
        /*2598*/ 	.word	0x0000c400


	//   ....[32]....
        /*259c*/ 	.word	0x0000c680


	//   ....[33]....
        /*25a0*/ 	.word	0x0000c690


	//   ....[34]....
        /*25a4*/ 	.word	0x0000cad0


	//   ....[35]....
        /*25a8*/ 	.word	0x0000cba0


	//   ....[36]....
        /*25ac*/ 	.word	0x0000cd70


	//   ....[37]....
        /*25b0*/ 	.word	0x0000cfb0


	//   ....[38]....
        /*25b4*/ 	.word	0x0000d020


	//   ....[39]....
        /*25b8*/ 	.word	0x0000d150


	//   ....[40]....
        /*25bc*/ 	.word	0x0000d160


	//   ....[41]....
        /*25c0*/ 	.word	0x0000d180


	//   ....[42]....
        /*25c4*/ 	.word	0x0000d200


	//   ....[43]....
        /*25c8*/ 	.word	0x0000d220


	//   ....[44]....
        /*25cc*/ 	.word	0x0000d240


	//   ....[45]....
        /*25d0*/ 	.word	0x0000d4b0


	//   ....[46]....
        /*25d4*/ 	.word	0x0000d520


	//   ....[47]....
        /*25d8*/ 	.word	0x0000d530


	//   ....[48]....
        /*25dc*/ 	.word	0x0000d540


	//   ....[49]....
        /*25e0*/ 	.word	0x0000d550


	//   ....[50]....
        /*25e4*/ 	.word	0x0000d570


	//   ....[51]....
        /*25e8*/ 	.word	0x0000d580


	//   ....[52]....
        /*25ec*/ 	.word	0x0000d590


	//   ....[53]....
        /*25f0*/ 	.word	0x0000d5a0


	//   ....[54]....
        /*25f4*/ 	.word	0x0000d5b0


	//   ....[55]....
        /*25f8*/ 	.word	0x0000d620


	//   ....[56]....
        /*25fc*/ 	.word	0x0000d640


	//   ....[57]....
        /*2600*/ 	.word	0x0000d650


	//   ....[58]....
        /*2604*/ 	.word	0x0000d670


	//   ....[59]....
        /*2608*/ 	.word	0x0000d690


	//   ....[60]....
        /*260c*/ 	.word	0x0000d6a0


	//   ....[61]....
        /*2610*/ 	.word	0x0000d6b0


	//   ....[62]....
        /*2614*/ 	.word	0x0000d6c0


	//   ....[63]....
        /*2618*/ 	.word	0x0000d6d0


	//   ....[64]....
        /*261c*/ 	.word	0x0000d6f0


	//   ....[65]....
        /*2620*/ 	.word	0x0000d700


	//   ....[66]....
        /*2624*/ 	.word	0x0000d970


	//   ....[67]....
        /*2628*/ 	.word	0x0000d980


	//----- nvinfo : EIATTR_EXIT_INSTR_OFFSETS
	.align		4
.L_68:
        /*262c*/ 	.byte	0x04, 0x1c
        /*262e*/ 	.short	(.L_70 - .L_69)


	//   ....[0]....
.L_69:
        /*2630*/ 	.word	0x0001e410


	//----- nvinfo : EIATTR_REQNTID
	.align		4
.L_70:
        /*2634*/ 	.byte	0x04, 0x10
        /*2636*/ 	.short	(.L_72 - .L_71)
.L_71:
        /*2638*/ 	.word	0x00000080
        /*263c*/ 	.word	0x00000001
        /*2640*/ 	.word	0x00000001
.L_72:


//--------------------- .nv.callgraph             --------------------------
	.section	.nv.callgraph,"",@"SHT_CUDA_CALLGRAPH"
	.align	4
	.sectionentsize	8
	.align		4
        /*0000*/ 	.word	0x00000000
	.align		4
        /*0004*/ 	.word	0xffffffff
	.align		4
        /*0008*/ 	.word	0x00000000
	.align		4
        /*000c*/ 	.word	0xfffffffe
	.align		4
        /*0010*/ 	.word	0x00000000
	.align		4
        /*0014*/ 	.word	0xfffffffd
	.align		4
        /*0018*/ 	.word	0x00000000
	.align		4
        /*001c*/ 	.word	0xfffffffc


//--------------------- .nv.rel.action            --------------------------
	.section	.nv.rel.action,"",@"SHT_CUDA_RELOCINFO"
	.align	8
	.sectionentsize	8
        /*0000*/ 	.byte	0x73, 0x00, 0x00, 0x00, 0x00, 0x00, 0x00, 0x00, 0x00, 0x00, 0x00, 0x11, 0x25, 0x00, 0x05, 0x36


//--------------------- .nv.constant4             --------------------------
	.section	.nv.constant4,"a",@progbits
	.align	8
	.align		8
.nv.constant4:
        /*0000*/ 	.dword	_$_str


//--------------------- .nv.constant0.attn_fwd    --------------------------
	.section	.nv.constant0.attn_fwd,"a",@progbits
	.sectionflags	@""
	.align	4
.nv.constant0.attn_fwd:
	.zero		488


//--------------------- .text.attn_fwd            --------------------------
	.section	.text.attn_fwd,"ax",@progbits
	.sectioninfo	@"SHI_REGISTERS=255"
	.align	128
        .global         attn_fwd
        .type           attn_fwd,@function
        .size           attn_fwd,(.L_x_3 - attn_fwd)
        .other          attn_fwd,@"STO_CUDA_ENTRY STV_DEFAULT"
attn_fwd:
.text.attn_fwd:
[----:B------:R-:W-:Y:S02]  /*0000*/  MOV R1, c[0x0][0x28] ;  /* 0x00000a0000017a02 */ /* 0x000fe40000000f00 */
[----:B------:R-:W0:Y:S01]  /*0010*/  S2R R0, SR_CTAID.X ;  /* 0x0000000000007919 */ /* 0x000e220000002500 */
[----:B------:R-:W-:Y:S01]  /*0020*/  MOV R145, c[0x0][0x198] ;  /* 0x0000660000917a02 */ /* 0x000fe20000000f00 */
[----:B------:R-:W-:Y:S01]  /*0030*/  ULDC.64 UR6, c[0x0][0x118] ;  /* 0x0000460000067ab9 */ /* 0x000fe20000000a00 */
[----:B------:R-:W-:Y:S01]  /*0040*/  IADD3 R1, R1, -0x640, RZ ;  /* 0xfffff9c001017810 */ /* 0x000fe20007ffe0ff */
[----:B------:R-:W1:Y:S01]  /*0050*/  S2R R2, SR_TID.X ;  /* 0x0000000000027919 */ /* 0x000e620000002100 */
[C---:B------:R-:W-:Y:S02]  /*0060*/  SHF.L.U32 R5, R145.reuse, 0x3, RZ ;  /* 0x0000000391057819 */ /* 0x040fe400000006ff */
[----:B------:R-:W-:Y:S01]  /*0070*/  SHF.L.U32 R7, R145, 0x4, RZ ;  /* 0x0000000491077819 */ /* 0x000fe200000006ff */
[----:B------:R-:W2:Y:S01]  /*0080*/  S2R R3, SR_CTAID.Y ;  /* 0x0000000000037919 */ /* 0x000ea20000002600 */
[----:B0-----:R-:W-:-:S04]  /*0090*/  SHF.L.U32 R0, R0, 0x7, RZ ;  /* 0x0000000700007819 */ /* 0x001fc800000006ff */
[----:B-1----:R-:W-:Y:S01]  /*00a0*/  LOP3.LUT R2, R0, 0x7f, R2, 0xf8, !PT ;  /* 0x0000007f00027812 */ /* 0x002fe200078ef802 */
[----:B--2---:R-:W-:-:S04]  /*00b0*/  IMAD R0, R3, c[0x0][0x190], RZ ;  /* 0x0000640003007a24 */ /* 0x004fc800078e02ff */
[----:B------:R-:W-:Y:S01]  /*00c0*/  IMAD R2, R2, c[0x0][0x194], RZ ;  /* 0x0000650002027a24 */ /* 0x000fe200078e02ff */
[C---:B------:R-:W-:Y:S01]  /*00d0*/  SHF.L.U32 R156, R0.reuse, 0x1, RZ ;  /* 0x00000001009c7819 */ /* 0x040fe200000006ff */
[----:B------:R-:W-:-:S03]  /*00e0*/  IMAD.HI R0, R0, 0x2, RZ ;  /* 0x0000000200007827 */ /* 0x000fc600078e02ff */
[C---:B------:R-:W-:Y:S01]  /*00f0*/  SHF.L.U32 R157, R2.reuse, 0x1, RZ ;  /* 0x00000001029d7819 */ /* 0x040fe200000006ff */
[----:B------:R-:W-:-:S03]  /*0100*/  IMAD.HI R3, R2, 0x2, RZ ;  /* 0x0000000202037827 */ /* 0x000fc600078e02ff */
[----:B------:R-:W-:-:S04]  /*0110*/  IADD3 R156, P0, P1, R157, c[0x0][0x160], R156 ;  /* 0x000058009d9c7a10 */ /* 0x000fc8000791e09c */
[----:B------:R-:W-:Y:S02]  /*0120*/  IADD3.X R157, R3, c[0x0][0x164], R0, P0, P1 ;  /* 0x00005900039d7a10 */ /* 0x000fe400007e2400 */
[CC--:B------:R-:W-:Y:S02]  /*0130*/  LEA R2, P0, R145.reuse, R156.reuse, 0x4 ;  /* 0x0000009c91027211 */ /* 0x0c0fe400078020ff */
[-C--:B------:R-:W-:Y:S01]  /*0140*/  LEA R4, P1, R145, R156.reuse, 0x5 ;  /* 0x0000009c91047211 */ /* 0x080fe200078228ff */
[----:B------:R-:W2:Y:S01]  /*0150*/  LDG.E.U16 R18, [R156.64] ;  /* 0x000000069c127981 */ /* 0x000ea2000c1e1500 */
[-C--:B------:R-:W-:Y:S02]  /*0160*/  LEA.HI.X.SX32 R3, R5, R157.reuse, 0x1, P0 ;  /* 0x0000009d05037211 */ /* 0x080fe400000f0eff */
[----:B------:R-:W-:Y:S02]  /*0170*/  LEA.HI.X.SX32 R5, R7, R157, 0x1, P1 ;  /* 0x0000009d07057211 */ /* 0x000fe400008f0eff */
[C---:B------:R-:W-:Y:S01]  /*0180*/  SHF.L.U32 R9, R145.reuse, 0x6, RZ ;  /* 0x0000000691097819 */ /* 0x040fe200000006ff */
[----:B------:R0:W3:Y:S01]  /*0190*/  LDG.E.U16 R16, [R2.64] ;  /* 0x0000000602107981 */ /* 0x0000e2000c1e1500 */
[----:B------:R-:W-:-:S03]  /*01a0*/  LEA R8, P1, R145, R156, 0x7 ;  /* 0x0000009c91087211 */ /* 0x000fc600078238ff */
[----:B------:R1:W4:Y:S01]  /*01b0*/  LDG.E.U16 R0, [R4.64] ;  /* 0x0000000604007981 */ /* 0x000322000c1e1500 */
[----:B------:R-:W-:-:S05]  /*01c0*/  LEA.HI.X.SX32 R9, R9, R157, 0x1, P1 ;  /* 0x0000009d09097211 */ /* 0x000fca00008f0eff */
[----:B------:R5:W2:Y:S01]  /*01d0*/  LDG.E.U16 R239, [R8.64] ;  /* 0x0000000608ef7981 */ /* 0x000aa2000c1e1500 */
[C---:B------:R-:W-:Y:S01]  /*01e0*/  SHF.L.U32 R7, R145.reuse, 0x5, RZ ;  /* 0x0000000591077819 */ /* 0x040fe200000006ff */
[C---:B------:R-:W-:Y:S01]  /*01f0*/  IMAD R15, R145.reuse, 0x110, RZ ;  /* 0x00000110910f7824 */ /* 0x040fe200078e02ff */
[CC--:B------:R-:W-:Y:S01]  /*0200*/  LEA R6, P0, R145.reuse, R156.reuse, 0x6 ;  /* 0x0000009c91067211 */ /* 0x0c0fe200078030ff */
[C---:B------:R-:W-:Y:S02]  /*0210*/  IMAD R49, R145.reuse, 0x88, RZ ;  /* 0x0000008891317824 */ /* 0x040fe400078e02ff */
[----:B-1----:R-:W-:Y:S01]  /*0220*/  IMAD R5, R145, 0x12, RZ ;  /* 0x0000001291057824 */ /* 0x002fe200078e02ff */
[----:B------:R-:W-:Y:S02]  /*0230*/  LEA.HI.X.SX32 R7, R7, R157, 0x1, P0 ;  /* 0x0000009d07077211 */ /* 0x000fe400000f0eff */
[----:B------:R-:W-:Y:S02]  /*0240*/  IADD3 R14, P0, R15, R156, RZ ;  /* 0x0000009c0f0e7210 */ /* 0x000fe40007f1e0ff */
[----:B0-----:R-:W-:Y:S01]  /*0250*/  LEA R3, R145, R145, 0x3 ;  /* 0x0000009191037211 */ /* 0x001fe200078e18ff */
[----:B------:R0:W4:Y:S01]  /*0260*/  LDG.E.U16 R4, [R6.64] ;  /* 0x0000000606047981 */ /* 0x000122000c1e1500 */
[----:B------:R-:W-:-:S02]  /*0270*/  LEA.HI.X.SX32 R15, R49, R157, 0x1, P0 ;  /* 0x0000009d310f7211 */ /* 0x000fc400000f0eff */
[----:B------:R-:W-:-:S04]  /*0280*/  IADD3 R2, P0, R5, R156, RZ ;  /* 0x0000009c05027210 */ /* 0x000fc80007f1e0ff */
[-C--:B------:R-:W-:Y:S01]  /*0290*/  LEA.HI.X.SX32 R3, R3, R157.reuse, 0x1, P0 ;  /* 0x0000009d03037211 */ /* 0x080fe200000f0eff */
[C---:B------:R-:W-:Y:S01]  /*02a0*/  IMAD R17, R145.reuse, 0x24, RZ ;  /* 0x0000002491117824 */ /* 0x040fe200078e02ff */
[C---:B------:R-:W-:Y:S01]  /*02b0*/  SHF.L.U32 R11, R145.reuse, 0x7, RZ ;  /* 0x00000007910b7819 */ /* 0x040fe200000006ff */
[C---:B------:R-:W-:Y:S01]  /*02c0*/  IMAD R19, R145.reuse, 0x48, RZ ;  /* 0x0000004891137824 */ /* 0x040fe200078e02ff */
[CC--:B------:R-:W-:Y:S01]  /*02d0*/  LEA R12, P2, R145.reuse, R156.reuse, 0x8 ;  /* 0x0000009c910c7211 */ /* 0x0c0fe200078440ff */
[----:B-----5:R-:W-:Y:S01]  /*02e0*/  IMAD R9, R145, 0x120, RZ ;  /* 0x0000012091097824 */ /* 0x020fe200078e02ff */
[-C--:B0-----:R-:W-:Y:S01]  /*02f0*/  IADD3 R6, P1, R17, R156.reuse, RZ ;  /* 0x0000009c11067210 */ /* 0x081fe20007f3e0ff */
[----:B--2---:R-:W-:Y:S04]  /*0300*/  STL [R1+0x52c], R239 ;  /* 0x00052cef01007387 */ /* 0x004fe80000100800 */
[----:B------:R-:W-:Y:S04]  /*0310*/  STL [R1+0xc0], R18 ;  /* 0x0000c01201007387 */ /* 0x000fe80000100800 */
[----:B---3--:R-:W-:Y:S04]  /*0320*/  STL [R1+0xa8], R16 ;  /* 0x0000a81001007387 */ /* 0x008fe80000100800 */
[----:B----4-:R0:W-:Y:S04]  /*0330*/  STL [R1+0x8c], R0 ;  /* 0x00008c0001007387 */ /* 0x0101e80000100800 */
[----:B0-----:R0:W2:Y:S01]  /*0340*/  LDG.E.U16 R0, [R2.64] ;  /* 0x0000000602007981 */ /* 0x0010a2000c1e1500 */
[-C--:B------:R-:W-:Y:S01]  /*0350*/  LEA.HI.X.SX32 R13, R11, R157.reuse, 0x1, P2 ;  /* 0x0000009d0b0d7211 */ /* 0x080fe200010f0eff */
[----:B------:R-:W-:Y:S01]  /*0360*/  IMAD R21, R145, 0x90, RZ ;  /* 0x0000009091157824 */ /* 0x000fe200078e02ff */
[----:B------:R-:W-:Y:S01]  /*0370*/  IADD3 R8, P0, R19, R156, RZ ;  /* 0x0000009c13087210 */ /* 0x000fe20007f1e0ff */
[----:B------:R1:W3:Y:S01]  /*0380*/  LDG.E.U16 R11, [R14.64] ;  /* 0x000000060e0b7981 */ /* 0x0002e2000c1e1500 */
[----:B------:R-:W-:-:S02]  /*0390*/  LEA.HI.X.SX32 R7, R5, R157, 0x1, P1 ;  /* 0x0000009d05077211 */ /* 0x000fc400008f0eff */
[----:B------:R-:W-:Y:S01]  /*03a0*/  IADD3 R20, P1, R9, R156, RZ ;  /* 0x0000009c09147210 */ /* 0x000fe20007f3e0ff */
[----:B------:R4:W4:Y:S01]  /*03b0*/  LDG.E.U16 R10, [R12.64] ;  /* 0x000000060c0a7981 */ /* 0x000922000c1e1500 */
[----:B------:R-:W-:Y:S01]  /*03c0*/  LEA.HI.X.SX32 R9, R17, R157, 0x1, P0 ;  /* 0x0000009d11097211 */ /* 0x000fe200000f0eff */
[C---:B------:R-:W-:Y:S02]  /*03d0*/  IMAD R17, R145.reuse, 0x130, RZ ;  /* 0x0000013091117824 */ /* 0x040fe400078e02ff */
[----:B------:R0:W3:Y:S01]  /*03e0*/  LDG.E.U16 R24, [R6.64] ;  /* 0x0000000606187981 */ /* 0x0000e2000c1e1500 */
[----:B-1----:R-:W-:-:S03]  /*03f0*/  IMAD R15, R145, 0xa, RZ ;  /* 0x0000000a910f7824 */ /* 0x002fc600078e02ff */
[----:B------:R1:W3:Y:S01]  /*0400*/  LDG.E.U16 R18, [R8.64] ;  /* 0x0000000608127981 */ /* 0x0002e2000c1e1500 */
[----:B----4-:R-:W-:Y:S01]  /*0410*/  IADD3 R12, P2, R21, R156, RZ ;  /* 0x0000009c150c7210 */ /* 0x010fe20007f5e0ff */
[----:B------:R-:W-:-:S03]  /*0420*/  IMAD R5, R145, 0x98, RZ ;  /* 0x0000009891057824 */ /* 0x000fc600078e02ff */
[-C--:B------:R-:W-:Y:S01]  /*0430*/  LEA.HI.X.SX32 R13, R19, R157.reuse, 0x1, P2 ;  /* 0x0000009d130d7211 */ /* 0x080fe200010f0eff */
[----:B------:R-:W-:Y:S01]  /*0440*/  IMAD R19, R145, 0x14, RZ ;  /* 0x0000001491137824 */ /* 0x000fe200078e02ff */
[----:B------:R-:W-:Y:S01]  /*0450*/  LEA.HI.X.SX32 R21, R21, R157, 0x1, P1 ;  /* 0x0000009d15157211 */ /* 0x000fe200008f0eff */
[----:B------:R-:W-:Y:S01]  /*0460*/  IMAD R23, R145, 0x28, RZ ;  /* 0x0000002891177824 */ /* 0x000fe200078e02ff */
[-C--:B------:R-:W-:Y:S01]  /*0470*/  IADD3 R16, P1, R17, R156.reuse, RZ ;  /* 0x0000009c11107210 */ /* 0x080fe20007f3e0ff */
[----:B------:R4:W4:Y:S01]  /*0480*/  LDG.E.U16 R225, [R12.64] ;  /* 0x000000060ce17981 */ /* 0x000922000c1e1500 */
[----:B0-----:R-:W-:Y:S02]  /*0490*/  LEA R3, R145, R145, 0x2 ;  /* 0x0000009191037211 */ /* 0x001fe400078e10ff */
[----:B------:R-:W-:Y:S01]  /*04a0*/  IADD3 R2, P0, R15, R156, RZ ;  /* 0x0000009c0f027210 */ /* 0x000fe20007f1e0ff */
[----:B------:R0:W-:Y:S01]  /*04b0*/  STL [R1+0x54], R4 ;  /* 0x0000540401007387 */ /* 0x0001e20000100800 */
[----:B------:R-:W-:-:S02]  /*04c0*/  LEA.HI.X.SX32 R17, R5, R157, 0x1, P1 ;  /* 0x0000009d05117211 */ /* 0x000fc400008f0eff */
[-C--:B------:R-:W-:Y:S01]  /*04d0*/  IADD3 R6, P1, R19, R156.reuse, RZ ;  /* 0x0000009c13067210 */ /* 0x080fe20007f3e0ff */
[C---:B------:R-:W-:Y:S01]  /*04e0*/  IMAD R25, R145.reuse, 0x150, RZ ;  /* 0x0000015091197824 */ /* 0x040fe200078e02ff */
[----:B------:R0:W4:Y:S02]  /*04f0*/  LDG.E.U16 R20, [R20.64] ;  /* 0x0000000614147981 */ /* 0x000124000c1e1500 */
[----:B----4-:R-:W-:Y:S01]  /*0500*/  IMAD R13, R145, 0x50, RZ ;  /* 0x00000050910d7824 */ /* 0x010fe200078e02ff */
[-C--:B-1----:R-:W-:Y:S02]  /*0510*/  IADD3 R8, P2, R23, R156.reuse, RZ ;  /* 0x0000009c17087210 */ /* 0x082fe40007f5e0ff */
[-C--:B------:R-:W-:Y:S01]  /*0520*/  LEA.HI.X.SX32 R3, R3, R157.reuse, 0x1, P0 ;  /* 0x0000009d03037211 */ /* 0x080fe200000f0eff */
[----:B------:R1:W4:Y:S01]  /*0530*/  LDG.E.U16 R12, [R16.64] ;  /* 0x00000006100c7981 */ /* 0x000322000c1e1500 */
[----:B------:R-:W-:Y:S02]  /*0540*/  IADD3 R14, P0, R13, R156, RZ ;  /* 0x0000009c0d0e7210 */ /* 0x000fe40007f1e0ff */
[-C--:B------:R-:W-:Y:S01]  /*0550*/  LEA.HI.X.SX32 R7, R15, R157.reuse, 0x1, P1 ;  /* 0x0000009d0f077211 */ /* 0x080fe200008f0eff */
[----:B------:R1:W4:Y:S01]  /*0560*/  LDG.E.U16 R22, [R2.64] ;  /* 0x0000000602167981 */ /* 0x000322000c1e1500 */
[----:B------:R-:W-:-:S02]  /*0570*/  LEA.HI.X.SX32 R9, R19, R157, 0x1, P2 ;  /* 0x0000009d13097211 */ /* 0x000fc400010f0eff */
[----:B------:R-:W-:Y:S01]  /*0580*/  LEA.HI.X.SX32 R15, R23, R157, 0x1, P0 ;  /* 0x0000009d170f7211 */ /* 0x000fe200000f0eff */
[----:B------:R1:W4:Y:S04]  /*0590*/  LDG.E.U16 R6, [R6.64] ;  /* 0x0000000606067981 */ /* 0x000328000c1e1500 */
[----:B0-----:R0:W4:Y:S04]  /*05a0*/  LDG.E.U16 R4, [R8.64] ;  /* 0x0000000608047981 */ /* 0x001128000c1e1500 */
[----:B--2---:R2:W-:Y:S04]  /*05b0*/  STL [R1+0xa4], R0 ;  /* 0x0000a40001007387 */ /* 0x0045e80000100800 */
[----:B--2---:R2:W5:Y:S01]  /*05c0*/  LDG.E.U16 R0, [R14.64] ;  /* 0x000000060e007981 */ /* 0x004562000c1e1500 */
[----:B------:R-:W-:-:S02]  /*05d0*/  IMAD R19, R145, 0xa0, RZ ;  /* 0x000000a091137824 */ /* 0x000fc400078e02ff */
[C---:B------:R-:W-:Y:S02]  /*05e0*/  IMAD R23, R145.reuse, 0x140, RZ ;  /* 0x0000014091177824 */ /* 0x040fe400078e02ff */
[----:B-1----:R-:W-:Y:S01]  /*05f0*/  IMAD R7, R145, 0x160, RZ ;  /* 0x0000016091077824 */ /* 0x002fe200078e02ff */
[-C--:B------:R-:W-:Y:S02]  /*0600*/  IADD3 R16, P0, R19, R156.reuse, RZ ;  /* 0x0000009c13107210 */ /* 0x080fe40007f1e0ff */
[----:B------:R-:W-:Y:S01]  /*0610*/  IADD3 R2, P1, R23, R156, RZ ;  /* 0x0000009c17027210 */ /* 0x000fe20007f3e0ff */
[----:B---3--:R1:W-:Y:S01]  /*0620*/  STL [R1+0x84], R24 ;  /* 0x0000841801007387 */ /* 0x0083e20000100800 */
[----:B------:R-:W-:Y:S01]  /*0630*/  IMAD R69, R145, 0xa8, RZ ;  /* 0x000000a891457824 */ /* 0x000fe200078e02ff */
[-C--:B------:R-:W-:Y:S01]  /*0640*/  LEA.HI.X.SX32 R17, R13, R157.reuse, 0x1, P0 ;  /* 0x0000009d0d117211 */ /* 0x080fe200000f0eff */
[----:B------:R-:W-:Y:S01]  /*0650*/  IMAD R21, R145, 0xb0, RZ ;  /* 0x000000b091157824 */ /* 0x000fe200078e02ff */
[----:B------:R3:W-:Y:S01]  /*0660*/  STL [R1+0x48], R18 ;  /* 0x0000481201007387 */ /* 0x0007e20000100800 */
[----:B------:R-:W-:Y:S01]  /*0670*/  LEA.HI.X.SX32 R3, R19, R157, 0x1, P1 ;  /* 0x0000009d13037211 */ /* 0x000fe200008f0eff */
[----:B------:R-:W-:-:S02]  /*0680*/  IMAD R27, R145, 0x170, RZ ;  /* 0x00000170911b7824 */ /* 0x000fc400078e02ff */
[----:B------:R-:W-:Y:S01]  /*0690*/  IMAD R45, R145, 0x58, RZ ;  /* 0x00000058912d7824 */ /* 0x000fe200078e02ff */
[----:B------:R2:W5:Y:S01]  /*06a0*/  LDG.E.U16 R23, [R16.64] ;  /* 0x0000000610177981 */ /* 0x000562000c1e1500 */
[-C--:B-1----:R-:W-:Y:S01]  /*06b0*/  IADD3 R24, P1, R7, R156.reuse, RZ ;  /* 0x0000009c07187210 */ /* 0x082fe20007f3e0ff */
[----:B------:R-:W-:Y:S01]  /*06c0*/  IMAD R43, R145, 0xb8, RZ ;  /* 0x000000b8912b7824 */ /* 0x000fe200078e02ff */
[-C--:B0-----:R-:W-:Y:S01]  /*06d0*/  IADD3 R8, P0, R21, R156.reuse, RZ ;  /* 0x0000009c15087210 */ /* 0x081fe20007f1e0ff */
[----:B------:R-:W-:Y:S01]  /*06e0*/  IMAD R13, R145, 0x30, RZ ;  /* 0x00000030910d7824 */ /* 0x000fe200078e02ff */
[-C--:B---3--:R-:W-:Y:S01]  /*06f0*/  IADD3 R18, P2, R25, R156.reuse, RZ ;  /* 0x0000009c19127210 */ /* 0x088fe20007f5e0ff */
[----:B------:R0:W3:Y:S01]  /*0700*/  LDG.E.U16 R7, [R2.64] ;  /* 0x0000000602077981 */ /* 0x0000e2000c1e1500 */
[-C--:B------:R-:W-:Y:S02]  /*0710*/  LEA.HI.X.SX32 R25, R21, R157.reuse, 0x1, P1 ;  /* 0x0000009d15197211 */ /* 0x080fe400008f0eff */
[-C--:B------:R-:W-:Y:S01]  /*0720*/  LEA.HI.X.SX32 R19, R69, R157.reuse, 0x1, P2 ;  /* 0x0000009d45137211 */ /* 0x080fe200010f0eff */
[----:B--2---:R-:W-:Y:S01]  /*0730*/  IMAD R17, R145, 0x60, RZ ;  /* 0x0000006091117824 */ /* 0x004fe200078e02ff */
[----:B------:R-:W-:Y:S01]  /*0740*/  IADD3 R26, P1, R27, R156, RZ ;  /* 0x0000009c1b1a7210 */ /* 0x000fe20007f3e0ff */
[----:B------:R-:W-:Y:S01]  /*0750*/  IMAD R65, R145, 0x18, RZ ;  /* 0x0000001891417824 */ /* 0x000fe200078e02ff */
[-C--:B------:R-:W-:Y:S01]  /*0760*/  LEA.HI.X.SX32 R9, R45, R157.reuse, 0x1, P0 ;  /* 0x0000009d2d097211 */ /* 0x080fe200000f0eff */
[----:B------:R1:W2:Y:S01]  /*0770*/  LDG.E.U16 R14, [R18.64] ;  /* 0x00000006120e7981 */ /* 0x0002a2000c1e1500 */
[----:B------:R-:W-:-:S02]  /*0780*/  LEA.HI.X.SX32 R27, R43, R157, 0x1, P1 ;  /* 0x0000009d2b1b7211 */ /* 0x000fc400008f0eff */
[-C--:B0-----:R-:W-:Y:S01]  /*0790*/  IADD3 R2, P0, R13, R156.reuse, RZ ;  /* 0x0000009c0d027210 */ /* 0x081fe20007f1e0ff */
[----:B----4-:R-:W-:Y:S03]  /*07a0*/  STL [R1+0xb0], R22 ;  /* 0x0000b01601007387 */ /* 0x010fe60000100800 */
[-C--:B------:R-:W-:Y:S01]  /*07b0*/  LEA.HI.X.SX32 R3, R65, R157.reuse, 0x1, P0 ;  /* 0x0000009d41037211 */ /* 0x080fe200000f0eff */
[----:B------:R-:W-:Y:S01]  /*07c0*/  IMAD R21, R145, 0xc0, RZ ;  /* 0x000000c091157824 */ /* 0x000fe200078e02ff */
[----:B------:R0:W4:Y:S01]  /*07d0*/  LDG.E.U16 R15, [R24.64] ;  /* 0x00000006180f7981 */ /* 0x000122000c1e1500 */
[----:B-1----:R-:W-:Y:S01]  /*07e0*/  IADD3 R18, P1, R17, R156, RZ ;  /* 0x0000009c11127210 */ /* 0x002fe20007f3e0ff */
[C---:B------:R-:W-:Y:S02]  /*07f0*/  IMAD R29, R145.reuse, 0x180, RZ ;  /* 0x00000180911d7824 */ /* 0x040fe400078e02ff */
[----:B------:R-:W-:Y:S01]  /*0800*/  IMAD R31, R145, 0x1a0, RZ ;  /* 0x000001a0911f7824 */ /* 0x000fe200078e02ff */
[----:B------:R-:W-:Y:S01]  /*0810*/  LEA.HI.X.SX32 R19, R13, R157, 0x1, P1 ;  /* 0x0000009d0d137211 */ /* 0x000fe200008f0eff */
[----:B------:R-:W-:Y:S04]  /*0820*/  STL [R1+0xa0], R6 ;  /* 0x0000a00601007387 */ /* 0x000fe80000100800 */
[----:B------:R1:W-:Y:S01]  /*0830*/  STL [R1+0x7c], R4 ;  /* 0x00007c0401007387 */ /* 0x0003e20000100800 */
[----:B------:R-:W-:-:S03]  /*0840*/  IMAD R85, R145, 0xc8, RZ ;  /* 0x000000c891557824 */ /* 0x000fc600078e02ff */
[----:B------:R0:W2:Y:S04]  /*0850*/  LDG.E.U16 R8, [R8.64] ;  /* 0x0000000608087981 */ /* 0x0000a8000c1e1500 */
[----:B-1----:R1:W2:Y:S01]  /*0860*/  LDG.E.U16 R4, [R2.64] ;  /* 0x0000000602047981 */ /* 0x0022a2000c1e1500 */
[-C--:B------:R-:W-:Y:S01]  /*0870*/  IADD3 R16, P2, R21, R156.reuse, RZ ;  /* 0x0000009c15107210 */ /* 0x080fe20007f5e0ff */
[----:B0-----:R-:W-:Y:S01]  /*0880*/  IMAD R25, R145, 0x190, RZ ;  /* 0x0000019091197824 */ /* 0x001fe200078e02ff */
[-C--:B------:R-:W-:Y:S01]  /*0890*/  IADD3 R28, P0, R29, R156.reuse, RZ ;  /* 0x0000009c1d1c7210 */ /* 0x080fe20007f1e0ff */
[----:B------:R0:W3:Y:S04]  /*08a0*/  LDG.E.U16 R9, [R26.64] ;  /* 0x000000061a097981 */ /* 0x0000e8000c1e1500 */
[----:B-----5:R5:W-:Y:S04]  /*08b0*/  STL [R1+0x3c], R0 ;  /* 0x00003c0001007387 */ /* 0x020be80000100800 */
[----:B-----5:R5:W3:Y:S01]  /*08c0*/  LDG.E.U16 R0, [R18.64] ;  /* 0x0000000612007981 */ /* 0x020ae2000c1e1500 */
[-C--:B------:R-:W-:Y:S01]  /*08d0*/  LEA.HI.X.SX32 R17, R17, R157.reuse, 0x1, P2 ;  /* 0x0000009d11117211 */ /* 0x080fe200010f0eff */
[----:B------:R-:W-:Y:S01]  /*08e0*/  IMAD R13, R145, 0xd0, RZ ;  /* 0x000000d0910d7824 */ /* 0x000fe200078e02ff */
[-C--:B------:R-:W-:Y:S01]  /*08f0*/  LEA.HI.X.SX32 R29, R21, R157.reuse, 0x1, P0 ;  /* 0x0000009d151d7211 */ /* 0x080fe200000f0eff */
[----:B-1----:R-:W-:Y:S01]  /*0900*/  IMAD R3, R145, 0x1b0, RZ ;  /* 0x000001b091037824 */ /* 0x002fe200078e02ff */
[-C--:B0-----:R-:W-:Y:S01]  /*0910*/  IADD3 R26, P1, R25, R156.reuse, RZ ;  /* 0x0000009c191a7210 */ /* 0x081fe20007f3e0ff */
[----:B------:R-:W-:Y:S01]  /*0920*/  IMAD R107, R145, 0x68, RZ ;  /* 0x00000068916b7824 */ /* 0x000fe200078e02ff */
[-C--:B------:R-:W-:Y:S01]  /*0930*/  IADD3 R30, P2, R31, R156.reuse, RZ ;  /* 0x0000009c1f1e7210 */ /* 0x080fe20007f5e0ff */
[----:B------:R0:W4:Y:S01]  /*0940*/  LDG.E.U16 R21, [R28.64] ;  /* 0x000000061c157981 */ /* 0x000122000c1e1500 */
[-C--:B------:R-:W-:Y:S01]  /*0950*/  IADD3 R24, P0, R13, R156.reuse, RZ ;  /* 0x0000009c0d187210 */ /* 0x080fe20007f1e0ff */
[----:B------:R-:W-:Y:S01]  /*0960*/  IMAD R53, R145, 0xd8, RZ ;  /* 0x000000d891357824 */ /* 0x000fe200078e02ff */
[-C--:B------:R-:W-:Y:S01]  /*0970*/  LEA.HI.X.SX32 R27, R85, R157.reuse, 0x1, P1 ;  /* 0x0000009d551b7211 */ /* 0x080fe200008f0eff */
[----:B------:R-:W-:Y:S01]  /*0980*/  IMAD R33, R145, 0xe0, RZ ;  /* 0x000000e091217824 */ /* 0x000fe200078e02ff */
[-C--:B------:R-:W-:Y:S01]  /*0990*/  LEA.HI.X.SX32 R31, R13, R157.reuse, 0x1, P2 ;  /* 0x0000009d0d1f7211 */ /* 0x080fe200010f0eff */
[----:B------:R-:W-:Y:S01]  /*09a0*/  IMAD R13, R145, 0x70, RZ ;  /* 0x00000070910d7824 */ /* 0x000fe200078e02ff */
[----:B------:R1:W4:Y:S01]  /*09b0*/  LDG.E.U16 R16, [R16.64] ;  /* 0x0000000610107981 */ /* 0x000322000c1e1500 */
[-C--:B0-----:R-:W-:Y:S01]  /*09c0*/  IADD3 R28, P1, R3, R156.reuse, RZ ;  /* 0x0000009c031c7210 */ /* 0x081fe20007f3e0ff */
[----:B------:R-:W-:Y:S01]  /*09d0*/  IMAD R3, R145, 0x1c0, RZ ;  /* 0x000001c091037824 */ /* 0x000fe200078e02ff */
[-C--:B------:R-:W-:Y:S01]  /*09e0*/  LEA.HI.X.SX32 R25, R107, R157.reuse, 0x1, P0 ;  /* 0x0000009d6b197211 */ /* 0x080fe200000f0eff */
[----:B------:R-:W-:Y:S01]  /*09f0*/  IMAD R67, R145, 0x38, RZ ;  /* 0x0000003891437824 */ /* 0x000fe200078e02ff */
[-C--:B------:R-:W-:Y:S01]  /*0a00*/  LEA.HI.X.SX32 R29, R53, R157.reuse, 0x1, P1 ;  /* 0x0000009d351d7211 */ /* 0x080fe200008f0eff */
[----:B------:R-:W-:Y:S01]  /*0a10*/  IMAD R35, R145, 0x1d0, RZ ;  /* 0x000001d091237824 */ /* 0x000fe200078e02ff */
[-C--:B------:R-:W-:Y:S01]  /*0a20*/  IADD3 R2, P0, R13, R156.reuse, RZ ;  /* 0x0000009c0d027210 */ /* 0x080fe20007f1e0ff */
[----:B-1----:R0:W4:Y:S01]  /*0a30*/  LDG.E.U16 R17, [R26.64] ;  /* 0x000000061a117981 */ /* 0x002122000c1e1500 */
[-C--:B------:R-:W-:Y:S01]  /*0a40*/  IADD3 R32, P2, R3, R156.reuse, RZ ;  /* 0x0000009c03207210 */ /* 0x080fe20007f5e0ff */
[----:B------:R-:W-:Y:S01]  /*0a50*/  IMAD R81, R145, 0xe8, RZ ;  /* 0x000000e891517824 */ /* 0x000fe200078e02ff */
[----:B------:R-:W-:Y:S01]  /*0a60*/  LEA.HI.X.SX32 R3, R67, R157, 0x1, P0 ;  /* 0x0000009d43037211 */ /* 0x000fe200000f0eff */
[----:B-----5:R1:W5:Y:S01]  /*0a70*/  LDG.E.U16 R18, [R30.64] ;  /* 0x000000061e127981 */ /* 0x020362000c1e1500 */
[----:B------:R-:W-:Y:S01]  /*0a80*/  IADD3 R34, P0, R35, R156, RZ ;  /* 0x0000009c23227210 */ /* 0x000fe20007f1e0ff */
[----:B------:R-:W-:-:S02]  /*0a90*/  IMAD R47, R145, 0x78, RZ ;  /* 0x00000078912f7824 */ /* 0x000fc400078e02ff */
[----:B------:R1:W4:Y:S01]  /*0aa0*/  LDG.E.U16 R19, [R28.64] ;  /* 0x000000061c137981 */ /* 0x000322000c1e1500 */
[-C--:B0-----:R-:W-:Y:S01]  /*0ab0*/  IADD3 R26, P1, R33, R156.reuse, RZ ;  /* 0x0000009c211a7210 */ /* 0x081fe20007f3e0ff */
[----:B------:R-:W-:Y:S02]  /*0ac0*/  IMAD R37, R145, 0x1e0, RZ ;  /* 0x000001e091257824 */ /* 0x000fe400078e02ff */
[----:B------:R0:W4:Y:S01]  /*0ad0*/  LDG.E.U16 R252, [R2.64] ;  /* 0x0000000602fc7981 */ /* 0x000122000c1e1500 */
[-C--:B------:R-:W-:Y:S01]  /*0ae0*/  LEA.HI.X.SX32 R27, R13, R157.reuse, 0x1, P1 ;  /* 0x0000009d0d1b7211 */ /* 0x080fe200008f0eff */
[----:B------:R-:W-:Y:S01]  /*0af0*/  IMAD R13, R145, 0xf0, RZ ;  /* 0x000000f0910d7824 */ /* 0x000fe200078e02ff */
[-C--:B------:R-:W-:Y:S01]  /*0b00*/  LEA.HI.X.SX32 R35, R81, R157.reuse, 0x1, P0 ;  /* 0x0000009d51237211 */ /* 0x080fe200000f0eff */
[C---:B------:R-:W-:Y:S01]  /*0b10*/  IMAD R39, R145.reuse, 0x1f0, RZ ;  /* 0x000001f091277824 */ /* 0x040fe200078e02ff */
[----:B------:R0:W4:Y:S01]  /*0b20*/  LDG.E.U16 R22, [R24.64] ;  /* 0x0000000618167981 */ /* 0x000122000c1e1500 */
[----:B-1----:R-:W-:Y:S01]  /*0b30*/  IMAD R29, R145, 0x102, RZ ;  /* 0x00000102911d7824 */ /* 0x002fe200078e02ff */
[----:B------:R-:W-:Y:S01]  /*0b40*/  IADD3 R30, P0, R13, R156, RZ ;  /* 0x0000009c0d1e7210 */ /* 0x000fe20007f1e0ff */
[----:B------:R-:W-:Y:S01]  /*0b50*/  IMAD R51, R145, 0xf8, RZ ;  /* 0x000000f891337824 */ /* 0x000fe200078e02ff */
[----:B------:R-:W-:-:S02]  /*0b60*/  LEA.HI.X.SX32 R33, R33, R157, 0x1, P2 ;  /* 0x0000009d21217211 */ /* 0x000fc400010f0eff */
[----:B------:R-:W-:Y:S01]  /*0b70*/  LEA.HI.X.SX32 R31, R47, R157, 0x1, P0 ;  /* 0x0000009d2f1f7211 */ /* 0x000fe200000f0eff */
[----:B--2---:R-:W-:Y:S01]  /*0b80*/  STL [R1+0x70], R4 ;  /* 0x0000700401007387 */ /* 0x004fe20000100800 */
[-C--:B------:R-:W-:Y:S02]  /*0b90*/  IADD3 R36, P1, R37, R156.reuse, RZ ;  /* 0x0000009c25247210 */ /* 0x080fe40007f3e0ff */
[----:B0-----:R-:W-:Y:S01]  /*0ba0*/  LEA R3, R145, R145, 0x7 ;  /* 0x0000009191037211 */ /* 0x001fe200078e38ff */
[----:B------:R0:W2:Y:S01]  /*0bb0*/  LDG.E.U16 R25, [R26.64] ;  /* 0x000000061a197981 */ /* 0x0000a2000c1e1500 */
[-C--:B------:R-:W-:Y:S02]  /*0bc0*/  IADD3 R2, P0, R29, R156.reuse, RZ ;  /* 0x0000009c1d027210 */ /* 0x080fe40007f1e0ff */
[----:B------:R-:W-:Y:S01]  /*0bd0*/  IADD3 R38, P2, R39, R156, RZ ;  /* 0x0000009c27267210 */ /* 0x000fe20007f5e0ff */
[----:B------:R1:W2:Y:S01]  /*0be0*/  LDG.E.U16 R24, [R32.64] ;  /* 0x0000000620187981 */ /* 0x0002a2000c1e1500 */
[-C--:B------:R-:W-:Y:S01]  /*0bf0*/  LEA.HI.X.SX32 R37, R13, R157.reuse, 0x1, P1 ;  /* 0x0000009d0d257211 */ /* 0x080fe200008f0eff */
[----:B------:R-:W-:Y:S01]  /*0c00*/  IMAD R57, R145, 0x122, RZ ;  /* 0x0000012291397824 */ /* 0x000fe200078e02ff */
[-C--:B------:R-:W-:Y:S01]  /*0c10*/  LEA.HI.X.SX32 R3, R3, R157.reuse, 0x1, P0 ;  /* 0x0000009d03037211 */ /* 0x080fe200000f0eff */
[----:B------:R-:W-:Y:S01]  /*0c20*/  IMAD R59, R145, 0x132, RZ ;  /* 0x00000132913b7824 */ /* 0x000fe200078e02ff */
[----:B------:R-:W-:Y:S01]  /*0c30*/  LEA.HI.X.SX32 R39, R51, R157, 0x1, P2 ;  /* 0x0000009d33277211 */ /* 0x000fe200010f0eff */
[----:B0-----:R0:W2:Y:S01]  /*0c40*/  LDG.E.U16 R26, [R30.64] ;  /* 0x000000061e1a7981 */ /* 0x0010a2000c1e1500 */
[----:B-1----:R-:W-:-:S03]  /*0c50*/  IMAD R33, R145, 0x89, RZ ;  /* 0x0000008991217824 */ /* 0x002fc600078e02ff */
[----:B------:R1:W2:Y:S01]  /*0c60*/  LDG.E.U16 R13, [R36.64] ;  /* 0x00000006240d7981 */ /* 0x0002a2000c1e1500 */
[----:B------:R-:W-:-:S03]  /*0c70*/  IMAD R55, R145, 0x99, RZ ;  /* 0x0000009991377824 */ /* 0x000fc600078e02ff */
[----:B------:R1:W2:Y:S01]  /*0c80*/  LDG.E.U16 R29, [R2.64] ;  /* 0x00000006021d7981 */ /* 0x0002a2000c1e1500 */
[C---:B0-----:R-:W-:Y:S02]  /*0c90*/  IMAD R31, R145.reuse, 0x142, RZ ;  /* 0x00000142911f7824 */ /* 0x041fe400078e02ff */
[----:B------:R-:W-:Y:S01]  /*0ca0*/  IMAD R41, R145, 0x91, RZ ;  /* 0x0000009191297824 */ /* 0x000fe200078e02ff */
[----:B------:R0:W2:Y:S01]  /*0cb0*/  LDG.E.U16 R27, [R38.64] ;  /* 0x00000006261b7981 */ /* 0x0000a2000c1e1500 */
[-C--:B-1----:R-:W-:Y:S01]  /*0cc0*/  IADD3 R36, P1, R57, R156.reuse, RZ ;  /* 0x0000009c39247210 */ /* 0x082fe20007f3e0ff */
[C---:B------:R-:W-:Y:S02]  /*0cd0*/  IMAD R57, R145.reuse, 0x152, RZ ;  /* 0x0000015291397824 */ /* 0x040fe400078e02ff */
[----:B------:R-:W-:Y:S01]  /*0ce0*/  IMAD R3, R145, 0xa1, RZ ;  /* 0x000000a191037824 */ /* 0x000fe200078e02ff */
[----:B0-----:R-:W-:Y:S01]  /*0cf0*/  IADD3 R38, P2, R59, R156, RZ ;  /* 0x0000009c3b267210 */ /* 0x001fe20007f5e0ff */
[----:B------:R-:W-:Y:S01]  /*0d00*/  IMAD R61, R145, 0x172, RZ ;  /* 0x00000172913d7824 */ /* 0x000fe200078e02ff */
[----:B------:R-:W-:-:S02]  /*0d10*/  LEA.HI.X.SX32 R37, R41, R157, 0x1, P1 ;  /* 0x0000009d29257211 */ /* 0x000fc400008f0eff */
[-C--:B------:R-:W-:Y:S01]  /*0d20*/  LEA.HI.X.SX32 R39, R55, R157.reuse, 0x1, P2 ;  /* 0x0000009d37277211 */ /* 0x080fe200010f0eff */
[C---:B------:R-:W-:Y:S02]  /*0d30*/  IMAD R59, R145.reuse, 0x162, RZ ;  /* 0x00000162913b7824 */ /* 0x040fe400078e02ff */
[----:B------:R0:W2:Y:S01]  /*0d40*/  LDG.E.U16 R6, [R36.64] ;  /* 0x0000000624067981 */ /* 0x0000a2000c1e1500 */
[C---:B------:R-:W-:Y:S02]  /*0d50*/  IMAD R55, R145.reuse, 0xb9, RZ ;  /* 0x000000b991377824 */ /* 0x040fe400078e02ff */
[----:B------:R-:W-:Y:S01]  /*0d60*/  IMAD R41, R145, 0xb1, RZ ;  /* 0x000000b191297824 */ /* 0x000fe200078e02ff */
[-C--:B------:R-:W-:Y:S01]  /*0d70*/  IADD3 R40, P1, R59, R156.reuse, RZ ;  /* 0x0000009c3b287210 */ /* 0x080fe20007f3e0ff */
[C---:B------:R-:W-:Y:S02]  /*0d80*/  IMAD R63, R145.reuse, 0x1a2, RZ ;  /* 0x000001a2913f7824 */ /* 0x040fe400078e02ff */
[----:B------:R-:W-:Y:S01]  /*0d90*/  IMAD R71, R145, 0x1b2, RZ ;  /* 0x000001b291477824 */ /* 0x000fe200078e02ff */
[----:B------:R-:W-:Y:S01]  /*0da0*/  LEA.HI.X.SX32 R41, R41, R157, 0x1, P1 ;  /* 0x0000009d29297211 */ /* 0x000fe200008f0eff */
[----:B------:R-:W-:Y:S01]  /*0db0*/  IMAD R59, R145, 0xd9, RZ ;  /* 0x000000d9913b7824 */ /* 0x000fe200078e02ff */
[----:B------:R-:W-:Y:S01]  /*0dc0*/  IADD3 R54, P1, R63, R156, RZ ;  /* 0x0000009c3f367210 */ /* 0x000fe20007f3e0ff */
[----:B------:R-:W-:-:S02]  /*0dd0*/  IMAD R73, R145, 0x1e2, RZ ;  /* 0x000001e291497824 */ /* 0x000fc400078e02ff */
[C---:B------:R-:W-:Y:S02]  /*0de0*/  IMAD R101, R145.reuse, 0x22, RZ ;  /* 0x0000002291657824 */ /* 0x040fe400078e02ff */
[C---:B------:R-:W-:Y:S02]  /*0df0*/  IMAD R75, R145.reuse, 0x1f2, RZ ;  /* 0x000001f2914b7824 */ /* 0x040fe400078e02ff */
[C---:B------:R-:W-:Y:S02]  /*0e00*/  IMAD R103, R145.reuse, 0x32, RZ ;  /* 0x0000003291677824 */ /* 0x040fe400078e02ff */
[C---:B------:R-:W-:Y:S01]  /*0e10*/  IMAD R63, R145.reuse, 0xf9, RZ ;  /* 0x000000f9913f7824 */ /* 0x040fe200078e02ff */
[----:B---3--:R1:W-:Y:S04]  /*0e20*/  STL [R1+0x1c], R0 ;  /* 0x00001c0001007387 */ /* 0x0083e80000100800 */
[----:B-1----:R1:W3:Y:S02]  /*0e30*/  LDG.E.U16 R0, [R34.64] ;  /* 0x0000000622007981 */ /* 0x0022e4000c1e1500 */
[----:B-1----:R-:W-:-:S05]  /*0e40*/  IMAD R35, R145, 0x112, RZ ;  /* 0x0000011291237824 */ /* 0x002fca00078e02ff */
[----:B------:R-:W-:-:S04]  /*0e50*/  IADD3 R34, P0, R35, R156, RZ ;  /* 0x0000009c23227210 */ /* 0x000fc80007f1e0ff */
[-C--:B------:R-:W-:Y:S02]  /*0e60*/  LEA.HI.X.SX32 R35, R33, R157.reuse, 0x1, P0 ;  /* 0x0000009d21237211 */ /* 0x080fe400000f0eff */
[-C--:B------:R-:W-:Y:S02]  /*0e70*/  IADD3 R32, P0, R31, R156.reuse, RZ ;  /* 0x0000009c1f207210 */ /* 0x080fe40007f1e0ff */
[----:B------:R1:W2:Y:S02]  /*0e80*/  LDG.E.U16 R31, [R38.64] ;  /* 0x00000006261f7981 */ /* 0x0002a4000c1e1500 */
[-C--:B------:R-:W-:Y:S01]  /*0e90*/  LEA.HI.X.SX32 R33, R3, R157.reuse, 0x1, P0 ;  /* 0x0000009d03217211 */ /* 0x080fe200000f0eff */
[----:B------:R-:W-:Y:S01]  /*0ea0*/  IMAD R3, R145, 0xa9, RZ ;  /* 0x000000a991037824 */ /* 0x000fe200078e02ff */
[----:B------:R-:W-:Y:S01]  /*0eb0*/  IADD3 R2, P0, R57, R156, RZ ;  /* 0x0000009c39027210 */ /* 0x000fe20007f1e0ff */
[----:B------:R-:W-:Y:S01]  /*0ec0*/  IMAD R57, R145, 0x182, RZ ;  /* 0x0000018291397824 */ /* 0x000fe200078e02ff */
[----:B------:R4:W2:Y:S02]  /*0ed0*/  LDG.E.U16 R30, [R34.64] ;  /* 0x00000006221e7981 */ /* 0x0008a4000c1e1500 */
[----:B------:R-:W-:-:S02]  /*0ee0*/  LEA.HI.X.SX32 R3, R3, R157, 0x1, P0 ;  /* 0x0000009d03037211 */ /* 0x000fc400000f0eff */
[-C--:B-1----:R-:W-:Y:S01]  /*0ef0*/  IADD3 R38, P2, R61, R156.reuse, RZ ;  /* 0x0000009c3d267210 */ /* 0x082fe20007f5e0ff */
[----:B------:R-:W-:Y:S01]  /*0f00*/  IMAD R61, R145, 0x192, RZ ;  /* 0x00000192913d7824 */ /* 0x000fe200078e02ff */
[----:B0-----:R-:W-:Y:S01]  /*0f10*/  IADD3 R36, P0, R57, R156, RZ ;  /* 0x0000009c39247210 */ /* 0x001fe20007f1e0ff */
[----:B------:R0:W2:Y:S01]  /*0f20*/  LDG.E.U16 R32, [R32.64] ;  /* 0x0000000620207981 */ /* 0x0000a2000c1e1500 */
[----:B----4-:R-:W-:Y:S01]  /*0f30*/  IMAD R35, R145, 0xc1, RZ ;  /* 0x000000c191237824 */ /* 0x010fe200078e02ff */
[----:B------:R-:W-:Y:S01]  /*0f40*/  LEA.HI.X.SX32 R39, R55, R157, 0x1, P2 ;  /* 0x0000009d37277211 */ /* 0x000fe200010f0eff */
[----:B------:R-:W-:-:S03]  /*0f50*/  IMAD R55, R145, 0xc9, RZ ;  /* 0x000000c991377824 */ /* 0x000fc600078e02ff */
[----:B------:R-:W-:Y:S01]  /*0f60*/  LEA.HI.X.SX32 R37, R35, R157, 0x1, P0 ;  /* 0x0000009d23257211 */ /* 0x000fe200000f0eff */
[----:B------:R-:W-:Y:S01]  /*0f70*/  IMAD R57, R145, 0xd1, RZ ;  /* 0x000000d191397824 */ /* 0x000fe200078e02ff */
[----:B0-----:R0:W4:Y:S01]  /*0f80*/  LDG.E.U16 R33, [R2.64] ;  /* 0x0000000602217981 */ /* 0x001122000c1e1500 */
[-C--:B------:R-:W-:Y:S01]  /*0f90*/  IADD3 R56, P2, R71, R156.reuse, RZ ;  /* 0x0000009c47387210 */ /* 0x080fe20007f5e0ff */
[----:B------:R-:W-:Y:S02]  /*0fa0*/  IMAD R71, R145, 0x1d2, RZ ;  /* 0x000001d291477824 */ /* 0x000fe400078e02ff */
[----:B------:R1:W2:Y:S04]  /*0fb0*/  LDG.E.U16 R34, [R38.64] ;  /* 0x0000000626227981 */ /* 0x0002a8000c1e1500 */
[----:B------:R5:W2:Y:S01]  /*0fc0*/  LDG.E.U16 R35, [R40.64] ;  /* 0x0000000628237981 */ /* 0x000aa2000c1e1500 */
[----:B0-----:R-:W-:Y:S01]  /*0fd0*/  IADD3 R2, P0, R61, R156, RZ ;  /* 0x0000009c3d027210 */ /* 0x001fe20007f1e0ff */
[----:B------:R-:W-:-:S02]  /*0fe0*/  IMAD R61, R145, 0x1c2, RZ ;  /* 0x000001c2913d7824 */ /* 0x000fc400078e02ff */
[----:B------:R0:W2:Y:S01]  /*0ff0*/  LDG.E.U16 R36, [R36.64] ;  /* 0x0000000624247981 */ /* 0x0000a2000c1e1500 */
[-C--:B------:R-:W-:Y:S01]  /*1000*/  LEA.HI.X.SX32 R3, R55, R157.reuse, 0x1, P0 ;  /* 0x0000009d37037211 */ /* 0x080fe200000f0eff */
[----:B-1----:R-:W-:Y:S01]  /*1010*/  IMAD R39, R145, 0xe1, RZ ;  /* 0x000000e191277824 */ /* 0x002fe200078e02ff */
[-C--:B------:R-:W-:Y:S02]  /*1020*/  LEA.HI.X.SX32 R55, R57, R157.reuse, 0x1, P1 ;  /* 0x0000009d39377211 */ /* 0x080fe400008f0eff */
[-C--:B-----5:R-:W-:Y:S02]  /*1030*/  IADD3 R40, P0, R61, R156.reuse, RZ ;  /* 0x0000009c3d287210 */ /* 0x0a0fe40007f1e0ff */
[-C--:B------:R-:W-:Y:S01]  /*1040*/  LEA.HI.X.SX32 R57, R59, R157.reuse, 0x1, P2 ;  /* 0x0000009d3b397211 */ /* 0x080fe200010f0eff */
[----:B------:R-:W-:Y:S01]  /*1050*/  IMAD R59, R145, 0xe9, RZ ;  /* 0x000000e9913b7824 */ /* 0x000fe200078e02ff */
[----:B0-----:R0:W5:Y:S01]  /*1060*/  LDG.E.U16 R37, [R2.64] ;  /* 0x0000000602257981 */ /* 0x001162000c1e1500 */
[----:B------:R-:W-:Y:S01]  /*1070*/  LEA.HI.X.SX32 R41, R39, R157, 0x1, P0 ;  /* 0x0000009d27297211 */ /* 0x000fe200000f0eff */
[----:B------:R-:W-:Y:S01]  /*1080*/  IMAD R61, R145, 0xf1, RZ ;  /* 0x000000f1913d7824 */ /* 0x000fe200078e02ff */
[-C--:B------:R-:W-:Y:S01]  /*1090*/  IADD3 R60, P1, R73, R156.reuse, RZ ;  /* 0x0000009c493c7210 */ /* 0x080fe20007f3e0ff */
[----:B------:R1:W2:Y:S04]  /*10a0*/  LDG.E.U16 R39, [R54.64] ;  /* 0x0000000636277981 */ /* 0x0002a8000c1e1500 */
[----:B------:R1:W2:Y:S01]  /*10b0*/  LDG.E.U16 R40, [R40.64] ;  /* 0x0000000628287981 */ /* 0x0002a2000c1e1500 */
[----:B0-----:R-:W-:-:S03]  /*10c0*/  IADD3 R2, P0, R71, R156, RZ ;  /* 0x0000009c47027210 */ /* 0x001fc60007f1e0ff */
[----:B------:R0:W2:Y:S01]  /*10d0*/  LDG.E.U16 R38, [R56.64] ;  /* 0x0000000638267981 */ /* 0x0000a2000c1e1500 */
[----:B------:R-:W-:Y:S02]  /*10e0*/  LEA.HI.X.SX32 R3, R59, R157, 0x1, P0 ;  /* 0x0000009d3b037211 */ /* 0x000fe400000f0eff */
[-C--:B-1----:R-:W-:Y:S02]  /*10f0*/  IADD3 R54, P0, R101, R156.reuse, RZ ;  /* 0x0000009c65367210 */ /* 0x082fe40007f1e0ff */
[----:B------:R-:W-:Y:S01]  /*1100*/  LEA R41, R145, R145, 0x4 ;  /* 0x0000009191297211 */ /* 0x000fe200078e20ff */
[----:B------:R1:W2:Y:S01]  /*1110*/  LDG.E.U16 R217, [R2.64] ;  /* 0x0000000602d97981 */ /* 0x0002a2000c1e1500 */
[-C--:B------:R-:W-:Y:S02]  /*1120*/  LEA.HI.X.SX32 R61, R61, R157.reuse, 0x1, P1 ;  /* 0x0000009d3d3d7211 */ /* 0x080fe400008f0eff */
[-C--:B------:R-:W-:Y:S01]  /*1130*/  LEA.HI.X.SX32 R55, R41, R157.reuse, 0x1, P0 ;  /* 0x0000009d29377211 */ /* 0x080fe200000f0eff */
[----:B------:R-:W-:Y:S01]  /*1140*/  IMAD R41, R145, 0x42, RZ ;  /* 0x0000004291297824 */ /* 0x000fe200078e02ff */
[-C--:B------:R-:W-:Y:S01]  /*1150*/  IADD3 R62, P2, R75, R156.reuse, RZ ;  /* 0x0000009c4b3e7210 */ /* 0x080fe20007f5e0ff */
[----:B------:R-:W-:Y:S01]  /*1160*/  IMAD R59, R145, 0x19, RZ ;  /* 0x00000019913b7824 */ /* 0x000fe200078e02ff */
[----:B------:R-:W-:Y:S01]  /*1170*/  IADD3 R58, P0, R103, R156, RZ ;  /* 0x0000009c673a7210 */ /* 0x000fe20007f1e0ff */
[C---:B0-----:R-:W-:Y:S01]  /*1180*/  IMAD R57, R145.reuse, 0x52, RZ ;  /* 0x0000005291397824 */ /* 0x041fe200078e02ff */
[----:B------:R0:W2:Y:S01]  /*1190*/  LDG.E.U16 R216, [R60.64] ;  /* 0x000000063cd87981 */ /* 0x0000a2000c1e1500 */
[----:B-1----:R-:W-:Y:S01]  /*11a0*/  IMAD R3, R145, 0x62, RZ ;  /* 0x0000006291037824 */ /* 0x002fe200078e02ff */
[----:B------:R-:W-:Y:S01]  /*11b0*/  LEA.HI.X.SX32 R63, R63, R157, 0x1, P2 ;  /* 0x0000009d3f3f7211 */ /* 0x000fe200010f0eff */
[C---:B------:R-:W-:Y:S01]  /*11c0*/  IMAD R73, R145.reuse, 0x29, RZ ;  /* 0x0000002991497824 */ /* 0x040fe200078e02ff */
[----:B------:R1:W2:Y:S01]  /*11d0*/  LDG.E.U16 R44, [R54.64] ;  /* 0x00000006362c7981 */ /* 0x0002a2000c1e1500 */
[----:B------:R-:W-:-:S02]  /*11e0*/  LEA R71, R145, R145, 0x5 ;  /* 0x0000009191477211 */ /* 0x000fc400078e28ff */
[-C--:B------:R-:W-:Y:S01]  /*11f0*/  IADD3 R70, P2, R57, R156.reuse, RZ ;  /* 0x0000009c39467210 */ /* 0x080fe20007f5e0ff */
[----:B------:R1:W3:Y:S01]  /*1200*/  LDG.E.U16 R215, [R62.64] ;  /* 0x000000063ed77981 */ /* 0x0002e2000c1e1500 */
[-C--:B------:R-:W-:Y:S02]  /*1210*/  LEA.HI.X.SX32 R59, R59, R157.reuse, 0x1, P0 ;  /* 0x0000009d3b3b7211 */ /* 0x080fe400000f0eff */
[-C--:B0-----:R-:W-:Y:S02]  /*1220*/  IADD3 R60, P1, R41, R156.reuse, RZ ;  /* 0x0000009c293c7210 */ /* 0x081fe40007f3e0ff */
[----:B------:R-:W-:Y:S01]  /*1230*/  IADD3 R72, P0, R3, R156, RZ ;  /* 0x0000009c03487210 */ /* 0x000fe20007f1e0ff */
[----:B-1----:R-:W-:Y:S01]  /*1240*/  IMAD R55, R145, 0x31, RZ ;  /* 0x0000003191377824 */ /* 0x002fe200078e02ff */
[-C--:B------:R-:W-:Y:S01]  /*1250*/  LEA.HI.X.SX32 R61, R71, R157.reuse, 0x1, P1 ;  /* 0x0000009d473d7211 */ /* 0x080fe200008f0eff */
[----:B------:R0:W3:Y:S01]  /*1260*/  LDG.E.U16 R42, [R58.64] ;  /* 0x000000063a2a7981 */ /* 0x0000e2000c1e1500 */
[----:B------:R-:W-:-:S02]  /*1270*/  LEA.HI.X.SX32 R71, R73, R157, 0x1, P2 ;  /* 0x0000009d49477211 */ /* 0x000fc400010f0eff */
[----:B------:R-:W-:Y:S01]  /*1280*/  LEA.HI.X.SX32 R73, R55, R157, 0x1, P0 ;  /* 0x0000009d37497211 */ /* 0x000fe200000f0eff */
[----:B------:R1:W4:Y:S04]  /*1290*/  LDG.E.U16 R28, [R60.64] ;  /* 0x000000063c1c7981 */ /* 0x000328000c1e1500 */
[----:B------:R0:W5:Y:S04]  /*12a0*/  LDG.E.U16 R4, [R70.64] ;  /* 0x0000000646047981 */ /* 0x000168000c1e1500 */
[----:B------:R1:W5:Y:S01]  /*12b0*/  LDG.E.U16 R2, [R72.64] ;  /* 0x0000000648027981 */ /* 0x000362000c1e1500 */
[----:B------:R-:W-:-:S02]  /*12c0*/  IMAD R55, R145, 0x72, RZ ;  /* 0x0000007291377824 */ /* 0x000fc400078e02ff */
[C---:B------:R-:W-:Y:S02]  /*12d0*/  IMAD R63, R145.reuse, 0x82, RZ ;  /* 0x00000082913f7824 */ /* 0x040fe400078e02ff */
[----:B------:R-:W-:Y:S01]  /*12e0*/  IMAD R75, R145, 0x39, RZ ;  /* 0x00000039914b7824 */ /* 0x000fe200078e02ff */
[-C--:B0-----:R-:W-:Y:S01]  /*12f0*/  IADD3 R58, P0, R55, R156.reuse, RZ ;  /* 0x0000009c373a7210 */ /* 0x081fe20007f1e0ff */
[C---:B------:R-:W-:Y:S02]  /*1300*/  IMAD R79, R145.reuse, 0x92, RZ ;  /* 0x00000092914f7824 */ /* 0x040fe400078e02ff */
[C---:B------:R-:W-:Y:S01]  /*1310*/  IMAD R77, R145.reuse, 0xa2, RZ ;  /* 0x000000a2914d7824 */ /* 0x040fe200078e02ff */
[C---:B------:R-:W-:Y:S01]  /*1320*/  LEA R83, R145.reuse, R145, 0x6 ;  /* 0x0000009191537211 */ /* 0x040fe200078e30ff */
[----:B------:R-:W-:Y:S01]  /*1330*/  IMAD R87, R145, 0x49, RZ ;  /* 0x0000004991577824 */ /* 0x000fe200078e02ff */
[-C--:B-1----:R-:W-:Y:S01]  /*1340*/  IADD3 R60, P1, R63, R156.reuse, RZ ;  /* 0x0000009c3f3c7210 */ /* 0x082fe20007f3e0ff */
[----:B------:R-:W-:Y:S01]  /*1350*/  IMAD R71, R145, 0x51, RZ ;  /* 0x0000005191477824 */ /* 0x000fe200078e02ff */
[----:B------:R-:W-:-:S02]  /*1360*/  IADD3 R82, P2, R79, R156, RZ ;  /* 0x0000009c4f527210 */ /* 0x000fc40007f5e0ff */
[-C--:B------:R-:W-:Y:S01]  /*1370*/  LEA.HI.X.SX32 R59, R75, R157.reuse, 0x1, P0 ;  /* 0x0000009d4b3b7211 */ /* 0x080fe200000f0eff */
[----:B------:R-:W-:Y:S01]  /*1380*/  IMAD R75, R145, 0xb2, RZ ;  /* 0x000000b2914b7824 */ /* 0x000fe200078e02ff */
[-C--:B------:R-:W-:Y:S01]  /*1390*/  IADD3 R86, P0, R77, R156.reuse, RZ ;  /* 0x0000009c4d567210 */ /* 0x080fe20007f1e0ff */
[----:B------:R-:W-:Y:S01]  /*13a0*/  IMAD R73, R145, 0xc2, RZ ;  /* 0x000000c291497824 */ /* 0x000fe200078e02ff */
[-C--:B------:R-:W-:Y:S01]  /*13b0*/  LEA.HI.X.SX32 R61, R83, R157.reuse, 0x1, P1 ;  /* 0x0000009d533d7211 */ /* 0x080fe200008f0eff */
[----:B------:R-:W-:Y:S01]  /*13c0*/  IMAD R89, R145, 0x59, RZ ;  /* 0x0000005991597824 */ /* 0x000fe200078e02ff */
[-C--:B------:R-:W-:Y:S01]  /*13d0*/  LEA.HI.X.SX32 R83, R87, R157.reuse, 0x1, P2 ;  /* 0x0000009d57537211 */ /* 0x080fe200010f0eff */
[----:B------:R-:W-:Y:S01]  /*13e0*/  IMAD R91, R145, 0x61, RZ ;  /* 0x00000061915b7824 */ /* 0x000fe200078e02ff */
[----:B------:R-:W-:Y:S01]  /*13f0*/  LEA.HI.X.SX32 R87, R71, R157, 0x1, P0 ;  /* 0x0000009d47577211 */ /* 0x000fe200000f0eff */
[----:B------:R-:W-:Y:S01]  /*1400*/  IMAD R71, R145, 0xd2, RZ ;  /* 0x000000d291477824 */ /* 0x000fe200078e02ff */
[-C--:B------:R-:W-:Y:S01]  /*1410*/  IADD3 R88, P0, R75, R156.reuse, RZ ;  /* 0x0000009c4b587210 */ /* 0x080fe20007f1e0ff */
[----:B------:R0:W5:Y:S01]  /*1420*/  LDG.E.U16 R237, [R60.64] ;  /* 0x000000063ced7981 */ /* 0x000162000c1e1500 */
[----:B------:R-:W-:-:S02]  /*1430*/  IADD3 R90, P1, R73, R156, RZ ;  /* 0x0000009c495a7210 */ /* 0x000fc40007f3e0ff */
[----:B------:R-:W-:Y:S01]  /*1440*/  LEA.HI.X.SX32 R89, R89, R157, 0x1, P0 ;  /* 0x0000009d59597211 */ /* 0x000fe200000f0eff */
[----:B------:R1:W5:Y:S01]  /*1450*/  LDG.E.U16 R251, [R58.64] ;  /* 0x000000063afb7981 */ /* 0x000362000c1e1500 */
[----:B------:R-:W-:-:S03]  /*1460*/  IADD3 R92, P0, R71, R156, RZ ;  /* 0x0000009c475c7210 */ /* 0x000fc60007f1e0ff */
[----:B------:R1:W5:Y:S01]  /*1470*/  LDG.E.U16 R223, [R82.64] ;  /* 0x0000000652df7981 */ /* 0x000362000c1e1500 */
[----:B0-----:R-:W-:Y:S01]  /*1480*/  IMAD R61, R145, 0xe2, RZ ;  /* 0x000000e2913d7824 */ /* 0x001fe200078e02ff */
[-C--:B------:R-:W-:Y:S02]  /*1490*/  LEA.HI.X.SX32 R91, R91, R157.reuse, 0x1, P1 ;  /* 0x0000009d5b5b7211 */ /* 0x080fe400008f0eff */
[----:B------:R0:W5:Y:S01]  /*14a0*/  LDG.E.U16 R214, [R86.64] ;  /* 0x0000000656d67981 */ /* 0x000162000c1e1500 */
[----:B-1----:R-:W-:Y:S01]  /*14b0*/  IMAD R59, R145, 0x69, RZ ;  /* 0x00000069913b7824 */ /* 0x002fe200078e02ff */
[----:B------:R-:W-:Y:S01]  /*14c0*/  IADD3 R96, P1, R61, R156, RZ ;  /* 0x0000009c3d607210 */ /* 0x000fe20007f3e0ff */
[C---:B------:R-:W-:Y:S01]  /*14d0*/  IMAD R105, R145.reuse, 0x34, RZ ;  /* 0x0000003491697824 */ /* 0x040fe200078e02ff */
[----:B------:R1:W5:Y:S01]  /*14e0*/  LDG.E.U16 R212, [R90.64] ;  /* 0x000000065ad47981 */ /* 0x000362000c1e1500 */
[----:B------:R-:W-:Y:S01]  /*14f0*/  IMAD R83, R145, 0x71, RZ ;  /* 0x0000007191537824 */ /* 0x000fe200078e02ff */
[-C--:B------:R-:W-:Y:S01]  /*1500*/  LEA.HI.X.SX32 R93, R59, R157.reuse, 0x1, P0 ;  /* 0x0000009d3b5d7211 */ /* 0x080fe200000f0eff */
[----:B------:R-:W-:Y:S01]  /*1510*/  IMAD R59, R145, 0xf2, RZ ;  /* 0x000000f2913b7824 */ /* 0x000fe200078e02ff */
[----:B------:R1:W5:Y:S02]  /*1520*/  LDG.E.U16 R213, [R88.64] ;  /* 0x0000000658d57981 */ /* 0x000364000c1e1500 */
[----:B------:R-:W-:-:S02]  /*1530*/  LEA.HI.X.SX32 R97, R83, R157, 0x1, P1 ;  /* 0x0000009d53617211 */ /* 0x000fc400008f0eff */
[C---:B------:R-:W-:Y:S01]  /*1540*/  SHF.L.U32 R83, R145.reuse, 0x1, RZ ;  /* 0x0000000191537819 */ /* 0x040fe200000006ff */
[----:B0-----:R-:W-:Y:S01]  /*1550*/  IMAD R87, R145, 0x79, RZ ;  /* 0x0000007991577824 */ /* 0x001fe200078e02ff */
[-C--:B------:R-:W-:Y:S01]  /*1560*/  IADD3 R98, P1, R59, R156.reuse, RZ ;  /* 0x0000009c3b627210 */ /* 0x080fe20007f3e0ff */
[----:B------:R0:W5:Y:S01]  /*1570*/  LDG.E.U16 R211, [R96.64] ;  /* 0x0000000660d37981 */ /* 0x000162000c1e1500 */
[-C--:B------:R-:W-:Y:S01]  /*1580*/  IADD3 R86, P0, R83, R156.reuse, RZ ;  /* 0x0000009c53567210 */ /* 0x080fe20007f1e0ff */
[----:B------:R-:W-:Y:S01]  /*1590*/  IMAD R95, R145, 0x1a, RZ ;  /* 0x0000001a915f7824 */ /* 0x000fe200078e02ff */
[-C--:B------:R-:W-:Y:S02]  /*15a0*/  LEA.HI.X.SX32 R99, R87, R157.reuse, 0x1, P1 ;  /* 0x0000009d57637211 */ /* 0x080fe400008f0eff */
[----:B------:R-:W-:Y:S02]  /*15b0*/  LEA.HI.X.SX32 R87, R145, R157, 0x1, P0 ;  /* 0x0000009d91577211 */ /* 0x000fe400000f0eff */
[----:B-1----:R-:W-:Y:S01]  /*15c0*/  IADD3 R90, P0, R105, R156, RZ ;  /* 0x0000009c695a7210 */ /* 0x002fe20007f1e0ff */
[----:B------:R-:W-:-:S02]  /*15d0*/  IMAD R89, R145, 0xd, RZ ;  /* 0x0000000d91597824 */ /* 0x000fc400078e02ff */
[----:B0-----:R-:W-:Y:S01]  /*15e0*/  IMAD R97, R145, 0x44, RZ ;  /* 0x0000004491617824 */ /* 0x001fe200078e02ff */
[CC--:B------:R-:W-:Y:S01]  /*15f0*/  LEA.HI.X.SX32 R91, R95.reuse, R157.reuse, 0x1, P0 ;  /* 0x0000009d5f5b7211 */ /* 0x0c0fe200000f0eff */
[----:B------:R0:W5:Y:S01]  /*1600*/  LDG.E.U16 R52, [R86.64] ;  /* 0x0000000656347981 */ /* 0x000162000c1e1500 */
[-C--:B------:R-:W-:Y:S02]  /*1610*/  IADD3 R88, P1, R95, R156.reuse, RZ ;  /* 0x0000009c5f587210 */ /* 0x080fe40007f3e0ff */
[-C--:B------:R-:W-:Y:S01]  /*1620*/  IADD3 R94, P2, R107, R156.reuse, RZ ;  /* 0x0000009c6b5e7210 */ /* 0x080fe20007f5e0ff */
[----:B------:R1:W5:Y:S01]  /*1630*/  LDG.E.U16 R210, [R98.64] ;  /* 0x0000000662d27981 */ /* 0x000362000c1e1500 */
[-C--:B------:R-:W-:Y:S02]  /*1640*/  LEA.HI.X.SX32 R89, R89, R157.reuse, 0x1, P1 ;  /* 0x0000009d59597211 */ /* 0x080fe400008f0eff */
[----:B------:R-:W-:Y:S02]  /*1650*/  LEA.HI.X.SX32 R95, R105, R157, 0x1, P2 ;  /* 0x0000009d695f7211 */ /* 0x000fe400010f0eff */
[-C--:B------:R-:W-:Y:S01]  /*1660*/  IADD3 R96, P1, R49, R156.reuse, RZ ;  /* 0x0000009c31607210 */ /* 0x080fe20007f3e0ff */
[----:B------:R0:W5:Y:S01]  /*1670*/  LDG.E.U16 R50, [R88.64] ;  /* 0x0000000658327981 */ /* 0x000162000c1e1500 */
[----:B------:R-:W-:-:S03]  /*1680*/  IADD3 R68, P2, R69, R156, RZ ;  /* 0x0000009c45447210 */ /* 0x000fc60007f5e0ff */
[----:B--2---:R-:W-:Y:S04]  /*1690*/  STL [R1+0x88], R44 ;  /* 0x0000882c01007387 */ /* 0x004fe80000100800 */
[----:B---3--:R-:W-:Y:S04]  /*16a0*/  STL [R1+0x6c], R42 ;  /* 0x00006c2a01007387 */ /* 0x008fe80000100800 */
[----:B----4-:R2:W-:Y:S04]  /*16b0*/  STL [R1+0x50], R28 ;  /* 0x0000501c01007387 */ /* 0x0105e80000100800 */
[----:B-----5:R3:W-:Y:S04]  /*16c0*/  STL [R1+0x34], R4 ;  /* 0x0000340401007387 */ /* 0x0207e80000100800 */
[----:B------:R4:W-:Y:S04]  /*16d0*/  STL [R1+0x18], R2 ;  /* 0x0000180201007387 */ /* 0x0009e80000100800 */
[----:B--2---:R2:W5:Y:S01]  /*16e0*/  LDG.E.U16 R28, [R90.64] ;  /* 0x000000065a1c7981 */ /* 0x004562000c1e1500 */
[----:B-1----:R-:W-:-:S03]  /*16f0*/  IMAD R99, R145, 0x2a, RZ ;  /* 0x0000002a91637824 */ /* 0x002fc600078e02ff */
[----:B---3--:R1:W3:Y:S04]  /*1700*/  LDG.E.U16 R4, [R94.64] ;  /* 0x000000065e047981 */ /* 0x0082e8000c1e1500 */
[----:B----4-:R4:W3:Y:S02]  /*1710*/  LDG.E.U16 R2, [R92.64] ;  /* 0x000000065c027981 */ /* 0x0108e4000c1e1500 */
[----:B----4-:R-:W-:-:S04]  /*1720*/  IADD3 R92, P0, R97, R156, RZ ;  /* 0x0000009c615c7210 */ /* 0x010fc80007f1e0ff */
[-C--:B------:R-:W-:Y:S01]  /*1730*/  LEA.HI.X.SX32 R93, R101, R157.reuse, 0x1, P0 ;  /* 0x0000009d655d7211 */ /* 0x080fe200000f0eff */
[----:B------:R-:W-:Y:S01]  /*1740*/  IMAD R101, R145, 0x54, RZ ;  /* 0x0000005491657824 */ /* 0x000fe200078e02ff */
[-C--:B------:R-:W-:Y:S01]  /*1750*/  LEA.HI.X.SX32 R97, R97, R157.reuse, 0x1, P1 ;  /* 0x0000009d61617211 */ /* 0x080fe200008f0eff */
[----:B-1----:R-:W-:Y:S02]  /*1760*/  IMAD R95, R145, 0x64, RZ ;  /* 0x00000064915f7824 */ /* 0x002fe400078e02ff */
[----:B------:R1:W4:Y:S01]  /*1770*/  LDG.E.U16 R46, [R92.64] ;  /* 0x000000065c2e7981 */ /* 0x000322000c1e1500 */
[----:B------:R-:W-:-:S03]  /*1780*/  LEA.HI.X.SX32 R69, R101, R157, 0x1, P2 ;  /* 0x0000009d65457211 */ /* 0x000fc600010f0eff */
[----:B------:R1:W3:Y:S04]  /*1790*/  LDG.E.U16 R231, [R96.64] ;  /* 0x0000000660e77981 */ /* 0x0002e8000c1e1500 */
[----:B------:R-:W4:Y:S01]  /*17a0*/  LDG.E.U16 R68, [R68.64] ;  /* 0x0000000644447981 */ /* 0x000f22000c1e1500 */
[----:B0-----:R-:W-:Y:S01]  /*17b0*/  IADD3 R86, P1, R101, R156, RZ ;  /* 0x0000009c65567210 */ /* 0x001fe20007f3e0ff */
[----:B------:R-:W-:-:S03]  /*17c0*/  IMAD R49, R145, 0x15, RZ ;  /* 0x0000001591317824 */ /* 0x000fc600078e02ff */
[-C--:B------:R-:W-:Y:S02]  /*17d0*/  LEA.HI.X.SX32 R87, R99, R157.reuse, 0x1, P1 ;  /* 0x0000009d63577211 */ /* 0x080fe400008f0eff */
[-C--:B-1----:R-:W-:Y:S02]  /*17e0*/  IADD3 R92, P1, R85, R156.reuse, RZ ;  /* 0x0000009c555c7210 */ /* 0x082fe40007f3e0ff */
[-C--:B------:R-:W-:Y:S01]  /*17f0*/  IADD3 R48, P0, R99, R156.reuse, RZ ;  /* 0x0000009c63307210 */ /* 0x080fe20007f1e0ff */
[----:B--2---:R-:W-:Y:S01]  /*1800*/  IMAD R91, R145, 0x3a, RZ ;  /* 0x0000003a915b7824 */ /* 0x004fe200078e02ff */
[-C--:B------:R-:W-:Y:S01]  /*1810*/  LEA.HI.X.SX32 R93, R95, R157.reuse, 0x1, P1 ;  /* 0x0000009d5f5d7211 */ /* 0x080fe200008f0eff */
[----:B------:R-:W-:Y:S01]  /*1820*/  IMAD R97, R145, 0x74, RZ ;  /* 0x0000007491617824 */ /* 0x000fe200078e02ff */
[----:B------:R-:W-:Y:S01]  /*1830*/  LEA.HI.X.SX32 R49, R49, R157, 0x1, P0 ;  /* 0x0000009d31317211 */ /* 0x000fe200000f0eff */
[----:B------:R0:W2:Y:S01]  /*1840*/  LDG.E.U16 R42, [R86.64] ;  /* 0x00000006562a7981 */ /* 0x0000a2000c1e1500 */
[----:B------:R-:W-:Y:S01]  /*1850*/  IADD3 R88, P0, R95, R156, RZ ;  /* 0x0000009c5f587210 */ /* 0x000fe20007f1e0ff */
[----:B------:R-:W-:-:S02]  /*1860*/  IMAD R85, R145, 0x1d, RZ ;  /* 0x0000001d91557824 */ /* 0x000fc400078e02ff */
[----:B------:R-:W2:Y:S01]  /*1870*/  LDG.E.U16 R66, [R92.64] ;  /* 0x000000065c427981 */ /* 0x000ea2000c1e1500 */
[-C--:B------:R-:W-:Y:S02]  /*1880*/  LEA.HI.X.SX32 R89, R103, R157.reuse, 0x1, P0 ;  /* 0x0000009d67597211 */ /* 0x080fe400000f0eff */
[-C--:B------:R-:W-:Y:S01]  /*1890*/  IADD3 R84, P0, R91, R156.reuse, RZ ;  /* 0x0000009c5b547210 */ /* 0x080fe20007f1e0ff */
[----:B------:R1:W2:Y:S03]  /*18a0*/  LDG.E.U16 R44, [R48.64] ;  /* 0x00000006302c7981 */ /* 0x0002a6000c1e1500 */
[----:B------:R-:W-:Y:S02]  /*18b0*/  LEA.HI.X.SX32 R85, R85, R157, 0x1, P0 ;  /* 0x0000009d55557211 */ /* 0x000fe400000f0eff */
[----:B------:R-:W-:-:S04]  /*18c0*/  IADD3 R94, P0, R81, R156, RZ ;  /* 0x0000009c515e7210 */ /* 0x000fc80007f1e0ff */
[----:B------:R-:W-:Y:S01]  /*18d0*/  LEA.HI.X.SX32 R95, R97, R157, 0x1, P0 ;  /* 0x0000009d615f7211 */ /* 0x000fe200000f0eff */
[----:B0-----:R-:W-:Y:S01]  /*18e0*/  IMAD R87, R145, 0xc, RZ ;  /* 0x0000000c91577824 */ /* 0x001fe200078e02ff */
[----:B------:R-:W-:-:S03]  /*18f0*/  IADD3 R90, P1, R97, R156, RZ ;  /* 0x0000009c615a7210 */ /* 0x000fc60007f3e0ff */
[----:B------:R-:W2:Y:S01]  /*1900*/  LDG.E.U16 R64, [R94.64] ;  /* 0x000000065e407981 */ /* 0x000ea2000c1e1500 */
[-C--:B------:R-:W-:Y:S02]  /*1910*/  IADD3 R86, P2, R65, R156.reuse, RZ ;  /* 0x0000009c41567210 */ /* 0x080fe40007f5e0ff */
[-C--:B------:R-:W-:Y:S02]  /*1920*/  LEA.HI.X.SX32 R91, R91, R157.reuse, 0x1, P1 ;  /* 0x0000009d5b5b7211 */ /* 0x080fe400008f0eff */
[CC--:B------:R-:W-:Y:S02]  /*1930*/  IADD3 R80, P1, R87.reuse, R156.reuse, RZ ;  /* 0x0000009c57507210 */ /* 0x0c0fe40007f3e0ff */
[----:B------:R-:W-:Y:S01]  /*1940*/  LEA.HI.X.SX32 R87, R87, R157, 0x1, P2 ;  /* 0x0000009d57577211 */ /* 0x000fe200010f0eff */
[----:B---3--:R-:W-:Y:S04]  /*1950*/  STL [R1+0x510], R231 ;  /* 0x000510e701007387 */ /* 0x008fe80000100800 */
[----:B----4-:R0:W-:Y:S04]  /*1960*/  STL [R1+0x514], R68 ;  /* 0x0005144401007387 */ /* 0x0101e80000100800 */
[----:B------:R-:W-:Y:S04]  /*1970*/  STL [R1+0xbc], R52 ;  /* 0x0000bc3401007387 */ /* 0x000fe80000100800 */
[----:B------:R-:W-:Y:S04]  /*1980*/  STL [R1+0x94], R50 ;  /* 0x0000943201007387 */ /* 0x000fe80000100800 */
[----:B-----5:R3:W-:Y:S04]  /*1990*/  STL [R1+0x68], R28 ;  /* 0x0000681c01007387 */ /* 0x0207e80000100800 */
[----:B0-----:R0:W4:Y:S01]  /*19a0*/  LDG.E.U16 R68, [R86.64] ;  /* 0x0000000656447981 */ /* 0x001122000c1e1500 */
[C---:B------:R-:W-:Y:S01]  /*19b0*/  IMAD R69, R145.reuse, 0x6, RZ ;  /* 0x0000000691457824 */ /* 0x040fe200078e02ff */
[C---:B-1----:R-:W-:Y:S01]  /*19c0*/  LEA R49, R145.reuse, R145, 0x1 ;  /* 0x0000009191317211 */ /* 0x042fe200078e08ff */
[----:B------:R-:W-:Y:S01]  /*19d0*/  IMAD R65, R145, 0x16, RZ ;  /* 0x0000001691417824 */ /* 0x000fe200078e02ff */
[----:B------:R1:W5:Y:S04]  /*19e0*/  LDG.E.U16 R250, [R90.64] ;  /* 0x000000065afa7981 */ /* 0x000368000c1e1500 */
[----:B---3--:R3:W5:Y:S01]  /*19f0*/  LDG.E.U16 R28, [R88.64] ;  /* 0x00000006581c7981 */ /* 0x008762000c1e1500 */
[----:B------:R-:W-:-:S02]  /*1a00*/  IADD3 R48, P0, R69, R156, RZ ;  /* 0x0000009c45307210 */ /* 0x000fc40007f1e0ff */
[-C--:B------:R-:W-:Y:S01]  /*1a10*/  LEA.HI.X.SX32 R81, R69, R157.reuse, 0x1, P1 ;  /* 0x0000009d45517211 */ /* 0x080fe200008f0eff */
[----:B------:R0:W-:Y:S01]  /*1a20*/  STL [R1+0xc], R4 ;  /* 0x00000c0401007387 */ /* 0x0001e20000100800 */
[----:B------:R-:W-:Y:S01]  /*1a30*/  LEA.HI.X.SX32 R49, R49, R157, 0x1, P0 ;  /* 0x0000009d31317211 */ /* 0x000fe200000f0eff */
[C---:B---3--:R-:W-:Y:S02]  /*1a40*/  IMAD R89, R145.reuse, 0xe, RZ ;  /* 0x0000000e91597824 */ /* 0x048fe400078e02ff */
[C---:B------:R-:W-:Y:S01]  /*1a50*/  IMAD R69, R145.reuse, 0x1c, RZ ;  /* 0x0000001c91457824 */ /* 0x040fe200078e02ff */
[----:B0-----:R0:W3:Y:S04]  /*1a60*/  LDG.E.U16 R4, [R84.64] ;  /* 0x0000000654047981 */ /* 0x0010e8000c1e1500 */
[----:B--2---:R-:W-:Y:S01]  /*1a70*/  STL [R1+0x50c], R66 ;  /* 0x00050c4201007387 */ /* 0x004fe20000100800 */
[----:B0-----:R-:W-:-:S02]  /*1a80*/  LEA R85, R145, -R145, 0x3 ;  /* 0x8000009191557211 */ /* 0x001fc400078e18ff */
[-C--:B------:R-:W-:Y:S01]  /*1a90*/  IADD3 R84, P0, R89, R156.reuse, RZ ;  /* 0x0000009c59547210 */ /* 0x080fe20007f1e0ff */
[----:B------:R0:W-:Y:S03]  /*1aa0*/  STL [R1+0x4c], R46 ;  /* 0x00004c2e01007387 */ /* 0x0001e60000100800 */
[----:B------:R-:W-:Y:S02]  /*1ab0*/  LEA.HI.X.SX32 R85, R85, R157, 0x1, P0 ;  /* 0x0000009d55557211 */ /* 0x000fe400000f0eff */
[----:B------:R-:W-:-:S04]  /*1ac0*/  IADD3 R88, P0, R69, R156, RZ ;  /* 0x0000009c45587210 */ /* 0x000fc80007f1e0ff */
[----:B------:R-:W-:Y:S01]  /*1ad0*/  LEA.HI.X.SX32 R89, R89, R157, 0x1, P0 ;  /* 0x0000009d59597211 */ /* 0x000fe200000f0eff */
[----:B0-----:R0:W2:Y:S01]  /*1ae0*/  LDG.E.U16 R46, [R48.64] ;  /* 0x00000006302e7981 */ /* 0x0010a2000c1e1500 */
[-C--:B-1----:R-:W-:Y:S01]  /*1af0*/  IADD3 R90, P1, R67, R156.reuse, RZ ;  /* 0x0000009c435a7210 */ /* 0x082fe20007f3e0ff */
[C---:B------:R-:W-:Y:S02]  /*1b00*/  IMAD R67, R145.reuse, 0x2c, RZ ;  /* 0x0000002c91437824 */ /* 0x040fe400078e02ff */
[----:B0-----:R-:W-:Y:S01]  /*1b10*/  IMAD R49, R145, 0xb, RZ ;  /* 0x0000000b91317824 */ /* 0x001fe200078e02ff */
[----:B------:R-:W-:-:S04]  /*1b20*/  IADD3 R48, P0, R65, R156, RZ ;  /* 0x0000009c41307210 */ /* 0x000fc80007f1e0ff */
[-C--:B------:R-:W-:Y:S02]  /*1b30*/  LEA.HI.X.SX32 R49, R49, R157.reuse, 0x1, P0 ;  /* 0x0000009d31317211 */ /* 0x080fe400000f0eff */
[-C--:B------:R-:W-:Y:S02]  /*1b40*/  IADD3 R92, P0, R45, R156.reuse, RZ ;  /* 0x0000009c2d5c7210 */ /* 0x080fe40007f1e0ff */
[-C--:B------:R-:W-:Y:S02]  /*1b50*/  LEA.HI.X.SX32 R91, R69, R157.reuse, 0x1, P1 ;  /* 0x0000009d455b7211 */ /* 0x080fe400008f0eff */
[----:B------:R-:W-:Y:S01]  /*1b60*/  LEA.HI.X.SX32 R93, R67, R157, 0x1, P0 ;  /* 0x0000009d435d7211 */ /* 0x000fe200000f0eff */
[----:B------:R-:W-:Y:S04]  /*1b70*/  STL [R1+0x518], R64 ;  /* 0x0005184001007387 */ /* 0x000fe80000100800 */
[----:B------:R-:W2:Y:S04]  /*1b80*/  LDG.E.U16 R231, [R90.64] ;  /* 0x000000065ae77981 */ /* 0x000ea8000c1e1500 */
[----:B------:R0:W-:Y:S04]  /*1b90*/  STL [R1+0x78], R44 ;  /* 0x0000782c01007387 */ /* 0x0001e80000100800 */
[----:B------:R-:W2:Y:S04]  /*1ba0*/  LDG.E.U16 R66, [R92.64] ;  /* 0x000000065c427981 */ /* 0x000ea8000c1e1500 */
[----:B0-----:R0:W2:Y:S04]  /*1bb0*/  LDG.E.U16 R44, [R80.64] ;  /* 0x00000006502c7981 */ /* 0x0010a8000c1e1500 */
[----:B------:R1:W-:Y:S01]  /*1bc0*/  STL [R1+0x30], R42 ;  /* 0x0000302a01007387 */ /* 0x0003e20000100800 */
[----:B------:R-:W-:Y:S01]  /*1bd0*/  IMAD R69, R145, 0x3c, RZ ;  /* 0x0000003c91457824 */ /* 0x000fe200078e02ff */
[----:B------:R-:W-:-:S02]  /*1be0*/  IADD3 R86, P1, R67, R156, RZ ;  /* 0x0000009c43567210 */ /* 0x000fc40007f3e0ff */
[----:B-1----:R1:W2:Y:S04]  /*1bf0*/  LDG.E.U16 R42, [R88.64] ;  /* 0x00000006582a7981 */ /* 0x0022a8000c1e1500 */
[----:B----4-:R-:W-:Y:S04]  /*1c00*/  STL [R1+0x51c], R68 ;  /* 0x00051c4401007387 */ /* 0x010fe80000100800 */
[----:B-----5:R4:W-:Y:S04]  /*1c10*/  STL [R1+0x14], R28 ;  /* 0x0000141c01007387 */ /* 0x0209e80000100800 */
[----:B----4-:R4:W5:Y:S01]  /*1c20*/  LDG.E.U16 R28, [R84.64] ;  /* 0x00000006541c7981 */ /* 0x010962000c1e1500 */
[----:B-1----:R-:W-:-:S02]  /*1c30*/  IADD3 R88, P2, R47, R156, RZ ;  /* 0x0000009c2f587210 */ /* 0x002fc40007f5e0ff */
[-C--:B------:R-:W-:Y:S02]  /*1c40*/  LEA.HI.X.SX32 R87, R65, R157.reuse, 0x1, P1 ;  /* 0x0000009d41577211 */ /* 0x080fe400008f0eff */
[----:B------:R-:W-:Y:S01]  /*1c50*/  LEA.HI.X.SX32 R89, R69, R157, 0x1, P2 ;  /* 0x0000009d45597211 */ /* 0x000fe200010f0eff */
[C---:B------:R-:W-:Y:S01]  /*1c60*/  IMAD R65, R145.reuse, 0x1e, RZ ;  /* 0x0000001e91417824 */ /* 0x040fe200078e02ff */
[----:B---3--:R1:W-:Y:S01]  /*1c70*/  STL [R1+0x5c], R4 ;  /* 0x00005c0401007387 */ /* 0x0083e20000100800 */
[----:B------:R-:W-:-:S03]  /*1c80*/  LEA R45, R145, -R145, 0x4 ;  /* 0x80000091912d7211 */ /* 0x000fc600078e20ff */
[----:B------:R-:W3:Y:S01]  /*1c90*/  LDG.E.U16 R245, [R88.64] ;  /* 0x0000000658f57981 */ /* 0x000ee2000c1e1500 */
[-C--:B0-----:R-:W-:Y:S01]  /*1ca0*/  IADD3 R80, P0, R65, R156.reuse, RZ ;  /* 0x0000009c41507210 */ /* 0x081fe20007f1e0ff */
[C---:B------:R-:W-:Y:S02]  /*1cb0*/  IMAD R67, R145.reuse, 0x26, RZ ;  /* 0x0000002691437824 */ /* 0x040fe400078e02ff */
[----:B------:R-:W-:Y:S01]  /*1cc0*/  IMAD R47, R145, 0x4c, RZ ;  /* 0x0000004c912f7824 */ /* 0x000fe200078e02ff */
[-C--:B----4-:R-:W-:Y:S01]  /*1cd0*/  IADD3 R84, P1, R69, R156.reuse, RZ ;  /* 0x0000009c45547210 */ /* 0x090fe20007f3e0ff */
[----:B-1----:R0:W4:Y:S01]  /*1ce0*/  LDG.E.U16 R4, [R48.64] ;  /* 0x0000000630047981 */ /* 0x002122000c1e1500 */
[-C--:B------:R-:W-:Y:S01]  /*1cf0*/  LEA.HI.X.SX32 R81, R45, R157.reuse, 0x1, P0 ;  /* 0x0000009d2d517211 */ /* 0x080fe200000f0eff */
[----:B------:R-:W-:Y:S01]  /*1d00*/  IMAD R45, R145, 0x13, RZ ;  /* 0x00000013912d7824 */ /* 0x000fe200078e02ff */
[----:B------:R-:W-:Y:S01]  /*1d10*/  LEA.HI.X.SX32 R85, R65, R157, 0x1, P1 ;  /* 0x0000009d41557211 */ /* 0x000fe200008f0eff */
[----:B------:R1:W4:Y:S04]  /*1d20*/  LDG.E.U16 R56, [R86.64] ;  /* 0x0000000656387981 */ /* 0x000328000c1e1500 */
[----:B------:R0:W4:Y:S04]  /*1d30*/  LDG.E.U16 R54, [R80.64] ;  /* 0x0000000650367981 */ /* 0x000128000c1e1500 */
[----:B------:R0:W4:Y:S04]  /*1d40*/  LDG.E.U16 R52, [R84.64] ;  /* 0x0000000654347981 */ /* 0x000128000c1e1500 */
[----:B--2---:R-:W-:Y:S04]  /*1d50*/  STL [R1+0x520], R231 ;  /* 0x000520e701007387 */ /* 0x004fe80000100800 */
[----:B------:R-:W-:Y:S04]  /*1d60*/  STL [R1+0xb4], R46 ;  /* 0x0000b42e01007387 */ /* 0x000fe80000100800 */
[----:B------:R-:W-:Y:S04]  /*1d70*/  STL [R1+0x524], R66 ;  /* 0x0005244201007387 */ /* 0x000fe80000100800 */
[----:B------:R2:W-:Y:S02]  /*1d80*/  STL [R1+0xac], R44 ;  /* 0x0000ac2c01007387 */ /* 0x0005e40000100800 */
[----:B--2---:R-:W-:-:S04]  /*1d90*/  IADD3 R44, P0, R67, R156, RZ ;  /* 0x0000009c432c7210 */ /* 0x004fc80007f1e0ff */
[----:B------:R-:W-:Y:S02]  /*1da0*/  LEA.HI.X.SX32 R45, R45, R157, 0x1, P0 ;  /* 0x0000009d2d2d7211 */ /* 0x000fe400000f0eff */
[----:B0-----:R-:W-:-:S04]  /*1db0*/  IADD3 R48, P0, R47, R156, RZ ;  /* 0x0000009c2f307210 */ /* 0x001fc80007f1e0ff */
[----:B------:R-:W-:-:S05]  /*1dc0*/  LEA.HI.X.SX32 R49, R67, R157, 0x1, P0 ;  /* 0x0000009d43317211 */ /* 0x000fca00000f0eff */
[----:B------:R0:W2:Y:S04]  /*1dd0*/  LDG.E.U16 R50, [R48.64] ;  /* 0x0000000630327981 */ /* 0x0000a8000c1e1500 */
[----:B-----5:R5:W-:Y:S04]  /*1de0*/  STL [R1+0xd0], R28 ;  /* 0x0000d01c01007387 */ /* 0x020be80000100800 */
[----:B-----5:R5:W2:Y:S01]  /*1df0*/  LDG.E.U16 R28, [R44.64] ;  /* 0x000000062c1c7981 */ /* 0x020aa2000c1e1500 */
[----:B------:R-:W-:Y:S01]  /*1e00*/  IADD3 R46, P2, R5, R156, RZ ;  /* 0x0000009c052e7210 */ /* 0x000fe20007f5e0ff */
[----:B------:R-:W-:-:S02]  /*1e10*/  IMAD R65, R145, 0x2e, RZ ;  /* 0x0000002e91417824 */ /* 0x000fc400078e02ff */
[----:B-1----:R-:W-:Y:S01]  /*1e20*/  IMAD R87, R145, 0x5c, RZ ;  /* 0x0000005c91577824 */ /* 0x002fe200078e02ff */
[----:B---3--:R-:W-:Y:S01]  /*1e30*/  STL [R1+0x528], R245 ;  /* 0x000528f501007387 */ /* 0x008fe20000100800 */
[-C--:B------:R-:W-:Y:S01]  /*1e40*/  LEA.HI.X.SX32 R47, R47, R157.reuse, 0x1, P2 ;  /* 0x0000009d2f2f7211 */ /* 0x080fe200010f0eff */
[----:B------:R-:W-:Y:S01]  /*1e50*/  IMAD R5, R145, 0x17, RZ ;  /* 0x0000001791057824 */ /* 0x000fe200078e02ff */
[----:B------:R-:W-:Y:S01]  /*1e60*/  IADD3 R80, P2, R43, R156, RZ ;  /* 0x0000009c2b507210 */ /* 0x000fe20007f5e0ff */
[----:B------:R1:W-:Y:S04]  /*1e70*/  STL [R1+0x90], R42 ;  /* 0x0000902a01007387 */ /* 0x0003e80000100800 */
[----:B----4-:R3:W-:Y:S01]  /*1e80*/  STL [R1+0x9c], R4 ;  /* 0x00009c0401007387 */ /* 0x0107e20000100800 */
[----:B------:R-:W-:Y:S01]  /*1e90*/  LEA.HI.X.SX32 R81, R87, R157, 0x1, P2 ;  /* 0x0000009d57517211 */ /* 0x000fe200010f0eff */
[----:B------:R-:W-:-:S02]  /*1ea0*/  IMAD R89, R145, 0x7c, RZ ;  /* 0x0000007c91597824 */ /* 0x000fc400078e02ff */
[----:B------:R4:W2:Y:S01]  /*1eb0*/  LDG.E.U16 R69, [R46.64] ;  /* 0x000000062e457981 */ /* 0x0008a2000c1e1500 */
[-C--:B-1----:R-:W-:Y:S02]  /*1ec0*/  IADD3 R42, P0, R65, R156.reuse, RZ ;  /* 0x0000009c412a7210 */ /* 0x082fe40007f1e0ff */
[-C--:B---3--:R-:W-:Y:S01]  /*1ed0*/  IADD3 R4, P1, R87, R156.reuse, RZ ;  /* 0x0000009c57047210 */ /* 0x088fe20007f3e0ff */
[----:B------:R-:W-:Y:S01]  /*1ee0*/  IMAD R87, R145, 0x6c, RZ ;  /* 0x0000006c91577824 */ /* 0x000fe200078e02ff */
[-C--:B------:R-:W-:Y:S01]  /*1ef0*/  LEA.HI.X.SX32 R43, R5, R157.reuse, 0x1, P0 ;  /* 0x0000009d052b7211 */ /* 0x080fe200000f0eff */
[----:B-----5:R-:W-:Y:S01]  /*1f00*/  IMAD R45, R145, 0x1b, RZ ;  /* 0x0000001b912d7824 */ /* 0x020fe200078e02ff */
[----:B------:R-:W-:Y:S01]  /*1f10*/  LEA.HI.X.SX32 R5, R65, R157, 0x1, P1 ;  /* 0x0000009d41057211 */ /* 0x000fe200008f0eff */
[----:B------:R-:W-:Y:S01]  /*1f20*/  IMAD R65, R145, 0x36, RZ ;  /* 0x0000003691417824 */ /* 0x000fe200078e02ff */
[-C--:B----4-:R-:W-:Y:S01]  /*1f30*/  IADD3 R46, P1, R87, R156.reuse, RZ ;  /* 0x0000009c572e7210 */ /* 0x090fe20007f3e0ff */
[----:B------:R-:W-:Y:S01]  /*1f40*/  IMAD R85, R145, 0x3e, RZ ;  /* 0x0000003e91557824 */ /* 0x000fe200078e02ff */
[----:B------:R1:W3:Y:S02]  /*1f50*/  LDG.E.U16 R58, [R42.64] ;  /* 0x000000062a3a7981 */ /* 0x0002e4000c1e1500 */
[----:B------:R-:W-:-:S02]  /*1f60*/  IADD3 R44, P0, R65, R156, RZ ;  /* 0x0000009c412c7210 */ /* 0x000fc40007f1e0ff */
[-C--:B------:R-:W-:Y:S01]  /*1f70*/  LEA.HI.X.SX32 R47, R65, R157.reuse, 0x1, P1 ;  /* 0x0000009d412f7211 */ /* 0x080fe200008f0eff */
[----:B------:R4:W-:Y:S01]  /*1f80*/  STL [R1+0x74], R56 ;  /* 0x0000743801007387 */ /* 0x0009e20000100800 */
[----:B------:R-:W-:Y:S02]  /*1f90*/  LEA.HI.X.SX32 R45, R45, R157, 0x1, P0 ;  /* 0x0000009d2d2d7211 */ /* 0x000fe400000f0eff */
[----:B0-----:R-:W-:Y:S01]  /*1fa0*/  LEA R49, R145, -R145, 0x5 ;  /* 0x8000009191317211 */ /* 0x001fe200078e28ff */
[----:B------:R0:W5:Y:S01]  /*1fb0*/  LDG.E.U16 R67, [R80.64] ;  /* 0x0000000650437981 */ /* 0x000162000c1e1500 */
[-C--:B-1----:R-:W-:Y:S02]  /*1fc0*/  IADD3 R42, P1, R89, R156.reuse, RZ ;  /* 0x0000009c592a7210 */ /* 0x082fe40007f3e0ff */
[C---:B------:R-:W-:Y:S01]  /*1fd0*/  IADD3 R48, P0, R85.reuse, R156, RZ ;  /* 0x0000009c55307210 */ /* 0x040fe20007f1e0ff */
[----:B------:R-:W-:Y:S01]  /*1fe0*/  STL [R1+0xcc], R54 ;  /* 0x0000cc3601007387 */ /* 0x000fe20000100800 */
[----:B------:R-:W-:-:S02]  /*1ff0*/  LEA.HI.X.SX32 R43, R85, R157, 0x1, P1 ;  /* 0x0000009d552b7211 */ /* 0x000fc400008f0eff */
[----:B------:R-:W-:Y:S01]  /*2000*/  LEA.HI.X.SX32 R49, R49, R157, 0x1, P0 ;  /* 0x0000009d31317211 */ /* 0x000fe200000f0eff */
[----:B------:R1:W-:Y:S04]  /*2010*/  STL [R1+0x58], R52 ;  /* 0x0000583401007387 */ /* 0x0003e80000100800 */
[----:B----4-:R4:W3:Y:S04]  /*2020*/  LDG.E.U16 R56, [R4.64] ;  /* 0x0000000604387981 */ /* 0x0108e8000c1e1500 */
[----:B------:R0:W3:Y:S01]  /*2030*/  LDG.E.U16 R66, [R44.64] ;  /* 0x000000062c427981 */ /* 0x0000e2000c1e1500 */
[----:B-1----:R-:W-:-:S03]  /*2040*/  IADD3 R52, P2, R53, R156, RZ ;  /* 0x0000009c35347210 */ /* 0x002fc60007f5e0ff */
[----:B------:R1:W3:Y:S01]  /*2050*/  LDG.E.U16 R241, [R42.64] ;  /* 0x000000062af17981 */ /* 0x0002e2000c1e1500 */
[----:B----4-:R-:W-:-:S03]  /*2060*/  IMAD R5, R145, 0x104, RZ ;  /* 0x0000010491057824 */ /* 0x010fc600078e02ff */
[----:B------:R4:W3:Y:S01]  /*2070*/  LDG.E.U16 R54, [R46.64] ;  /* 0x000000062e367981 */ /* 0x0008e2000c1e1500 */
[C---:B0-----:R-:W-:Y:S01]  /*2080*/  IMAD R45, R145.reuse, 0x114, RZ ;  /* 0x00000114912d7824 */ /* 0x041fe200078e02ff */
[-C--:B------:R-:W-:Y:S02]  /*2090*/  LEA R44, P0, R145, R156.reuse, 0x2 ;  /* 0x0000009c912c7211 */ /* 0x080fe400078010ff */
[-C--:B------:R-:W-:Y:S02]  /*20a0*/  LEA.HI.X.SX32 R53, R87, R157.reuse, 0x1, P2 ;  /* 0x0000009d57357211 */ /* 0x080fe400010f0eff */
[----:B------:R-:W-:Y:S01]  /*20b0*/  IADD3 R4, P2, R5, R156, RZ ;  /* 0x0000009c05047210 */ /* 0x000fe20007f5e0ff */
[C---:B------:R-:W-:Y:S02]  /*20c0*/  IMAD R85, R145.reuse, 0x8a, RZ ;  /* 0x0000008a91557824 */ /* 0x040fe400078e02ff */
[----:B-1----:R-:W-:Y:S01]  /*20d0*/  IMAD R43, R145, 0x9a, RZ ;  /* 0x0000009a912b7824 */ /* 0x002fe200078e02ff */
[----:B------:R-:W-:Y:S01]  /*20e0*/  LEA.HI.X.SX32 R5, R63, R157, 0x1, P2 ;  /* 0x0000009d3f057211 */ /* 0x000fe200010f0eff */
[----:B------:R0:W3:Y:S01]  /*20f0*/  LDG.E.U16 R65, [R52.64] ;  /* 0x0000000634417981 */ /* 0x0000e2000c1e1500 */
[----:B------:R-:W-:-:S03]  /*2100*/  IMAD R81, R145, 0x4d, RZ ;  /* 0x0000004d91517824 */ /* 0x000fc600078e02ff */
[----:B------:R1:W3:Y:S01]  /*2110*/  LDG.E.U16 R209, [R4.64] ;  /* 0x0000000604d17981 */ /* 0x0002e2000c1e1500 */
[----:B0-----:R-:W-:-:S03]  /*2120*/  IMAD R53, R145, 0x45, RZ ;  /* 0x0000004591357824 */ /* 0x001fc600078e02ff */
[----:B--2---:R0:W-:Y:S04]  /*2130*/  STL [R1+0x80], R28 ;  /* 0x0000801c01007387 */ /* 0x0041e80000100800 */
[----:B------:R2:W-:Y:S04]  /*2140*/  STL [R1+0x40], R50 ;  /* 0x0000403201007387 */ /* 0x0005e80000100800 */
[----:B0-----:R0:W5:Y:S01]  /*2150*/  LDG.E.U16 R28, [R48.64] ;  /* 0x00000006301c7981 */ /* 0x001162000c1e1500 */
[----:B--2---:R-:W-:-:S04]  /*2160*/  IADD3 R50, P1, R51, R156, RZ ;  /* 0x0000009c33327210 */ /* 0x004fc80007f3e0ff */
[-C--:B------:R-:W-:Y:S01]  /*2170*/  LEA.HI.X.SX32 R51, R89, R157.reuse, 0x1, P1 ;  /* 0x0000009d59337211 */ /* 0x080fe200008f0eff */
[----:B0-----:R-:W-:Y:S01]  /*2180*/  IMAD R49, R145, 0x124, RZ ;  /* 0x0000012491317824 */ /* 0x001fe200078e02ff */
[-C--:B----4-:R-:W-:Y:S02]  /*2190*/  IADD3 R46, P1, R45, R156.reuse, RZ ;  /* 0x0000009c2d2e7210 */ /* 0x090fe40007f3e0ff */
[-C--:B------:R-:W-:Y:S01]  /*21a0*/  LEA.HI.X.SX32 R45, R83, R157.reuse, 0x1, P0 ;  /* 0x0000009d532d7211 */ /* 0x080fe200000f0eff */
[----:B------:R-:W-:Y:S01]  /*21b0*/  IMAD R83, R145, 0x134, RZ ;  /* 0x0000013491537824 */ /* 0x000fe200078e02ff */
[-C--:B------:R-:W-:Y:S01]  /*21c0*/  IADD3 R48, P0, R49, R156.reuse, RZ ;  /* 0x0000009c31307210 */ /* 0x080fe20007f1e0ff */
[----:B------:R0:W2:Y:S01]  /*21d0*/  LDG.E.U16 R63, [R50.64] ;  /* 0x00000006323f7981 */ /* 0x0000a2000c1e1500 */
[-C--:B------:R-:W-:Y:S02]  /*21e0*/  LEA.HI.X.SX32 R47, R85, R157.reuse, 0x1, P1 ;  /* 0x0000009d552f7211 */ /* 0x080fe400008f0eff */
[----:B------:R-:W-:Y:S01]  /*21f0*/  IADD3 R42, P2, R83, R156, RZ ;  /* 0x0000009c532a7210 */ /* 0x000fe20007f5e0ff */
[----:B------:R4:W2:Y:S01]  /*2200*/  LDG.E.U16 R245, [R44.64] ;  /* 0x000000062cf57981 */ /* 0x0008a2000c1e1500 */
[----:B------:R-:W-:-:S02]  /*2210*/  LEA.HI.X.SX32 R49, R79, R157, 0x1, P0 ;  /* 0x0000009d4f317211 */ /* 0x000fc400000f0eff */
[CC--:B-1----:R-:W-:Y:S01]  /*2220*/  IADD3 R4, P1, R43.reuse, R156.reuse, RZ ;  /* 0x0000009c2b047210 */ /* 0x0c2fe20007f3e0ff */
[----:B------:R1:W2:Y:S01]  /*2230*/  LDG.E.U16 R208, [R46.64] ;  /* 0x000000062ed07981 */ /* 0x0002a2000c1e1500 */
[-C--:B------:R-:W-:Y:S01]  /*2240*/  LEA.HI.X.SX32 R43, R43, R157.reuse, 0x1, P2 ;  /* 0x0000009d2b2b7211 */ /* 0x080fe200010f0eff */
[----:B----4-:R-:W-:Y:S01]  /*2250*/  IMAD R45, R145, 0x144, RZ ;  /* 0x00000144912d7824 */ /* 0x010fe200078e02ff */
[-C--:B------:R-:W-:Y:S01]  /*2260*/  IADD3 R44, P0, R85, R156.reuse, RZ ;  /* 0x0000009c552c7210 */ /* 0x080fe20007f1e0ff */
[----:B------:R4:W2:Y:S01]  /*2270*/  LDG.E.U16 R207, [R48.64] ;  /* 0x0000000630cf7981 */ /* 0x0008a2000c1e1500 */
[-C--:B------:R-:W-:Y:S02]  /*2280*/  LEA.HI.X.SX32 R5, R81, R157.reuse, 0x1, P1 ;  /* 0x0000009d51057211 */ /* 0x080fe400008f0eff */
[----:B------:R-:W-:Y:S01]  /*2290*/  IADD3 R52, P2, R45, R156, RZ ;  /* 0x0000009c2d347210 */ /* 0x000fe20007f5e0ff */
[----:B0-----:R-:W-:Y:S01]  /*22a0*/  IMAD R51, R145, 0x154, RZ ;  /* 0x0000015491337824 */ /* 0x001fe200078e02ff */
[-C--:B------:R-:W-:Y:S01]  /*22b0*/  LEA.HI.X.SX32 R45, R53, R157.reuse, 0x1, P0 ;  /* 0x0000009d352d7211 */ /* 0x080fe200000f0eff */
[----:B-1----:R0:W2:Y:S04]  /*22c0*/  LDG.E.U16 R47, [R4.64] ;  /* 0x00000006042f7981 */ /* 0x0020a8000c1e1500 */
[----:B------:R1:W2:Y:S01]  /*22d0*/  LDG.E.U16 R229, [R44.64] ;  /* 0x000000062ce57981 */ /* 0x0002a2000c1e1500 */
[----:B------:R-:W-:Y:S01]  /*22e0*/  LEA.HI.X.SX32 R53, R77, R157, 0x1, P2 ;  /* 0x0000009d4d357211 */ /* 0x000fe200010f0eff */
[----:B------:R-:W-:-:S02]  /*22f0*/  IMAD R77, R145, 0xaa, RZ ;  /* 0x000000aa914d7824 */ /* 0x000fc400078e02ff */
[C---:B----4-:R-:W-:Y:S02]  /*2300*/  IMAD R49, R145.reuse, 0x55, RZ ;  /* 0x0000005591317824 */ /* 0x050fe400078e02ff */
[----:B------:R-:W-:Y:S01]  /*2310*/  IMAD R79, R145, 0xba, RZ ;  /* 0x000000ba914f7824 */ /* 0x000fe200078e02ff */
[-C--:B------:R-:W-:Y:S01]  /*2320*/  IADD3 R50, P0, R77, R156.reuse, RZ ;  /* 0x0000009c4d327210 */ /* 0x080fe20007f1e0ff */
[----:B0-----:R-:W-:Y:S01]  /*2330*/  IMAD R5, R145, 0x5d, RZ ;  /* 0x0000005d91057824 */ /* 0x001fe200078e02ff */
[-C--:B------:R-:W-:Y:S01]  /*2340*/  IADD3 R48, P1, R51, R156.reuse, RZ ;  /* 0x0000009c33307210 */ /* 0x080fe20007f3e0ff */
[----:B------:R-:W-:Y:S01]  /*2350*/  IMAD R81, R145, 0x164, RZ ;  /* 0x0000016491517824 */ /* 0x000fe200078e02ff */
[-C--:B------:R-:W-:Y:S01]  /*2360*/  LEA.HI.X.SX32 R51, R49, R157.reuse, 0x1, P0 ;  /* 0x0000009d31337211 */ /* 0x080fe200000f0eff */
[----:B------:R0:W4:Y:S01]  /*2370*/  LDG.E.U16 R206, [R42.64] ;  /* 0x000000062ace7981 */ /* 0x000122000c1e1500 */
[----:B-1----:R-:W-:Y:S02]  /*2380*/  IADD3 R44, P0, R79, R156, RZ ;  /* 0x0000009c4f2c7210 */ /* 0x002fe40007f1e0ff */
[-C--:B------:R-:W-:Y:S01]  /*2390*/  LEA.HI.X.SX32 R49, R77, R157.reuse, 0x1, P1 ;  /* 0x0000009d4d317211 */ /* 0x080fe200008f0eff */
[----:B------:R1:W4:Y:S01]  /*23a0*/  LDG.E.U16 R46, [R50.64] ;  /* 0x00000006322e7981 */ /* 0x000322000c1e1500 */
[----:B------:R-:W-:Y:S01]  /*23b0*/  LEA.HI.X.SX32 R45, R5, R157, 0x1, P0 ;  /* 0x0000009d052d7211 */ /* 0x000fe200000f0eff */
[----:B------:R-:W-:-:S02]  /*23c0*/  IMAD R5, R145, 0x174, RZ ;  /* 0x0000017491057824 */ /* 0x000fc400078e02ff */
[----:B------:R-:W-:Y:S01]  /*23d0*/  IMAD R77, R145, 0x184, RZ ;  /* 0x00000184914d7824 */ /* 0x000fe200078e02ff */
[----:B------:R3:W4:Y:S01]  /*23e0*/  LDG.E.U16 R204, [R48.64] ;  /* 0x0000000630cc7981 */ /* 0x000722000c1e1500 */
[-C--:B0-----:R-:W-:Y:S02]  /*23f0*/  IADD3 R42, P2, R81, R156.reuse, RZ ;  /* 0x0000009c512a7210 */ /* 0x081fe40007f5e0ff */
[-C--:B------:R-:W-:Y:S01]  /*2400*/  IADD3 R4, P0, R5, R156.reuse, RZ ;  /* 0x0000009c05047210 */ /* 0x080fe20007f1e0ff */
[----:B------:R-:W-:Y:S01]  /*2410*/  IMAD R81, R145, 0x194, RZ ;  /* 0x0000019491517824 */ /* 0x000fe200078e02ff */
[-C--:B------:R-:W-:Y:S01]  /*2420*/  LEA.HI.X.SX32 R43, R75, R157.reuse, 0x1, P2 ;  /* 0x0000009d4b2b7211 */ /* 0x080fe200010f0eff */
[----:B------:R0:W4:Y:S01]  /*2430*/  LDG.E.U16 R205, [R52.64] ;  /* 0x0000000634cd7981 */ /* 0x000122000c1e1500 */
[-C--:B------:R-:W-:Y:S02]  /*2440*/  LEA.HI.X.SX32 R5, R79, R157.reuse, 0x1, P0 ;  /* 0x0000009d4f057211 */ /* 0x080fe400000f0eff */
[----:B-1----:R-:W-:Y:S01]  /*2450*/  IADD3 R50, P1, R77, R156, RZ ;  /* 0x0000009c4d327210 */ /* 0x002fe20007f3e0ff */
[C---:B---3--:R-:W-:Y:S01]  /*2460*/  IMAD R49, R145.reuse, 0x1a4, RZ ;  /* 0x000001a491317824 */ /* 0x048fe200078e02ff */
[----:B------:R1:W3:Y:S01]  /*2470*/  LDG.E.U16 R203, [R42.64] ;  /* 0x000000062acb7981 */ /* 0x0002e2000c1e1500 */
[----:B------:R-:W-:Y:S01]  /*2480*/  IMAD R75, R145, 0xca, RZ ;  /* 0x000000ca914b7824 */ /* 0x000fe200078e02ff */
[----:B------:R-:W-:-:S02]  /*2490*/  LEA.HI.X.SX32 R51, R73, R157, 0x1, P1 ;  /* 0x0000009d49337211 */ /* 0x000fc400008f0eff */
[----:B------:R1:W3:Y:S01]  /*24a0*/  LDG.E.U16 R202, [R4.64] ;  /* 0x0000000604ca7981 */ /* 0x0002e2000c1e1500 */
[----:B0-----:R-:W-:Y:S01]  /*24b0*/  IMAD R53, R145, 0x65, RZ ;  /* 0x0000006591357824 */ /* 0x001fe200078e02ff */
[-C--:B------:R-:W-:Y:S02]  /*24c0*/  IADD3 R48, P0, R75, R156.reuse, RZ ;  /* 0x0000009c4b307210 */ /* 0x080fe40007f1e0ff */
[----:B------:R0:W3:Y:S01]  /*24d0*/  LDG.E.U16 R45, [R44.64] ;  /* 0x000000062c2d7981 */ /* 0x0000e2000c1e1500 */
[-C--:B-1----:R-:W-:Y:S01]  /*24e0*/  IADD3 R42, P2, R81, R156.reuse, RZ ;  /* 0x0000009c512a7210 */ /* 0x082fe20007f5e0ff */
[----:B------:R-:W-:Y:S02]  /*24f0*/  IMAD R73, R145, 0xea, RZ ;  /* 0x000000ea91497824 */ /* 0x000fe400078e02ff */
[----:B------:R1:W3:Y:S01]  /*2500*/  LDG.E.U16 R201, [R50.64] ;  /* 0x0000000632c97981 */ /* 0x0002e2000c1e1500 */
[----:B------:R-:W-:Y:S02]  /*2510*/  IADD3 R4, P1, R49, R156, RZ ;  /* 0x0000009c31047210 */ /* 0x000fe40007f3e0ff */
[----:B------:R-:W-:-:S02]  /*2520*/  LEA.HI.X.SX32 R43, R75, R157, 0x1, P2 ;  /* 0x0000009d4b2b7211 */ /* 0x000fc400010f0eff */
[-C--:B------:R-:W-:Y:S01]  /*2530*/  LEA.HI.X.SX32 R5, R71, R157.reuse, 0x1, P1 ;  /* 0x0000009d47057211 */ /* 0x080fe200008f0eff */
[----:B------:R-:W-:Y:S01]  /*2540*/  IMAD R71, R145, 0xda, RZ ;  /* 0x000000da91477824 */ /* 0x000fe200078e02ff */
[----:B------:R-:W-:Y:S01]  /*2550*/  LEA.HI.X.SX32 R49, R53, R157, 0x1, P0 ;  /* 0x0000009d35317211 */ /* 0x000fe200000f0eff */
[----:B------:R1:W3:Y:S01]  /*2560*/  LDG.E.U16 R200, [R42.64] ;  /* 0x000000062ac87981 */ /* 0x0002e2000c1e1500 */
[C---:B------:R-:W-:Y:S02]  /*2570*/  IMAD R53, R145.reuse, 0x6d, RZ ;  /* 0x0000006d91357824 */ /* 0x040fe400078e02ff */
[C---:B------:R-:W-:Y:S01]  /*2580*/  IMAD R75, R145.reuse, 0x1b4, RZ ;  /* 0x000001b4914b7824 */ /* 0x040fe200078e02ff */
[----:B------:R1:W3:Y:S01]  /*2590*/  LDG.E.U16 R199, [R4.64] ;  /* 0x0000000604c77981 */ /* 0x0002e2000c1e1500 */
[----:B------:R-:W-:-:S03]  /*25a0*/  IMAD R77, R145, 0x1c4, RZ ;  /* 0x000001c4914d7824 */ /* 0x000fc600078e02ff */
[----:B0-----:R0:W3:Y:S01]  /*25b0*/  LDG.E.U16 R44, [R48.64] ;  /* 0x00000006302c7981 */ /* 0x0010e2000c1e1500 */
[----:B-1----:R-:W-:-:S04]  /*25c0*/  IADD3 R42, P0, R71, R156, RZ ;  /* 0x0000009c472a7210 */ /* 0x002fc80007f1e0ff */
[-C--:B------:R-:W-:Y:S01]  /*25d0*/  LEA.HI.X.SX32 R43, R53, R157.reuse, 0x1, P0 ;  /* 0x0000009d352b7211 */ /* 0x080fe200000f0eff */
[----:B------:R-:W-:Y:S01]  /*25e0*/  IMAD R53, R145, 0x75, RZ ;  /* 0x0000007591357824 */ /* 0x000fe200078e02ff */
[-C--:B------:R-:W-:Y:S02]  /*25f0*/  IADD3 R4, P0, R73, R156.reuse, RZ ;  /* 0x0000009c49047210 */ /* 0x080fe40007f1e0ff */
[-C--:B------:R-:W-:Y:S02]  /*2600*/  IADD3 R50, P1, R75, R156.reuse, RZ ;  /* 0x0000009c4b327210 */ /* 0x080fe40007f3e0ff */
[-C--:B------:R-:W-:Y:S01]  /*2610*/  LEA.HI.X.SX32 R5, R53, R157.reuse, 0x1, P0 ;  /* 0x0000009d35057211 */ /* 0x080fe200000f0eff */
[----:B------:R-:W-:Y:S01]  /*2620*/  IMAD R53, R145, 0x1d4, RZ ;  /* 0x000001d491357824 */ /* 0x000fe200078e02ff */
[----:B0-----:R-:W-:Y:S01]  /*2630*/  IADD3 R48, P2, R77, R156, RZ ;  /* 0x0000009c4d307210 */ /* 0x001fe20007f5e0ff */
[----:B------:R0:W3:Y:S01]  /*2640*/  LDG.E.U16 R43, [R42.64] ;  /* 0x000000062a2b7981 */ /* 0x0000e2000c1e1500 */
[----:B------:R-:W-:Y:S01]  /*2650*/  LEA.HI.X.SX32 R51, R71, R157, 0x1, P1 ;  /* 0x0000009d47337211 */ /* 0x000fe200008f0eff */
[----:B------:R-:W-:-:S02]  /*2660*/  IMAD R75, R145, 0x1e4, RZ ;  /* 0x000001e4914b7824 */ /* 0x000fc400078e02ff */
[----:B------:R-:W-:Y:S01]  /*2670*/  STL [R1+0x500], R241 ;  /* 0x000500f101007387 */ /* 0x000fe20000100800 */
[----:B------:R-:W-:Y:S01]  /*2680*/  IMAD R71, R145, 0xfa, RZ ;  /* 0x000000fa91477824 */ /* 0x000fe200078e02ff */
[----:B------:R-:W-:Y:S02]  /*2690*/  LEA.HI.X.SX32 R49, R61, R157, 0x1, P2 ;  /* 0x0000009d3d317211 */ /* 0x000fe400010f0eff */
[----:B------:R-:W-:Y:S04]  /*26a0*/  STL [R1+0xc8], R58 ;  /* 0x0000c83a01007387 */ /* 0x000fe80000100800 */
[----:B0-----:R0:W3:Y:S01]  /*26b0*/  LDG.E.U16 R42, [R4.64] ;  /* 0x00000006042a7981 */ /* 0x0010e2000c1e1500 */
[----:B------:R-:W-:-:S03]  /*26c0*/  IMAD R61, R145, 0x7d, RZ ;  /* 0x0000007d913d7824 */ /* 0x000fc600078e02ff */
[----:B------:R-:W-:Y:S01]  /*26d0*/  STL [R1+0x20], R56 ;  /* 0x0000203801007387 */ /* 0x000fe20000100800 */
[----:B------:R-:W-:-:S03]  /*26e0*/  IADD3 R52, P2, R75, R156, RZ ;  /* 0x0000009c4b347210 */ /* 0x000fc60007f5e0ff */
[----:B------:R1:W3:Y:S01]  /*26f0*/  LDG.E.U16 R198, [R50.64] ;  /* 0x0000000632c67981 */ /* 0x0002e2000c1e1500 */
[----:B0-----:R-:W-:Y:S01]  /*2700*/  IADD3 R4, P0, R53, R156, RZ ;  /* 0x0000009c35047210 */ /* 0x001fe20007f1e0ff */
[----:B------:R-:W-:Y:S02]  /*2710*/  IMAD R53, R145, 0x1f4, RZ ;  /* 0x000001f491357824 */ /* 0x000fe400078e02ff */
[----:B------:R-:W-:Y:S01]  /*2720*/  STL [R1], R54 ;  /* 0x0000003601007387 */ /* 0x000fe20000100800 */
[----:B------:R-:W-:-:S03]  /*2730*/  LEA.HI.X.SX32 R5, R73, R157, 0x1, P0 ;  /* 0x0000009d49057211 */ /* 0x000fc600000f0eff */
[----:B------:R0:W3:Y:S01]  /*2740*/  LDG.E.U16 R197, [R48.64] ;  /* 0x0000000630c57981 */ /* 0x0000e2000c1e1500 */
[----:B-1----:R-:W-:-:S03]  /*2750*/  IADD3 R50, P1, R71, R156, RZ ;  /* 0x0000009c47327210 */ /* 0x002fc60007f3e0ff */
[----:B------:R1:W3:Y:S01]  /*2760*/  LDG.E.U16 R196, [R4.64] ;  /* 0x0000000604c47981 */ /* 0x0002e2000c1e1500 */
[-C--:B------:R-:W-:Y:S01]  /*2770*/  LEA.HI.X.SX32 R51, R61, R157.reuse, 0x1, P1 ;  /* 0x0000009d3d337211 */ /* 0x080fe200008f0eff */
[----:B------:R-:W-:Y:S01]  /*2780*/  IMAD R61, R145, 0x4a, RZ ;  /* 0x0000004a913d7824 */ /* 0x000fe200078e02ff */
[----:B0-----:R-:W-:Y:S02]  /*2790*/  IADD3 R48, P3, R53, R156, RZ ;  /* 0x0000009c35307210 */ /* 0x001fe40007f7e0ff */
[----:B------:R-:W-:Y:S01]  /*27a0*/  LEA.HI.X.SX32 R53, R59, R157, 0x1, P2 ;  /* 0x0000009d3b357211 */ /* 0x000fe200010f0eff */
[----:B------:R-:W-:-:S04]  /*27b0*/  IMAD R59, R145, 0x25, RZ ;  /* 0x00000025913b7824 */ /* 0x000fc800078e02ff */
[----:B------:R0:W3:Y:S04]  /*27c0*/  LDG.E.U16 R195, [R52.64] ;  /* 0x0000000634c37981 */ /* 0x0000e8000c1e1500 */
[----:B-----5:R5:W-:Y:S02]  /*27d0*/  STL [R1+0xc4], R28 ;  /* 0x0000c41c01007387 */ /* 0x020be40000100800 */
[----:B-----5:R-:W-:-:S05]  /*27e0*/  IMAD R28, R145, 0x84, RZ ;  /* 0x00000084911c7824 */ /* 0x020fca00078e02ff */
[----:B-1----:R-:W-:-:S04]  /*27f0*/  IADD3 R4, P0, R28, R156, RZ ;  /* 0x0000009c1c047210 */ /* 0x002fc80007f1e0ff */
[-C--:B------:R-:W-:Y:S02]  /*2800*/  LEA.HI.X.SX32 R5, R41, R157.reuse, 0x1, P0 ;  /* 0x0000009d29057211 */ /* 0x080fe400000f0eff */
[----:B0-----:R-:W-:Y:S01]  /*2810*/  IADD3 R52, P0, R61, R156, RZ ;  /* 0x0000009c3d347210 */ /* 0x001fe20007f1e0ff */
[----:B------:R-:W-:Y:S01]  /*2820*/  IMAD R58, R145, 0xa4, RZ ;  /* 0x000000a4913a7824 */ /* 0x000fe200078e02ff */
[-C--:B------:R-:W-:Y:S01]  /*2830*/  LEA.HI.X.SX32 R49, R71, R157.reuse, 0x1, P3 ;  /* 0x0000009d47317211 */ /* 0x080fe200018f0eff */
[----:B------:R0:W5:Y:S01]  /*2840*/  LDG.E.U16 R235, [R4.64] ;  /* 0x0000000604eb7981 */ /* 0x000162000c1e1500 */
[----:B------:R-:W-:-:S03]  /*2850*/  LEA.HI.X.SX32 R53, R59, R157, 0x1, P0 ;  /* 0x0000009d3b357211 */ /* 0x000fc600000f0eff */
[----:B--2---:R-:W-:Y:S04]  /*2860*/  STL [R1+0x504], R229 ;  /* 0x000504e501007387 */ /* 0x004fe80000100800 */
[----:B------:R1:W-:Y:S01]  /*2870*/  STL [R1+0x508], R47 ;  /* 0x0005082f01007387 */ /* 0x0003e20000100800 */
[----:B------:R-:W-:-:S03]  /*2880*/  IMAD R71, R145, 0x5a, RZ ;  /* 0x0000005a91477824 */ /* 0x000fc600078e02ff */
[----:B------:R2:W3:Y:S01]  /*2890*/  LDG.E.U16 R194, [R48.64] ;  /* 0x0000000630c27981 */ /* 0x0004e2000c1e1500 */
[----:B------:R-:W-:-:S03]  /*28a0*/  IMAD R56, R145, 0x94, RZ ;  /* 0x0000009491387824 */ /* 0x000fc600078e02ff */
[----:B------:R4:W3:Y:S04]  /*28b0*/  LDG.E.U16 R41, [R50.64] ;  /* 0x0000000632297981 */ /* 0x0008e8000c1e1500 */
[----:B-1----:R1:W3:Y:S01]  /*28c0*/  LDG.E.U16 R47, [R52.64] ;  /* 0x00000006342f7981 */ /* 0x0022e2000c1e1500 */
[----:B------:R-:W-:Y:S01]  /*28d0*/  IMAD R59, R145, 0x2d, RZ ;  /* 0x0000002d913b7824 */ /* 0x000fe200078e02ff */
[-C--:B--2---:R-:W-:Y:S02]  /*28e0*/  IADD3 R48, P2, R58, R156.reuse, RZ ;  /* 0x0000009c3a307210 */ /* 0x084fe40007f5e0ff */
[----:B0-----:R-:W-:Y:S02]  /*28f0*/  IADD3 R4, P0, R71, R156, RZ ;  /* 0x0000009c47047210 */ /* 0x001fe40007f1e0ff */
[-C--:B------:R-:W-:Y:S01]  /*2900*/  LEA.HI.X.SX32 R49, R57, R157.reuse, 0x1, P2 ;  /* 0x0000009d39317211 */ /* 0x080fe200010f0eff */
[----:B------:R-:W-:Y:S01]  /*2910*/  IMAD R57, R145, 0xb4, RZ ;  /* 0x000000b491397824 */ /* 0x000fe200078e02ff */
[----:B------:R-:W-:-:S02]  /*2920*/  LEA.HI.X.SX32 R5, R59, R157, 0x1, P0 ;  /* 0x0000009d3b057211 */ /* 0x000fc400000f0eff */
[-C--:B----4-:R-:W-:Y:S01]  /*2930*/  IADD3 R50, P1, R56, R156.reuse, RZ ;  /* 0x0000009c38327210 */ /* 0x090fe20007f3e0ff */
[----:B------:R-:W-:Y:S01]  /*2940*/  IMAD R79, R145, 0xc4, RZ ;  /* 0x000000c4914f7824 */ /* 0x000fe200078e02ff */
[----:B------:R0:W2:Y:S02]  /*2950*/  LDG.E.U16 R193, [R48.64] ;  /* 0x0000000630c17981 */ /* 0x0000a4000c1e1500 */
[----:B------:R-:W-:Y:S02]  /*2960*/  LEA.HI.X.SX32 R51, R61, R157, 0x1, P1 ;  /* 0x0000009d3d337211 */ /* 0x000fe400008f0eff */
[----:B------:R4:W2:Y:S01]  /*2970*/  LDG.E.U16 R229, [R4.64] ;  /* 0x0000000604e57981 */ /* 0x0008a2000c1e1500 */
[----:B------:R-:W-:Y:S01]  /*2980*/  IMAD R61, R145, 0x6a, RZ ;  /* 0x0000006a913d7824 */ /* 0x000fe200078e02ff */
[-C--:B-1----:R-:W-:Y:S01]  /*2990*/  IADD3 R52, P1, R79, R156.reuse, RZ ;  /* 0x0000009c4f347210 */ /* 0x082fe20007f3e0ff */
[C---:B------:R-:W-:Y:S01]  /*29a0*/  IMAD R59, R145.reuse, 0x35, RZ ;  /* 0x00000035913b7824 */ /* 0x040fe200078e02ff */
[----:B------:R1:W2:Y:S01]  /*29b0*/  LDG.E.U16 R221, [R50.64] ;  /* 0x0000000632dd7981 */ /* 0x0002a2000c1e1500 */
[----:B------:R-:W-:Y:S01]  /*29c0*/  IMAD R80, R145, 0xd4, RZ ;  /* 0x000000d491507824 */ /* 0x000fe200078e02ff */
[----:B----4-:R-:W-:Y:S01]  /*29d0*/  IADD3 R4, P0, R57, R156, RZ ;  /* 0x0000009c39047210 */ /* 0x010fe20007f1e0ff */
[----:B------:R-:W-:-:S03]  /*29e0*/  IMAD R81, R145, 0xe4, RZ ;  /* 0x000000e491517824 */ /* 0x000fc600078e02ff */
[-C--:B------:R-:W-:Y:S02]  /*29f0*/  LEA.HI.X.SX32 R5, R71, R157.reuse, 0x1, P0 ;  /* 0x0000009d47057211 */ /* 0x080fe400000f0eff */
[-C--:B-1----:R-:W-:Y:S02]  /*2a00*/  IADD3 R50, P0, R61, R156.reuse, RZ ;  /* 0x0000009c3d327210 */ /* 0x082fe40007f1e0ff */
[-C--:B------:R-:W-:Y:S01]  /*2a10*/  LEA.HI.X.SX32 R53, R3, R157.reuse, 0x1, P1 ;  /* 0x0000009d03357211 */ /* 0x080fe200008f0eff */
[----:B------:R1:W4:Y:S01]  /*2a20*/  LDG.E.U16 R192, [R4.64] ;  /* 0x0000000604c07981 */ /* 0x000322000c1e1500 */
[-C--:B0-----:R-:W-:Y:S02]  /*2a30*/  IADD3 R48, P2, R80, R156.reuse, RZ ;  /* 0x0000009c50307210 */ /* 0x081fe40007f5e0ff */
[-C--:B------:R-:W-:Y:S01]  /*2a40*/  LEA.HI.X.SX32 R51, R59, R157.reuse, 0x1, P0 ;  /* 0x0000009d3b337211 */ /* 0x080fe200000f0eff */
[----:B------:R-:W-:Y:S01]  /*2a50*/  IMAD R59, R145, 0x7a, RZ ;  /* 0x0000007a913b7824 */ /* 0x000fe200078e02ff */
[----:B------:R-:W-:Y:S01]  /*2a60*/  LEA.HI.X.SX32 R49, R61, R157, 0x1, P2 ;  /* 0x0000009d3d317211 */ /* 0x000fe200010f0eff */
[----:B------:R0:W2:Y:S01]  /*2a70*/  LDG.E.U16 R3, [R52.64] ;  /* 0x0000000634037981 */ /* 0x0000a2000c1e1500 */
[----:B-1----:R-:W-:Y:S01]  /*2a80*/  IADD3 R4, P1, R81, R156, RZ ;  /* 0x0000009c51047210 */ /* 0x002fe20007f3e0ff */
[----:B------:R-:W-:-:S02]  /*2a90*/  IMAD R71, R145, 0x106, RZ ;  /* 0x0000010691477824 */ /* 0x000fc400078e02ff */
[----:B------:R1:W2:Y:S01]  /*2aa0*/  LDG.E.U16 R191, [R48.64] ;  /* 0x0000000630bf7981 */ /* 0x0002a2000c1e1500 */
[-C--:B------:R-:W-:Y:S01]  /*2ab0*/  LEA.HI.X.SX32 R5, R55, R157.reuse, 0x1, P1 ;  /* 0x0000009d37057211 */ /* 0x080fe200008f0eff */
[----:B------:R-:W-:Y:S01]  /*2ac0*/  IMAD R55, R145, 0x3d, RZ ;  /* 0x0000003d91377824 */ /* 0x000fe200078e02ff */
[-C--:B0-----:R-:W-:Y:S01]  /*2ad0*/  IADD3 R52, P0, R59, R156.reuse, RZ ;  /* 0x0000009c3b347210 */ /* 0x081fe20007f1e0ff */
[C---:B------:R-:W-:Y:S01]  /*2ae0*/  IMAD R73, R145.reuse, 0x116, RZ ;  /* 0x0000011691497824 */ /* 0x040fe200078e02ff */
[----:B------:R0:W2:Y:S01]  /*2af0*/  LDG.E.U16 R241, [R50.64] ;  /* 0x0000000632f17981 */ /* 0x0000a2000c1e1500 */
[----:B------:R-:W-:Y:S01]  /*2b00*/  IMAD R84, R145, 0xf4, RZ ;  /* 0x000000f491547824 */ /* 0x000fe200078e02ff */
[----:B------:R-:W-:Y:S02]  /*2b10*/  LEA.HI.X.SX32 R53, R55, R157, 0x1, P0 ;  /* 0x0000009d37357211 */ /* 0x000fe400000f0eff */
[----:B------:R0:W2:Y:S01]  /*2b20*/  LDG.E.U16 R190, [R4.64] ;  /* 0x0000000604be7981 */ /* 0x0000a2000c1e1500 */
[----:B-1----:R-:W-:Y:S01]  /*2b30*/  IADD3 R48, P2, R71, R156, RZ ;  /* 0x0000009c47307210 */ /* 0x002fe20007f5e0ff */
[----:B------:R-:W-:-:S02]  /*2b40*/  IMAD R71, R145, 0x126, RZ ;  /* 0x0000012691477824 */ /* 0x000fc400078e02ff */
[----:B------:R1:W2:Y:S01]  /*2b50*/  LDG.E.U16 R243, [R52.64] ;  /* 0x0000000634f37981 */ /* 0x0002a2000c1e1500 */
[----:B0-----:R-:W-:Y:S01]  /*2b60*/  IMAD R5, R145, 0x8b, RZ ;  /* 0x0000008b91057824 */ /* 0x001fe200078e02ff */
[-C--:B------:R-:W-:Y:S01]  /*2b70*/  IADD3 R4, P0, R73, R156.reuse, RZ ;  /* 0x0000009c49047210 */ /* 0x080fe20007f1e0ff */
[C---:B------:R-:W-:Y:S01]  /*2b80*/  IMAD R61, R145.reuse, 0x83, RZ ;  /* 0x00000083913d7824 */ /* 0x040fe200078e02ff */
[-C--:B------:R-:W-:Y:S01]  /*2b90*/  IADD3 R50, P1, R84, R156.reuse, RZ ;  /* 0x0000009c54327210 */ /* 0x080fe20007f3e0ff */
[----:B------:R-:W-:Y:S01]  /*2ba0*/  IMAD R55, R145, 0x93, RZ ;  /* 0x0000009391377824 */ /* 0x000fe200078e02ff */
[-C--:B------:R-:W-:Y:S02]  /*2bb0*/  LEA.HI.X.SX32 R5, R5, R157.reuse, 0x1, P0 ;  /* 0x0000009d05057211 */ /* 0x080fe400000f0eff */
[----:B-1----:R-:W-:Y:S01]  /*2bc0*/  IADD3 R52, P0, R71, R156, RZ ;  /* 0x0000009c47347210 */ /* 0x002fe20007f1e0ff */
[----:B------:R-:W-:Y:S01]  /*2bd0*/  IMAD R71, R145, 0x156, RZ ;  /* 0x0000015691477824 */ /* 0x000fe200078e02ff */
[-C--:B------:R-:W-:Y:S01]  /*2be0*/  LEA.HI.X.SX32 R51, R59, R157.reuse, 0x1, P1 ;  /* 0x0000009d3b337211 */ /* 0x080fe200008f0eff */
[----:B------:R0:W2:Y:S01]  /*2bf0*/  LDG.E.U16 R187, [R4.64] ;  /* 0x0000000604bb7981 */ /* 0x0000a2000c1e1500 */
[-C--:B------:R-:W-:Y:S01]  /*2c00*/  LEA.HI.X.SX32 R49, R61, R157.reuse, 0x1, P2 ;  /* 0x0000009d3d317211 */ /* 0x080fe200010f0eff */
[----:B------:R-:W-:Y:S01]  /*2c10*/  IMAD R73, R145, 0x136, RZ ;  /* 0x0000013691497824 */ /* 0x000fe200078e02ff */
[----:B------:R-:W-:Y:S01]  /*2c20*/  LEA.HI.X.SX32 R53, R55, R157, 0x1, P0 ;  /* 0x0000009d37357211 */ /* 0x000fe200000f0eff */
[C---:B------:R-:W-:Y:S01]  /*2c30*/  IMAD R75, R145.reuse, 0x146, RZ ;  /* 0x00000146914b7824 */ /* 0x040fe200078e02ff */
[----:B------:R1:W2:Y:S01]  /*2c40*/  LDG.E.U16 R189, [R50.64] ;  /* 0x0000000632bd7981 */ /* 0x0002a2000c1e1500 */
[----:B------:R-:W-:-:S02]  /*2c50*/  IMAD R59, R145, 0x9b, RZ ;  /* 0x0000009b913b7824 */ /* 0x000fc400078e02ff */
[----:B0-----:R-:W-:Y:S01]  /*2c60*/  IMAD R5, R145, 0xab, RZ ;  /* 0x000000ab91057824 */ /* 0x001fe200078e02ff */
[-C--:B------:R-:W-:Y:S01]  /*2c70*/  IADD3 R4, P0, R71, R156.reuse, RZ ;  /* 0x0000009c47047210 */ /* 0x080fe20007f1e0ff */
[C---:B------:R-:W-:Y:S01]  /*2c80*/  IMAD R71, R145.reuse, 0x166, RZ ;  /* 0x0000016691477824 */ /* 0x040fe200078e02ff */
[----:B------:R0:W2:Y:S01]  /*2c90*/  LDG.E.U16 R188, [R48.64] ;  /* 0x0000000630bc7981 */ /* 0x0000a2000c1e1500 */
[----:B------:R-:W-:Y:S01]  /*2ca0*/  IMAD R61, R145, 0xa3, RZ ;  /* 0x000000a3913d7824 */ /* 0x000fe200078e02ff */
[----:B-1----:R-:W-:Y:S01]  /*2cb0*/  IADD3 R50, P1, R73, R156, RZ ;  /* 0x0000009c49327210 */ /* 0x002fe20007f3e0ff */
[----:B------:R-:W-:Y:S01]  /*2cc0*/  IMAD R55, R145, 0xb3, RZ ;  /* 0x000000b391377824 */ /* 0x000fe200078e02ff */
[----:B------:R1:W2:Y:S01]  /*2cd0*/  LDG.E.U16 R186, [R52.64] ;  /* 0x0000000634ba7981 */ /* 0x0002a2000c1e1500 */
[-C--:B------:R-:W-:Y:S01]  /*2ce0*/  LEA.HI.X.SX32 R5, R5, R157.reuse, 0x1, P0 ;  /* 0x0000009d05057211 */ /* 0x080fe200000f0eff */
[----:B------:R-:W-:Y:S01]  /*2cf0*/  IMAD R73, R145, 0x176, RZ ;  /* 0x0000017691497824 */ /* 0x000fe200078e02ff */
[----:B------:R-:W-:-:S02]  /*2d00*/  LEA.HI.X.SX32 R51, R59, R157, 0x1, P1 ;  /* 0x0000009d3b337211 */ /* 0x000fc400008f0eff */
[-C--:B0-----:R-:W-:Y:S02]  /*2d10*/  IADD3 R48, P2, R75, R156.reuse, RZ ;  /* 0x0000009c4b307210 */ /* 0x081fe40007f5e0ff */
[----:B-1----:R-:W-:Y:S01]  /*2d20*/  IADD3 R52, P0, R71, R156, RZ ;  /* 0x0000009c47347210 */ /* 0x002fe20007f1e0ff */
[----:B------:R-:W-:Y:S01]  /*2d30*/  IMAD R71, R145, 0x196, RZ ;  /* 0x0000019691477824 */ /* 0x000fe200078e02ff */
[-C--:B------:R-:W-:Y:S01]  /*2d40*/  LEA.HI.X.SX32 R49, R61, R157.reuse, 0x1, P2 ;  /* 0x0000009d3d317211 */ /* 0x080fe200010f0eff */
[----:B------:R-:W-:Y:S01]  /*2d50*/  IMAD R75, R145, 0x186, RZ ;  /* 0x00000186914b7824 */ /* 0x000fe200078e02ff */
[----:B------:R0:W2:Y:S01]  /*2d60*/  LDG.E.U16 R183, [R4.64] ;  /* 0x0000000604b77981 */ /* 0x0000a2000c1e1500 */
[----:B------:R-:W-:Y:S01]  /*2d70*/  LEA.HI.X.SX32 R53, R55, R157, 0x1, P0 ;  /* 0x0000009d37357211 */ /* 0x000fe200000f0eff */
[C---:B------:R-:W-:Y:S02]  /*2d80*/  IMAD R59, R145.reuse, 0xbb, RZ ;  /* 0x000000bb913b7824 */ /* 0x040fe400078e02ff */
[----:B------:R1:W2:Y:S01]  /*2d90*/  LDG.E.U16 R185, [R50.64] ;  /* 0x0000000632b97981 */ /* 0x0002a2000c1e1500 */
[----:B------:R-:W-:-:S03]  /*2da0*/  IMAD R61, R145, 0xc3, RZ ;  /* 0x000000c3913d7824 */ /* 0x000fc600078e02ff */
[----:B------:R1:W2:Y:S01]  /*2db0*/  LDG.E.U16 R184, [R48.64] ;  /* 0x0000000630b87981 */ /* 0x0002a2000c1e1500 */
[----:B0-----:R-:W-:Y:S01]  /*2dc0*/  IMAD R5, R145, 0xcb, RZ ;  /* 0x000000cb91057824 */ /* 0x001fe200078e02ff */
[-C--:B------:R-:W-:Y:S01]  /*2dd0*/  IADD3 R4, P0, R71, R156.reuse, RZ ;  /* 0x0000009c47047210 */ /* 0x080fe20007f1e0ff */
[----:B------:R-:W-:Y:S01]  /*2de0*/  IMAD R71, R145, 0x1a6, RZ ;  /* 0x000001a691477824 */ /* 0x000fe200078e02ff */
[----:B------:R0:W2:Y:S01]  /*2df0*/  LDG.E.U16 R182, [R52.64] ;  /* 0x0000000634b67981 */ /* 0x0000a2000c1e1500 */
[-C--:B-1----:R-:W-:Y:S01]  /*2e00*/  IADD3 R50, P1, R73, R156.reuse, RZ ;  /* 0x0000009c49327210 */ /* 0x082fe20007f3e0ff */
[----:B------:R-:W-:Y:S01]  /*2e10*/  IMAD R55, R145, 0xd3, RZ ;  /* 0x000000d391377824 */ /* 0x000fe200078e02ff */
[-C--:B------:R-:W-:Y:S02]  /*2e20*/  LEA.HI.X.SX32 R5, R5, R157.reuse, 0x1, P0 ;  /* 0x0000009d05057211 */ /* 0x080fe400000f0eff */
[-C--:B------:R-:W-:Y:S01]  /*2e30*/  IADD3 R48, P2, R75, R156.reuse, RZ ;  /* 0x0000009c4b307210 */ /* 0x080fe20007f5e0ff */
[----:B------:R-:W-:Y:S01]  /*2e40*/  IMAD R73, R145, 0x1b6, RZ ;  /* 0x000001b691497824 */ /* 0x000fe200078e02ff */
[-C--:B------:R-:W-:Y:S01]  /*2e50*/  LEA.HI.X.SX32 R51, R59, R157.reuse, 0x1, P1 ;  /* 0x0000009d3b337211 */ /* 0x080fe200008f0eff */
[----:B------:R-:W-:Y:S01]  /*2e60*/  IMAD R75, R145, 0x1c6, RZ ;  /* 0x000001c6914b7824 */ /* 0x000fe200078e02ff */
[----:B------:R-:W-:Y:S01]  /*2e70*/  LEA.HI.X.SX32 R49, R61, R157, 0x1, P2 ;  /* 0x0000009d3d317211 */ /* 0x000fe200010f0eff */
[----:B------:R1:W2:Y:S01]  /*2e80*/  LDG.E.U16 R179, [R4.64] ;  /* 0x0000000604b37981 */ /* 0x0002a2000c1e1500 */
[----:B0-----:R-:W-:Y:S01]  /*2e90*/  IADD3 R52, P0, R71, R156, RZ ;  /* 0x0000009c47347210 */ /* 0x001fe20007f1e0ff */
[----:B------:R-:W-:-:S02]  /*2ea0*/  IMAD R71, R145, 0x1d6, RZ ;  /* 0x000001d691477824 */ /* 0x000fc400078e02ff */
[----:B------:R0:W2:Y:S01]  /*2eb0*/  LDG.E.U16 R181, [R50.64] ;  /* 0x0000000632b57981 */ /* 0x0000a2000c1e1500 */
[----:B------:R-:W-:Y:S01]  /*2ec0*/  IMAD R59, R145, 0xdb, RZ ;  /* 0x000000db913b7824 */ /* 0x000fe200078e02ff */
[----:B------:R-:W-:Y:S01]  /*2ed0*/  LEA.HI.X.SX32 R53, R55, R157, 0x1, P0 ;  /* 0x0000009d37357211 */ /* 0x000fe200000f0eff */
[C---:B------:R-:W-:Y:S01]  /*2ee0*/  IMAD R61, R145.reuse, 0xe3, RZ ;  /* 0x000000e3913d7824 */ /* 0x040fe200078e02ff */
[----:B------:R0:W2:Y:S01]  /*2ef0*/  LDG.E.U16 R180, [R48.64] ;  /* 0x0000000630b47981 */ /* 0x0000a2000c1e1500 */
[----:B-1----:R-:W-:Y:S01]  /*2f00*/  IMAD R5, R145, 0xeb, RZ ;  /* 0x000000eb91057824 */ /* 0x002fe200078e02ff */
[-C--:B------:R-:W-:Y:S01]  /*2f10*/  IADD3 R4, P0, R71, R156.reuse, RZ ;  /* 0x0000009c47047210 */ /* 0x080fe20007f1e0ff */
[----:B------:R-:W-:Y:S01]  /*2f20*/  IMAD R71, R145, 0x1e6, RZ ;  /* 0x000001e691477824 */ /* 0x000fe200078e02ff */
[----:B------:R1:W2:Y:S01]  /*2f30*/  LDG.E.U16 R178, [R52.64] ;  /* 0x0000000634b27981 */ /* 0x0002a2000c1e1500 */
[-C--:B0-----:R-:W-:Y:S02]  /*2f40*/  IADD3 R50, P1, R73, R156.reuse, RZ ;  /* 0x0000009c49327210 */ /* 0x081fe40007f3e0ff */
[----:B------:R-:W-:-:S02]  /*2f50*/  IADD3 R48, P2, R75, R156, RZ ;  /* 0x0000009c4b307210 */ /* 0x000fc40007f5e0ff */
[-C--:B------:R-:W-:Y:S01]  /*2f60*/  LEA.HI.X.SX32 R51, R59, R157.reuse, 0x1, P1 ;  /* 0x0000009d3b337211 */ /* 0x080fe200008f0eff */
[----:B------:R-:W-:Y:S01]  /*2f70*/  IMAD R59, R145, 0xf3, RZ ;  /* 0x000000f3913b7824 */ /* 0x000fe200078e02ff */
[-C--:B------:R-:W-:Y:S01]  /*2f80*/  LEA.HI.X.SX32 R5, R5, R157.reuse, 0x1, P0 ;  /* 0x0000009d05057211 */ /* 0x080fe200000f0eff */
[----:B------:R-:W-:Y:S01]  /*2f90*/  IMAD R83, R145, 0x46, RZ ;  /* 0x0000004691537824 */ /* 0x000fe200078e02ff */
[-C--:B------:R-:W-:Y:S01]  /*2fa0*/  LEA.HI.X.SX32 R49, R61, R157.reuse, 0x1, P2 ;  /* 0x0000009d3d317211 */ /* 0x080fe200010f0eff */
[----:B------:R-:W-:Y:S01]  /*2fb0*/  IMAD R87, R145, 0x56, RZ ;  /* 0x0000005691577824 */ /* 0x000fe200078e02ff */
[----:B-1----:R-:W-:Y:S01]  /*2fc0*/  IADD3 R52, P1, R71, R156, RZ ;  /* 0x0000009c47347210 */ /* 0x002fe20007f3e0ff */
[----:B------:R0:W2:Y:S01]  /*2fd0*/  LDG.E.U16 R77, [R4.64] ;  /* 0x00000006044d7981 */ /* 0x0000a2000c1e1500 */
[C---:B------:R-:W-:Y:S02]  /*2fe0*/  IMAD R73, R145.reuse, 0x1f6, RZ ;  /* 0x000001f691497824 */ /* 0x040fe400078e02ff */
[----:B------:R-:W-:Y:S01]  /*2ff0*/  IMAD R55, R145, 0x23, RZ ;  /* 0x0000002391377824 */ /* 0x000fe200078e02ff */
[----:B------:R1:W2:Y:S01]  /*3000*/  LDG.E.U16 R176, [R48.64] ;  /* 0x0000000630b07981 */ /* 0x0002a2000c1e1500 */
[----:B------:R-:W-:Y:S01]  /*3010*/  LEA.HI.X.SX32 R53, R59, R157, 0x1, P1 ;  /* 0x0000009d3b357211 */ /* 0x000fe200008f0eff */
[----:B------:R-:W-:-:S02]  /*3020*/  IMAD R86, R145, 0x66, RZ ;  /* 0x0000006691567824 */ /* 0x000fc400078e02ff */
        /* <DEDUP_REMOVED lines=8> */
[-C--:B------:R-:W-:Y:S02]  /*30b0*/  IADD3 R50, P2, R73, R156.reuse, RZ ;  /* 0x0000009c49327210 */ /* 0x080fe40007f5e0ff */
[-C--:B------:R-:W-:Y:S01]  /*30c0*/  LEA.HI.X.SX32 R49, R55, R157.reuse, 0x1, P0 ;  /* 0x0000009d37317211 */ /* 0x080fe200000f0eff */
[C---:B------:R-:W-:Y:S01]  /*30d0*/  IMAD R55, R145.reuse, 0x33, RZ ;  /* 0x0000003391377824 */ /* 0x040fe200078e02ff */
[----:B------:R1:W2:Y:S01]  /*30e0*/  LDG.E.U16 R68, [R4.64] ;  /* 0x0000000604447981 */ /* 0x0002a2000c1e1500 */
[-C--:B0-----:R-:W-:Y:S01]  /*30f0*/  IADD3 R52, P0, R86, R156.reuse, RZ ;  /* 0x0000009c56347210 */ /* 0x081fe20007f1e0ff */
[----:B------:R-:W-:Y:S01]  /*3100*/  IMAD R107, R145, 0x96, RZ ;  /* 0x00000096916b7824 */ /* 0x000fe200078e02ff */
[-C--:B------:R-:W-:Y:S01]  /*3110*/  LEA.HI.X.SX32 R51, R61, R157.reuse, 0x1, P2 ;  /* 0x0000009d3d337211 */ /* 0x080fe200010f0eff */
[----:B------:R0:W2:Y:S01]  /*3120*/  LDG.E.U16 R231, [R48.64] ;  /* 0x0000000630e77981 */ /* 0x0000a2000c1e1500 */
[----:B------:R-:W-:Y:S01]  /*3130*/  IMAD R61, R145, 0x43, RZ ;  /* 0x00000043913d7824 */ /* 0x000fe200078e02ff */
[-C--:B------:R-:W-:Y:S01]  /*3140*/  LEA.HI.X.SX32 R53, R55, R157.reuse, 0x1, P0 ;  /* 0x0000009d37357211 */ /* 0x080fe200000f0eff */
[C---:B------:R-:W-:Y:S01]  /*3150*/  IMAD R113, R145.reuse, 0xa6, RZ ;  /* 0x000000a691717824 */ /* 0x040fe200078e02ff */
[----:B------:R0:W2:Y:S01]  /*3160*/  LDG.E.U16 R75, [R50.64] ;  /* 0x00000006324b7981 */ /* 0x0000a2000c1e1500 */
[----:B-1----:R-:W-:Y:S01]  /*3170*/  IMAD R5, R145, 0x4b, RZ ;  /* 0x0000004b91057824 */ /* 0x002fe200078e02ff */
[-C--:B------:R-:W-:Y:S01]  /*3180*/  IADD3 R4, P0, R107, R156.reuse, RZ ;  /* 0x0000009c6b047210 */ /* 0x080fe20007f1e0ff */
[----:B------:R-:W-:Y:S01]  /*3190*/  IMAD R88, R145, 0x76, RZ ;  /* 0x0000007691587824 */ /* 0x000fe200078e02ff */
[----:B------:R1:W2:Y:S01]  /*31a0*/  LDG.E.U16 R64, [R52.64] ;  /* 0x0000000634407981 */ /* 0x0002a2000c1e1500 */
[----:B0-----:R-:W-:Y:S01]  /*31b0*/  IADD3 R48, P2, R105, R156, RZ ;  /* 0x0000009c69307210 */ /* 0x001fe20007f5e0ff */
[----:B------:R-:W-:Y:S01]  /*31c0*/  IMAD R55, R145, 0x53, RZ ;  /* 0x0000005391377824 */ /* 0x000fe200078e02ff */
[----:B------:R-:W-:-:S02]  /*31d0*/  LEA.HI.X.SX32 R5, R5, R157, 0x1, P0 ;  /* 0x0000009d05057211 */ /* 0x000fc400000f0eff */
[----:B------:R-:W-:Y:S01]  /*31e0*/  LEA.HI.X.SX32 R49, R61, R157, 0x1, P2 ;  /* 0x0000009d3d317211 */ /* 0x000fe200010f0eff */
[C---:B------:R-:W-:Y:S01]  /*31f0*/  IMAD R137, R145.reuse, 0xd6, RZ ;  /* 0x000000d691897824 */ /* 0x040fe200078e02ff */
[-C--:B------:R-:W-:Y:S01]  /*3200*/  IADD3 R50, P1, R88, R156.reuse, RZ ;  /* 0x0000009c58327210 */ /* 0x080fe20007f3e0ff */
[----:B------:R-:W-:Y:S01]  /*3210*/  IMAD R59, R145, 0x3b, RZ ;  /* 0x0000003b913b7824 */ /* 0x000fe200078e02ff */
[----:B------:R0:W2:Y:S01]  /*3220*/  LDG.E.U16 R220, [R4.64] ;  /* 0x0000000604dc7981 */ /* 0x0000a2000c1e1500 */
[----:B-1----:R-:W-:-:S03]  /*3230*/  IADD3 R52, P0, R113, R156, RZ ;  /* 0x0000009c71347210 */ /* 0x002fc60007f1e0ff */
[----:B------:R1:W2:Y:S01]  /*3240*/  LDG.E.U16 R233, [R48.64] ;  /* 0x0000000630e97981 */ /* 0x0002a2000c1e1500 */
[-C--:B------:R-:W-:Y:S01]  /*3250*/  LEA.HI.X.SX32 R53, R55, R157.reuse, 0x1, P0 ;  /* 0x0000009d37357211 */ /* 0x080fe200000f0eff */
[----:B------:R-:W-:Y:S01]  /*3260*/  IMAD R121, R145, 0xb6, RZ ;  /* 0x000000b691797824 */ /* 0x000fe200078e02ff */
[-C--:B------:R-:W-:Y:S01]  /*3270*/  LEA.HI.X.SX32 R51, R59, R157.reuse, 0x1, P1 ;  /* 0x0000009d3b337211 */ /* 0x080fe200008f0eff */
[C---:B------:R-:W-:Y:S02]  /*3280*/  IMAD R129, R145.reuse, 0xc6, RZ ;  /* 0x000000c691817824 */ /* 0x040fe400078e02ff */
[----:B-1----:R-:W-:Y:S01]  /*3290*/  IMAD R49, R145, 0x6b, RZ ;  /* 0x0000006b91317824 */ /* 0x002fe200078e02ff */
[-C--:B------:R-:W-:Y:S01]  /*32a0*/  IADD3 R48, P0, R137, R156.reuse, RZ ;  /* 0x0000009c89307210 */ /* 0x080fe20007f1e0ff */
[----:B------:R-:W-:Y:S01]  /*32b0*/  IMAD R147, R145, 0xe6, RZ ;  /* 0x000000e691937824 */ /* 0x000fe200078e02ff */
[----:B------:R1:W2:Y:S02]  /*32c0*/  LDG.E.U16 R247, [R50.64] ;  /* 0x0000000632f77981 */ /* 0x0002a4000c1e1500 */
[----:B------:R-:W-:Y:S01]  /*32d0*/  LEA.HI.X.SX32 R49, R49, R157, 0x1, P0 ;  /* 0x0000009d31317211 */ /* 0x000fe200000f0eff */
[----:B------:R-:W-:Y:S01]  /*32e0*/  IMAD R59, R145, 0x5b, RZ ;  /* 0x0000005b913b7824 */ /* 0x000fe200078e02ff */
[-C--:B0-----:R-:W-:Y:S01]  /*32f0*/  IADD3 R4, P2, R129, R156.reuse, RZ ;  /* 0x0000009c81047210 */ /* 0x081fe20007f5e0ff */
[C---:B------:R-:W-:Y:S01]  /*3300*/  IMAD R61, R145.reuse, 0x63, RZ ;  /* 0x00000063913d7824 */ /* 0x040fe200078e02ff */
[----:B------:R0:W2:Y:S01]  /*3310*/  LDG.E.U16 R74, [R52.64] ;  /* 0x00000006344a7981 */ /* 0x0000a2000c1e1500 */
[----:B------:R-:W-:Y:S01]  /*3320*/  IMAD R55, R145, 0x73, RZ ;  /* 0x0000007391377824 */ /* 0x000fe200078e02ff */
[----:B-1----:R-:W-:-:S02]  /*3330*/  IADD3 R50, P1, R121, R156, RZ ;  /* 0x0000009c79327210 */ /* 0x002fc40007f3e0ff */
[----:B------:R1:W2:Y:S01]  /*3340*/  LDG.E.U16 R72, [R48.64] ;  /* 0x0000000630487981 */ /* 0x0002a2000c1e1500 */
[----:B------:R-:W-:Y:S01]  /*3350*/  IMAD R153, R145, 0xf6, RZ ;  /* 0x000000f691997824 */ /* 0x000fe200078e02ff */
[-C--:B------:R-:W-:Y:S01]  /*3360*/  LEA.HI.X.SX32 R51, R59, R157.reuse, 0x1, P1 ;  /* 0x0000009d3b337211 */ /* 0x080fe200008f0eff */
[----:B------:R-:W-:Y:S01]  /*3370*/  IMAD R71, R145, 0x108, RZ ;  /* 0x0000010891477824 */ /* 0x000fe200078e02ff */
[-C--:B------:R-:W-:Y:S01]  /*3380*/  LEA.HI.X.SX32 R5, R61, R157.reuse, 0x1, P2 ;  /* 0x0000009d3d057211 */ /* 0x080fe200010f0eff */
[----:B------:R-:W-:Y:S01]  /*3390*/  IMAD R59, R145, 0x7b, RZ ;  /* 0x0000007b913b7824 */ /* 0x000fe200078e02ff */
[-C--:B-1----:R-:W-:Y:S01]  /*33a0*/  IADD3 R48, P0, R147, R156.reuse, RZ ;  /* 0x0000009c93307210 */ /* 0x082fe20007f1e0ff */
[----:B------:R-:W-:Y:S01]  /*33b0*/  IMAD R61, R145, 0x8c, RZ ;  /* 0x0000008c913d7824 */ /* 0x000fe200078e02ff */
[----:B------:R-:W-:Y:S01]  /*33c0*/  IADD3 R54, P1, R153, R156, RZ ;  /* 0x0000009c99367210 */ /* 0x000fe20007f3e0ff */
[----:B------:R1:W2:Y:S01]  /*33d0*/  LDG.E.U16 R73, [R50.64] ;  /* 0x0000000632497981 */ /* 0x0002a2000c1e1500 */
[----:B------:R-:W-:-:S02]  /*33e0*/  LEA.HI.X.SX32 R49, R55, R157, 0x1, P0 ;  /* 0x0000009d37317211 */ /* 0x000fc400000f0eff */
[----:B------:R-:W-:Y:S01]  /*33f0*/  LEA.HI.X.SX32 R55, R59, R157, 0x1, P1 ;  /* 0x0000009d3b377211 */ /* 0x000fe200008f0eff */
[C---:B------:R-:W-:Y:S01]  /*3400*/  IMAD R85, R145.reuse, 0x128, RZ ;  /* 0x0000012891557824 */ /* 0x040fe200078e02ff */
[----:B0-----:R-:W-:Y:S01]  /*3410*/  SHF.L.U32 R53, R145, 0x2, RZ ;  /* 0x0000000291357819 */ /* 0x001fe200000006ff */
[----:B------:R0:W2:Y:S01]  /*3420*/  LDG.E.U16 R4, [R4.64] ;  /* 0x0000000604047981 */ /* 0x0000a2000c1e1500 */
[-C--:B-1----:R-:W-:Y:S01]  /*3430*/  IADD3 R50, P2, R71, R156.reuse, RZ ;  /* 0x0000009c47327210 */ /* 0x082fe20007f5e0ff */
[C---:B------:R-:W-:Y:S02]  /*3440*/  IMAD R59, R145.reuse, 0x118, RZ ;  /* 0x00000118913b7824 */ /* 0x040fe400078e02ff */
[----:B------:R1:W2:Y:S01]  /*3450*/  LDG.E.U16 R71, [R48.64] ;  /* 0x0000000630477981 */ /* 0x0002a2000c1e1500 */
[----:B------:R-:W-:-:S03]  /*3460*/  LEA R52, P0, R145, R156, 0x3 ;  /* 0x0000009c91347211 */ /* 0x000fc600078018ff */
[----:B------:R0:W2:Y:S01]  /*3470*/  LDG.E.U16 R70, [R54.64] ;  /* 0x0000000636467981 */ /* 0x0000a2000c1e1500 */
[----:B-1----:R-:W-:-:S04]  /*3480*/  IADD3 R48, P1, R61, R156, RZ ;  /* 0x0000009c3d307210 */ /* 0x002fc80007f3e0ff */
[-C--:B------:R-:W-:Y:S02]  /*3490*/  LEA.HI.X.SX32 R49, R83, R157.reuse, 0x1, P1 ;  /* 0x0000009d53317211 */ /* 0x080fe400008f0eff */
[----:B------:R-:W-:-:S03]  /*34a0*/  LEA.HI.X.SX32 R53, R53, R157, 0x1, P0 ;  /* 0x0000009d35357211 */ /* 0x000fc600000f0eff */
[----:B------:R1:W2:Y:S01]  /*34b0*/  LDG.E.U16 R227, [R48.64] ;  /* 0x0000000630e37981 */ /* 0x0002a2000c1e1500 */
[----:B------:R-:W-:Y:S01]  /*34c0*/  LEA.HI.X.SX32 R51, R28, R157, 0x1, P2 ;  /* 0x0000009d1c337211 */ /* 0x000fe200010f0eff */
[----:B0-----:R-:W-:Y:S01]  /*34d0*/  IMAD R5, R145, 0x27, RZ ;  /* 0x0000002791057824 */ /* 0x001fe200078e02ff */
[-C--:B------:R-:W-:Y:S01]  /*34e0*/  IADD3 R54, P2, R85, R156.reuse, RZ ;  /* 0x0000009c55367210 */ /* 0x080fe20007f5e0ff */
[----:B------:R-:W-:Y:S02]  /*34f0*/  IMAD R83, R145, 0x9c, RZ ;  /* 0x0000009c91537824 */ /* 0x000fe400078e02ff */
[----:B------:R0:W2:Y:S01]  /*3500*/  LDG.E.U16 R62, [R50.64] ;  /* 0x00000006323e7981 */ /* 0x0000a2000c1e1500 */
[----:B-1----:R-:W-:Y:S01]  /*3510*/  IADD3 R48, P0, R59, R156, RZ ;  /* 0x0000009c3b307210 */ /* 0x002fe20007f1e0ff */
[----:B------:R-:W-:-:S03]  /*3520*/  IMAD R59, R145, 0x4e, RZ ;  /* 0x0000004e913b7824 */ /* 0x000fc600078e02ff */
[-C--:B------:R-:W-:Y:S02]  /*3530*/  LEA.HI.X.SX32 R49, R61, R157.reuse, 0x1, P0 ;  /* 0x0000009d3d317211 */ /* 0x080fe400000f0eff */
[----:B------:R-:W-:-:S03]  /*3540*/  LEA.HI.X.SX32 R55, R56, R157, 0x1, P2 ;  /* 0x0000009d38377211 */ /* 0x000fc600010f0eff */
[----:B------:R1:W2:Y:S04]  /*3550*/  LDG.E.U16 R61, [R48.64] ;  /* 0x00000006303d7981 */ /* 0x0002a8000c1e1500 */
[----:B---3--:R3:W-:Y:S01]  /*3560*/  STL [R1+0x44], R47 ;  /* 0x0000442f01007387 */ /* 0x0087e20000100800 */
[----:B0-----:R-:W-:-:S03]  /*3570*/  IADD3 R50, P1, R83, R156, RZ ;  /* 0x0000009c53327210 */ /* 0x001fc60007f3e0ff */
[----:B------:R0:W2:Y:S04]  /*3580*/  LDG.E.U16 R60, [R54.64] ;  /* 0x00000006363c7981 */ /* 0x0000a8000c1e1500 */
[----:B---3--:R3:W2:Y:S02]  /*3590*/  LDG.E.U16 R47, [R52.64] ;  /* 0x00000006342f7981 */ /* 0x0086a4000c1e1500 */
[----:B---3--:R-:W-:Y:S01]  /*35a0*/  IMAD R53, R145, 0x138, RZ ;  /* 0x0000013891357824 */ /* 0x008fe200078e02ff */
[----:B------:R-:W-:-:S04]  /*35b0*/  IADD3 R52, P0, R59, R156, RZ ;  /* 0x0000009c3b347210 */ /* 0x000fc80007f1e0ff */
[-C--:B-1----:R-:W-:Y:S02]  /*35c0*/  IADD3 R48, P2, R53, R156.reuse, RZ ;  /* 0x0000009c35307210 */ /* 0x082fe40007f5e0ff */
[-C--:B------:R-:W-:Y:S01]  /*35d0*/  LEA.HI.X.SX32 R53, R5, R157.reuse, 0x1, P0 ;  /* 0x0000009d05357211 */ /* 0x080fe200000f0eff */
[----:B------:R-:W-:Y:S01]  /*35e0*/  IMAD R5, R145, 0x148, RZ ;  /* 0x0000014891057824 */ /* 0x000fe200078e02ff */
[-C--:B------:R-:W-:Y:S01]  /*35f0*/  LEA.HI.X.SX32 R49, R83, R157.reuse, 0x1, P2 ;  /* 0x0000009d53317211 */ /* 0x080fe200010f0eff */
[----:B------:R-:W-:Y:S01]  /*3600*/  IMAD R83, R145, 0x158, RZ ;  /* 0x0000015891537824 */ /* 0x000fe200078e02ff */
[-C--:B------:R-:W-:Y:S01]  /*3610*/  LEA.HI.X.SX32 R51, R59, R157.reuse, 0x1, P1 ;  /* 0x0000009d3b337211 */ /* 0x080fe200008f0eff */
[----:B------:R-:W-:Y:S01]  /*3620*/  IMAD R85, R145, 0x168, RZ ;  /* 0x0000016891557824 */ /* 0x000fe200078e02ff */
[-C--:B0-----:R-:W-:Y:S01]  /*3630*/  IADD3 R54, P0, R5, R156.reuse, RZ ;  /* 0x0000009c05367210 */ /* 0x081fe20007f1e0ff */
[C---:B------:R-:W-:Y:S01]  /*3640*/  IMAD R5, R145.reuse, 0x178, RZ ;  /* 0x0000017891057824 */ /* 0x040fe200078e02ff */
[----:B------:R0:W3:Y:S01]  /*3650*/  LDG.E.U16 R249, [R52.64] ;  /* 0x0000000634f97981 */ /* 0x0000e2000c1e1500 */
[C---:B------:R-:W-:Y:S01]  /*3660*/  IMAD R158, R145.reuse, 0xac, RZ ;  /* 0x000000ac919e7824 */ /* 0x040fe200078e02ff */
[----:B------:R-:W-:Y:S01]  /*3670*/  LEA.HI.X.SX32 R55, R58, R157, 0x1, P0 ;  /* 0x0000009d3a377211 */ /* 0x000fe200000f0eff */
[----:B------:R-:W-:Y:S01]  /*3680*/  IMAD R160, R145, 0xbc, RZ ;  /* 0x000000bc91a07824 */ /* 0x000fe200078e02ff */
[----:B------:R1:W2:Y:S04]  /*3690*/  LDG.E.U16 R59, [R48.64] ;  /* 0x00000006303b7981 */ /* 0x0002a8000c1e1500 */
[----:B------:R4:W2:Y:S01]  /*36a0*/  LDG.E.U16 R28, [R50.64] ;  /* 0x00000006321c7981 */ /* 0x0008a2000c1e1500 */
[----:B0-----:R-:W-:Y:S01]  /*36b0*/  IADD3 R52, P1, R83, R156, RZ ;  /* 0x0000009c53347210 */ /* 0x001fe20007f3e0ff */
[----:B------:R-:W-:-:S02]  /*36c0*/  IMAD R162, R145, 0xcc, RZ ;  /* 0x000000cc91a27824 */ /* 0x000fc400078e02ff */
[----:B------:R0:W2:Y:S01]  /*36d0*/  LDG.E.U16 R58, [R54.64] ;  /* 0x00000006363a7981 */ /* 0x0000a2000c1e1500 */
[-C--:B-1----:R-:W-:Y:S01]  /*36e0*/  IADD3 R48, P0, R5, R156.reuse, RZ ;  /* 0x0000009c05307210 */ /* 0x082fe20007f1e0ff */
[----:B------:R-:W-:Y:S01]  /*36f0*/  IMAD R5, R145, 0x188, RZ ;  /* 0x0000018891057824 */ /* 0x000fe200078e02ff */
[-C--:B------:R-:W-:Y:S02]  /*3700*/  LEA.HI.X.SX32 R53, R158, R157.reuse, 0x1, P1 ;  /* 0x0000009d9e357211 */ /* 0x080fe400008f0eff */
[-C--:B----4-:R-:W-:Y:S01]  /*3710*/  IADD3 R50, P2, R85, R156.reuse, RZ ;  /* 0x0000009c55327210 */ /* 0x090fe20007f5e0ff */
[C---:B------:R-:W-:Y:S01]  /*3720*/  IMAD R83, R145.reuse, 0x198, RZ ;  /* 0x0000019891537824 */ /* 0x040fe200078e02ff */
[-C--:B------:R-:W-:Y:S01]  /*3730*/  LEA.HI.X.SX32 R49, R160, R157.reuse, 0x1, P0 ;  /* 0x0000009da0317211 */ /* 0x080fe200000f0eff */
[----:B------:R-:W-:Y:S01]  /*3740*/  IMAD R85, R145, 0x1a8, RZ ;  /* 0x000001a891557824 */ /* 0x000fe200078e02ff */
[-C--:B------:R-:W-:Y:S02]  /*3750*/  LEA.HI.X.SX32 R51, R57, R157.reuse, 0x1, P2 ;  /* 0x0000009d39337211 */ /* 0x080fe400010f0eff */
[----:B------:R-:W-:Y:S01]  /*3760*/  IADD3 R78, P0, R5, R156, RZ ;  /* 0x0000009c054e7210 */ /* 0x000fe20007f1e0ff */
[C---:B------:R-:W-:Y:S01]  /*3770*/  IMAD R5, R145.reuse, 0x1b8, RZ ;  /* 0x000001b891057824 */ /* 0x040fe200078e02ff */
[----:B------:R1:W4:Y:S01]  /*3780*/  LDG.E.U16 R57, [R52.64] ;  /* 0x0000000634397981 */ /* 0x000322000c1e1500 */
[----:B------:R-:W-:Y:S01]  /*3790*/  IMAD R164, R145, 0xdc, RZ ;  /* 0x000000dc91a47824 */ /* 0x000fe200078e02ff */
[----:B------:R-:W-:-:S02]  /*37a0*/  LEA.HI.X.SX32 R79, R79, R157, 0x1, P0 ;  /* 0x0000009d4f4f7211 */ /* 0x000fc400000f0eff */
[----:B------:R5:W2:Y:S04]  /*37b0*/  LDG.E.U16 R56, [R50.64] ;  /* 0x0000000632387981 */ /* 0x000aa8000c1e1500 */
[----:B0-----:R0:W2:Y:S01]  /*37c0*/  LDG.E.U16 R55, [R48.64] ;  /* 0x0000000630377981 */ /* 0x0010a2000c1e1500 */
[-C--:B-1----:R-:W-:Y:S01]  /*37d0*/  IADD3 R52, P1, R83, R156.reuse, RZ ;  /* 0x0000009c53347210 */ /* 0x082fe20007f3e0ff */
[----:B------:R-:W-:Y:S02]  /*37e0*/  IMAD R83, R145, 0x1c8, RZ ;  /* 0x000001c891537824 */ /* 0x000fe400078e02ff */
[----:B------:R1:W2:Y:S01]  /*37f0*/  LDG.E.U16 R54, [R78.64] ;  /* 0x000000064e367981 */ /* 0x0002a2000c1e1500 */
[----:B-----5:R-:W-:Y:S02]  /*3800*/  IADD3 R50, P2, R85, R156, RZ ;  /* 0x0000009c55327210 */ /* 0x020fe40007f5e0ff */
[----:B------:R-:W-:-:S02]  /*3810*/  LEA.HI.X.SX32 R53, R162, R157, 0x1, P1 ;  /* 0x0000009da2357211 */ /* 0x000fc400008f0eff */
[-C--:B0-----:R-:W-:Y:S02]  /*3820*/  IADD3 R48, P0, R5, R156.reuse, RZ ;  /* 0x0000009c05307210 */ /* 0x081fe40007f1e0ff */
[-C--:B------:R-:W-:Y:S01]  /*3830*/  LEA.HI.X.SX32 R51, R80, R157.reuse, 0x1, P2 ;  /* 0x0000009d50337211 */ /* 0x080fe200010f0eff */
[----:B------:R-:W-:Y:S01]  /*3840*/  IMAD R85, R145, 0x1e8, RZ ;  /* 0x000001e891557824 */ /* 0x000fe200078e02ff */
[-C--:B------:R-:W-:Y:S01]  /*3850*/  LEA.HI.X.SX32 R49, R164, R157.reuse, 0x1, P0 ;  /* 0x0000009da4317211 */ /* 0x080fe200000f0eff */
[----:B------:R0:W5:Y:S01]  /*3860*/  LDG.E.U16 R53, [R52.64] ;  /* 0x0000000634357981 */ /* 0x000162000c1e1500 */
[-C--:B------:R-:W-:Y:S01]  /*3870*/  IADD3 R82, P0, R83, R156.reuse, RZ ;  /* 0x0000009c53527210 */ /* 0x080fe20007f1e0ff */
[C---:B------:R-:W-:Y:S02]  /*3880*/  IMAD R89, R145.reuse, 0x1f8, RZ ;  /* 0x000001f891597824 */ /* 0x040fe400078e02ff */
[----:B------:R-:W-:Y:S01]  /*3890*/  IMAD R170, R145, 0xfc, RZ ;  /* 0x000000fc91aa7824 */ /* 0x000fe200078e02ff */
[----:B------:R-:W-:Y:S01]  /*38a0*/  LEA.HI.X.SX32 R83, R81, R157, 0x1, P0 ;  /* 0x0000009d51537211 */ /* 0x000fe200000f0eff */
[----:B------:R-:W-:Y:S01]  /*38b0*/  IMAD R5, R145, 0x1d8, RZ ;  /* 0x000001d891057824 */ /* 0x000fe200078e02ff */
[----:B0-----:R0:W2:Y:S01]  /*38c0*/  LDG.E.U16 R52, [R50.64] ;  /* 0x0000000632347981 */ /* 0x0010a2000c1e1500 */
[----:B-1----:R-:W-:Y:S01]  /*38d0*/  IADD3 R78, P0, R89, R156, RZ ;  /* 0x0000009c594e7210 */ /* 0x002fe20007f1e0ff */
[----:B------:R-:W-:-:S02]  /*38e0*/  IMAD R166, R145, 0xec, RZ ;  /* 0x000000ec91a67824 */ /* 0x000fc400078e02ff */
[----:B0-----:R0:W2:Y:S01]  /*38f0*/  LDG.E.U16 R51, [R48.64] ;  /* 0x0000000630337981 */ /* 0x0010a2000c1e1500 */
[----:B------:R-:W-:Y:S01]  /*3900*/  LEA.HI.X.SX32 R79, R170, R157, 0x1, P0 ;  /* 0x0000009daa4f7211 */ /* 0x000fe200000f0eff */
[----:B------:R-:W-:Y:S01]  /*3910*/  IMAD R219, R145, 0x10a, RZ ;  /* 0x0000010a91db7824 */ /* 0x000fe200078e02ff */
[-C--:B------:R-:W-:Y:S01]  /*3920*/  IADD3 R80, P1, R5, R156.reuse, RZ ;  /* 0x0000009c05507210 */ /* 0x080fe20007f3e0ff */
[----:B------:R-:W-:Y:S01]  /*3930*/  IMAD R93, R145, 0x11a, RZ ;  /* 0x0000011a915d7824 */ /* 0x000fe200078e02ff */
[----:B------:R1:W2:Y:S01]  /*3940*/  LDG.E.U16 R5, [R82.64] ;  /* 0x0000000652057981 */ /* 0x0002a2000c1e1500 */
[----:B0-----:R-:W-:-:S04]  /*3950*/  IADD3 R48, P2, R85, R156, RZ ;  /* 0x0000009c55307210 */ /* 0x001fc80007f5e0ff */
[-C--:B------:R-:W-:Y:S01]  /*3960*/  LEA.HI.X.SX32 R49, R84, R157.reuse, 0x1, P2 ;  /* 0x0000009d54317211 */ /* 0x080fe200010f0eff */
[C---:B------:R-:W-:Y:S01]  /*3970*/  IMAD R85, R145.reuse, 0x85, RZ ;  /* 0x0000008591557824 */ /* 0x040fe200078e02ff */
[-C--:B------:R-:W-:Y:S01]  /*3980*/  LEA.HI.X.SX32 R81, R166, R157.reuse, 0x1, P1 ;  /* 0x0000009da6517211 */ /* 0x080fe200008f0eff */
[----:B------:R-:W-:Y:S01]  /*3990*/  IMAD R89, R145, 0x8d, RZ ;  /* 0x0000008d91597824 */ /* 0x000fe200078e02ff */
[-C--:B------:R-:W-:Y:S02]  /*39a0*/  IADD3 R218, P0, R219, R156.reuse, RZ ;  /* 0x0000009cdbda7210 */ /* 0x080fe40007f1e0ff */
[----:B------:R0:W2:Y:S01]  /*39b0*/  LDG.E.U16 R49, [R48.64] ;  /* 0x0000000630317981 */ /* 0x0000a2000c1e1500 */
[C---:B------:R-:W-:Y:S02]  /*39c0*/  IMAD R95, R145.reuse, 0x12a, RZ ;  /* 0x0000012a915f7824 */ /* 0x040fe400078e02ff */
[----:B------:R-:W-:Y:S01]  /*39d0*/  IMAD R97, R145, 0x13a, RZ ;  /* 0x0000013a91617824 */ /* 0x000fe200078e02ff */
[----:B------:R-:W-:Y:S01]  /*39e0*/  LEA.HI.X.SX32 R219, R85, R157, 0x1, P0 ;  /* 0x0000009d55db7211 */ /* 0x000fe200000f0eff */
[----:B------:R1:W2:Y:S04]  /*39f0*/  LDG.E.U16 R50, [R80.64] ;  /* 0x0000000650327981 */ /* 0x0002a8000c1e1500 */
[----:B0-----:R0:W2:Y:S01]  /*3a00*/  LDG.E.U16 R48, [R78.64] ;  /* 0x000000064e307981 */ /* 0x0010a2000c1e1500 */
[----:B------:R-:W-:Y:S01]  /*3a10*/  IMAD R91, R145, 0x95, RZ ;  /* 0x00000095915b7824 */ /* 0x000fe200078e02ff */
[-C--:B-1----:R-:W-:Y:S01]  /*3a20*/  IADD3 R82, P0, R97, R156.reuse, RZ ;  /* 0x0000009c61527210 */ /* 0x082fe20007f1e0ff */
[----:B------:R-:W-:Y:S01]  /*3a30*/  IMAD R83, R145, 0x9d, RZ ;  /* 0x0000009d91537824 */ /* 0x000fe200078e02ff */
[----:B------:R1:W2:Y:S01]  /*3a40*/  LDG.E.U16 R218, [R218.64] ;  /* 0x00000006dada7981 */ /* 0x0002a2000c1e1500 */
[----:B------:R-:W-:-:S02]  /*3a50*/  IADD3 R80, P2, R95, R156, RZ ;  /* 0x0000009c5f507210 */ /* 0x000fc40007f5e0ff */
[----:B0-----:R-:W-:Y:S01]  /*3a60*/  IADD3 R78, P1, R93, R156, RZ ;  /* 0x0000009c5d4e7210 */ /* 0x001fe20007f3e0ff */
[----:B------:R-:W-:-:S03]  /*3a70*/  IMAD R93, R145, 0x14a, RZ ;  /* 0x0000014a915d7824 */ /* 0x000fc600078e02ff */
[-C--:B------:R-:W-:Y:S01]  /*3a80*/  LEA.HI.X.SX32 R79, R89, R157.reuse, 0x1, P1 ;  /* 0x0000009d594f7211 */ /* 0x080fe200008f0eff */
[----:B------:R-:W-:Y:S01]  /*3a90*/  IMAD R85, R145, 0xa5, RZ ;  /* 0x000000a591557824 */ /* 0x000fe200078e02ff */
[-C--:B------:R-:W-:Y:S01]  /*3aa0*/  LEA.HI.X.SX32 R81, R91, R157.reuse, 0x1, P2 ;  /* 0x0000009d5b517211 */ /* 0x080fe200010f0eff */
[----:B------:R-:W-:Y:S01]  /*3ab0*/  IMAD R95, R145, 0x15a, RZ ;  /* 0x0000015a915f7824 */ /* 0x000fe200078e02ff */
[----:B------:R-:W-:Y:S01]  /*3ac0*/  LEA.HI.X.SX32 R83, R83, R157, 0x1, P0 ;  /* 0x0000009d53537211 */ /* 0x000fe200000f0eff */
[----:B-1----:R0:W2:Y:S01]  /*3ad0*/  LDG.E.U16 R219, [R78.64] ;  /* 0x000000064edb7981 */ /* 0x0020a2000c1e1500 */
[C---:B------:R-:W-:Y:S02]  /*3ae0*/  IMAD R97, R145.reuse, 0x16a, RZ ;  /* 0x0000016a91617824 */ /* 0x040fe400078e02ff */
[C---:B------:R-:W-:Y:S01]  /*3af0*/  IMAD R89, R145.reuse, 0xad, RZ ;  /* 0x000000ad91597824 */ /* 0x040fe200078e02ff */
[----:B------:R1:W2:Y:S01]  /*3b00*/  LDG.E.U16 R222, [R80.64] ;  /* 0x0000000650de7981 */ /* 0x0002a2000c1e1500 */
[----:B------:R-:W-:-:S03]  /*3b10*/  IMAD R91, R145, 0xb5, RZ ;  /* 0x000000b5915b7824 */ /* 0x000fc600078e02ff */
[----:B------:R1:W2:Y:S01]  /*3b20*/  LDG.E.U16 R224, [R82.64] ;  /* 0x0000000652e07981 */ /* 0x0002a2000c1e1500 */
[----:B0-----:R-:W-:Y:S01]  /*3b30*/  IADD3 R78, P0, R93, R156, RZ ;  /* 0x0000009c5d4e7210 */ /* 0x001fe20007f1e0ff */
[----:B------:R-:W-:-:S03]  /*3b40*/  IMAD R93, R145, 0x17a, RZ ;  /* 0x0000017a915d7824 */ /* 0x000fc600078e02ff */
[-C--:B------:R-:W-:Y:S01]  /*3b50*/  LEA.HI.X.SX32 R79, R85, R157.reuse, 0x1, P0 ;  /* 0x0000009d554f7211 */ /* 0x080fe200000f0eff */
[----:B------:R-:W-:Y:S01]  /*3b60*/  IMAD R85, R145, 0xbd, RZ ;  /* 0x000000bd91557824 */ /* 0x000fe200078e02ff */
[-C--:B-1----:R-:W-:Y:S01]  /*3b70*/  IADD3 R80, P1, R95, R156.reuse, RZ ;  /* 0x0000009c5f507210 */ /* 0x082fe20007f3e0ff */
[----:B------:R-:W-:Y:S01]  /*3b80*/  IMAD R95, R145, 0x18a, RZ ;  /* 0x0000018a915f7824 */ /* 0x000fe200078e02ff */
[-C--:B------:R-:W-:Y:S01]  /*3b90*/  IADD3 R84, P0, R93, R156.reuse, RZ ;  /* 0x0000009c5d547210 */ /* 0x080fe20007f1e0ff */
[----:B------:R0:W2:Y:S01]  /*3ba0*/  LDG.E.U16 R226, [R78.64] ;  /* 0x000000064ee27981 */ /* 0x0000a2000c1e1500 */
[-C--:B------:R-:W-:Y:S02]  /*3bb0*/  IADD3 R82, P2, R97, R156.reuse, RZ ;  /* 0x0000009c61527210 */ /* 0x080fe40007f5e0ff */
[-C--:B------:R-:W-:Y:S01]  /*3bc0*/  LEA.HI.X.SX32 R81, R89, R157.reuse, 0x1, P1 ;  /* 0x0000009d59517211 */ /* 0x080fe200008f0eff */
[----:B------:R-:W-:Y:S01]  /*3bd0*/  IMAD R89, R145, 0xc5, RZ ;  /* 0x000000c591597824 */ /* 0x000fe200078e02ff */
[-C--:B------:R-:W-:Y:S01]  /*3be0*/  LEA.HI.X.SX32 R85, R85, R157.reuse, 0x1, P0 ;  /* 0x0000009d55557211 */ /* 0x080fe200000f0eff */
[----:B------:R-:W-:Y:S01]  /*3bf0*/  IMAD R99, R145, 0x1aa, RZ ;  /* 0x000001aa91637824 */ /* 0x000fe200078e02ff */
[----:B------:R-:W-:Y:S01]  /*3c00*/  LEA.HI.X.SX32 R83, R91, R157, 0x1, P2 ;  /* 0x0000009d5b537211 */ /* 0x000fe200010f0eff */
[----:B------:R-:W-:Y:S01]  /*3c10*/  IMAD R93, R145, 0xd5, RZ ;  /* 0x000000d5915d7824 */ /* 0x000fe200078e02ff */
[----:B------:R1:W2:Y:S01]  /*3c20*/  LDG.E.U16 R228, [R80.64] ;  /* 0x0000000650e47981 */ /* 0x0002a2000c1e1500 */
[----:B0-----:R-:W-:Y:S01]  /*3c30*/  IADD3 R78, P0, R95, R156, RZ ;  /* 0x0000009c5f4e7210 */ /* 0x001fe20007f1e0ff */
[----:B------:R-:W-:-:S02]  /*3c40*/  IMAD R95, R145, 0x1ba, RZ ;  /* 0x000001ba915f7824 */ /* 0x000fc400078e02ff */
[----:B------:R0:W2:Y:S01]  /*3c50*/  LDG.E.U16 R232, [R84.64] ;  /* 0x0000000654e87981 */ /* 0x0000a2000c1e1500 */
[-C--:B------:R-:W-:Y:S01]  /*3c60*/  LEA.HI.X.SX32 R79, R89, R157.reuse, 0x1, P0 ;  /* 0x0000009d594f7211 */ /* 0x080fe200000f0eff */
[C---:B------:R-:W-:Y:S02]  /*3c70*/  IMAD R97, R145.reuse, 0x19a, RZ ;  /* 0x0000019a91617824 */ /* 0x040fe400078e02ff */
[----:B------:R1:W2:Y:S01]  /*3c80*/  LDG.E.U16 R230, [R82.64] ;  /* 0x0000000652e67981 */ /* 0x0002a2000c1e1500 */
[C---:B------:R-:W-:Y:S02]  /*3c90*/  IMAD R91, R145.reuse, 0xcd, RZ ;  /* 0x000000cd915b7824 */ /* 0x040fe400078e02ff */
[----:B0-----:R-:W-:Y:S01]  /*3ca0*/  IMAD R85, R145, 0xdd, RZ ;  /* 0x000000dd91557824 */ /* 0x001fe200078e02ff */
[-C--:B------:R-:W-:Y:S01]  /*3cb0*/  IADD3 R84, P0, R95, R156.reuse, RZ ;  /* 0x0000009c5f547210 */ /* 0x080fe20007f1e0ff */
[----:B------:R-:W-:Y:S01]  /*3cc0*/  IMAD R95, R145, 0x1ca, RZ ;  /* 0x000001ca915f7824 */ /* 0x000fe200078e02ff */
[----:B------:R0:W2:Y:S01]  /*3cd0*/  LDG.E.U16 R234, [R78.64] ;  /* 0x000000064eea7981 */ /* 0x0000a2000c1e1500 */
[----:B-1----:R-:W-:Y:S01]  /*3ce0*/  IADD3 R82, P2, R99, R156, RZ ;  /* 0x0000009c63527210 */ /* 0x002fe20007f5e0ff */
[----:B------:R-:W-:Y:S01]  /*3cf0*/  IMAD R89, R145, 0xe5, RZ ;  /* 0x000000e591597824 */ /* 0x000fe200078e02ff */
[-C--:B------:R-:W-:Y:S01]  /*3d00*/  LEA.HI.X.SX32 R85, R85, R157.reuse, 0x1, P0 ;  /* 0x0000009d55557211 */ /* 0x080fe200000f0eff */
[----:B------:R-:W-:Y:S01]  /*3d10*/  IMAD R99, R145, 0x1ea, RZ ;  /* 0x000001ea91637824 */ /* 0x000fe200078e02ff */
[----:B------:R-:W-:-:S02]  /*3d20*/  LEA.HI.X.SX32 R83, R93, R157, 0x1, P2 ;  /* 0x0000009d5d537211 */ /* 0x000fc400010f0eff */
[-C--:B------:R-:W-:Y:S02]  /*3d30*/  IADD3 R80, P1, R97, R156.reuse, RZ ;  /* 0x0000009c61507210 */ /* 0x080fe40007f3e0ff */
[-C--:B0-----:R-:W-:Y:S01]  /*3d40*/  IADD3 R78, P0, R95, R156.reuse, RZ ;  /* 0x0000009c5f4e7210 */ /* 0x081fe20007f1e0ff */
[----:B------:R0:W2:Y:S01]  /*3d50*/  LDG.E.U16 R238, [R82.64] ;  /* 0x0000000652ee7981 */ /* 0x0000a2000c1e1500 */
[-C--:B------:R-:W-:Y:S01]  /*3d60*/  LEA.HI.X.SX32 R81, R91, R157.reuse, 0x1, P1 ;  /* 0x0000009d5b517211 */ /* 0x080fe200008f0eff */
[----:B------:R-:W-:Y:S01]  /*3d70*/  IMAD R93, R145, 0xf5, RZ ;  /* 0x000000f5915d7824 */ /* 0x000fe200078e02ff */
[----:B------:R-:W-:Y:S01]  /*3d80*/  LEA.HI.X.SX32 R79, R89, R157, 0x1, P0 ;  /* 0x0000009d594f7211 */ /* 0x000fe200000f0eff */
[C---:B------:R-:W-:Y:S01]  /*3d90*/  IMAD R95, R145.reuse, 0x1fa, RZ ;  /* 0x000001fa915f7824 */ /* 0x040fe200078e02ff */
[----:B------:R1:W2:Y:S01]  /*3da0*/  LDG.E.U16 R240, [R84.64] ;  /* 0x0000000654f07981 */ /* 0x0002a2000c1e1500 */
[----:B------:R-:W-:Y:S01]  /*3db0*/  IMAD R97, R145, 0x1da, RZ ;  /* 0x000001da91617824 */ /* 0x000fe200078e02ff */
[----:B0-----:R-:W-:-:S02]  /*3dc0*/  IADD3 R82, P2, R99, R156, RZ ;  /* 0x0000009c63527210 */ /* 0x001fc40007f5e0ff */
[----:B------:R0:W2:Y:S01]  /*3dd0*/  LDG.E.U16 R236, [R80.64] ;  /* 0x0000000650ec7981 */ /* 0x0000a2000c1e1500 */
[----:B------:R-:W-:Y:S01]  /*3de0*/  IMAD R91, R145, 0xed, RZ ;  /* 0x000000ed915b7824 */ /* 0x000fe200078e02ff */
[----:B------:R-:W-:Y:S01]  /*3df0*/  LEA.HI.X.SX32 R83, R93, R157, 0x1, P2 ;  /* 0x0000009d5d537211 */ /* 0x000fe200010f0eff */
[----:B-1----:R-:W-:Y:S01]  /*3e00*/  IMAD R85, R145, 0xfd, RZ ;  /* 0x000000fd91557824 */ /* 0x002fe200078e02ff */
[-C--:B------:R-:W-:Y:S01]  /*3e10*/  IADD3 R84, P0, R95, R156.reuse, RZ ;  /* 0x0000009c5f547210 */ /* 0x080fe20007f1e0ff */
[----:B------:R1:W2:Y:S01]  /*3e20*/  LDG.E.U16 R242, [R78.64] ;  /* 0x000000064ef27981 */ /* 0x0002a2000c1e1500 */
[----:B0-----:R-:W-:-:S03]  /*3e30*/  IADD3 R80, P1, R97, R156, RZ ;  /* 0x0000009c61507210 */ /* 0x001fc60007f3e0ff */
[----:B------:R0:W2:Y:S01]  /*3e40*/  LDG.E.U16 R246, [R82.64] ;  /* 0x0000000652f67981 */ /* 0x0000a2000c1e1500 */
[-C--:B------:R-:W-:Y:S01]  /*3e50*/  LEA.HI.X.SX32 R85, R85, R157.reuse, 0x1, P0 ;  /* 0x0000009d55557211 */ /* 0x080fe200000f0eff */
[----:B-1----:R-:W-:Y:S01]  /*3e60*/  IMAD R78, R145, 0x5e, RZ ;  /* 0x0000005e914e7824 */ /* 0x002fe200078e02ff */
[-C--:B------:R-:W-:Y:S01]  /*3e70*/  LEA.HI.X.SX32 R81, R91, R157.reuse, 0x1, P1 ;  /* 0x0000009d5b517211 */ /* 0x080fe200008f0eff */
[C---:B------:R-:W-:Y:S02]  /*3e80*/  IMAD R89, R145.reuse, 0x2f, RZ ;  /* 0x0000002f91597824 */ /* 0x040fe400078e02ff */
[----:B------:R1:W2:Y:S01]  /*3e90*/  LDG.E.U16 R248, [R84.64] ;  /* 0x0000000654f87981 */ /* 0x0002a2000c1e1500 */
[C---:B0-----:R-:W-:Y:S01]  /*3ea0*/  IMAD R83, R145.reuse, 0x6e, RZ ;  /* 0x0000006e91537824 */ /* 0x041fe200078e02ff */
[----:B------:R-:W-:Y:S02]  /*3eb0*/  IADD3 R168, P0, R78, R156, RZ ;  /* 0x0000009c4ea87210 */ /* 0x000fe40007f1e0ff */
[----:B------:R0:W2:Y:S01]  /*3ec0*/  LDG.E.U16 R244, [R80.64] ;  /* 0x0000000650f47981 */ /* 0x0000a2000c1e1500 */
[----:B------:R-:W-:Y:S01]  /*3ed0*/  IMAD R92, R145, 0x37, RZ ;  /* 0x00000037915c7824 */ /* 0x000fe200078e02ff */
[----:B------:R-:W-:-:S02]  /*3ee0*/  LEA.HI.X.SX32 R169, R89, R157, 0x1, P0 ;  /* 0x0000009d59a97211 */ /* 0x000fc400000f0eff */
[-C--:B------:R-:W-:Y:S01]  /*3ef0*/  IADD3 R172, P0, R83, R156.reuse, RZ ;  /* 0x0000009c53ac7210 */ /* 0x080fe20007f1e0ff */
[C---:B-1----:R-:W-:Y:S01]  /*3f00*/  IMAD R84, R145.reuse, 0x1fe, RZ ;  /* 0x000001fe91547824 */ /* 0x042fe200078e02ff */
[-C--:B------:R-:W-:Y:S01]  /*3f10*/  IADD3 R160, P3, R160, R156.reuse, RZ ;  /* 0x0000009ca0a07210 */ /* 0x080fe20007f7e0ff */
[C---:B------:R-:W-:Y:S02]  /*3f20*/  IMAD R90, R145.reuse, 0x10e, RZ ;  /* 0x0000010e915a7824 */ /* 0x040fe400078e02ff */
[C---:B0-----:R-:W-:Y:S01]  /*3f30*/  IMAD R81, R145.reuse, 0x7e, RZ ;  /* 0x0000007e91517824 */ /* 0x041fe200078e02ff */
[C---:B------:R-:W-:Y:S01]  /*3f40*/  LEA R80, R145.reuse, -R145, 0x8 ;  /* 0x8000009191507211 */ /* 0x040fe200078e40ff */
[C---:B------:R-:W-:Y:S01]  /*3f50*/  IMAD R79, R145.reuse, 0x8e, RZ ;  /* 0x0000008e914f7824 */ /* 0x040fe200078e02ff */
[----:B------:R-:W-:Y:S01]  /*3f60*/  IADD3 R84, P5, R84, R156, RZ ;  /* 0x0000009c54547210 */ /* 0x000fe20007fbe0ff */
[----:B------:R-:W-:Y:S01]  /*3f70*/  IMAD R109, R145, 0x9e, RZ ;  /* 0x0000009e916d7824 */ /* 0x000fe200078e02ff */
[----:B------:R-:W-:-:S02]  /*3f80*/  LEA.HI.X.SX32 R173, R92, R157, 0x1, P0 ;  /* 0x0000009d5cad7211 */ /* 0x000fc400000f0eff */
[C---:B------:R-:W-:Y:S01]  /*3f90*/  LEA R94, R145.reuse, -R145, 0x6 ;  /* 0x80000091915e7211 */ /* 0x040fe200078e30ff */
[C---:B------:R-:W-:Y:S01]  /*3fa0*/  IMAD R91, R145.reuse, 0x11c, RZ ;  /* 0x0000011c915b7824 */ /* 0x040fe200078e02ff */
[-C--:B------:R-:W-:Y:S01]  /*3fb0*/  IADD3 R166, P1, R166, R156.reuse, RZ ;  /* 0x0000009ca6a67210 */ /* 0x080fe20007f3e0ff */
[----:B------:R-:W-:Y:S01]  /*3fc0*/  IMAD R95, R145, 0x47, RZ ;  /* 0x00000047915f7824 */ /* 0x000fe200078e02ff */
[-C--:B------:R-:W-:Y:S01]  /*3fd0*/  IADD3 R174, P0, R81, R156.reuse, RZ ;  /* 0x0000009c51ae7210 */ /* 0x080fe20007f1e0ff */
[C---:B------:R-:W-:Y:S01]  /*3fe0*/  IMAD R96, R145.reuse, 0x4f, RZ ;  /* 0x0000004f91607824 */ /* 0x040fe200078e02ff */
[-C--:B------:R-:W-:Y:S01]  /*3ff0*/  IADD3 R162, P2, R162, R156.reuse, RZ ;  /* 0x0000009ca2a27210 */ /* 0x080fe20007f5e0ff */
[C---:B------:R-:W-:Y:S01]  /*4000*/  IMAD R117, R145.reuse, 0xae, RZ ;  /* 0x000000ae91757824 */ /* 0x040fe200078e02ff */
[-C--:B------:R-:W-:Y:S01]  /*4010*/  LEA.HI.X.SX32 R85, R80, R157.reuse, 0x1, P5 ;  /* 0x0000009d50557211 */ /* 0x080fe200028f0eff */
[C---:B------:R-:W-:Y:S01]  /*4020*/  IMAD R125, R145.reuse, 0xbe, RZ ;  /* 0x000000be917d7824 */ /* 0x040fe200078e02ff */
[-C--:B------:R-:W-:Y:S01]  /*4030*/  LEA.HI.X.SX32 R161, R78, R157.reuse, 0x1, P3 ;  /* 0x0000009d4ea17211 */ /* 0x080fe200018f0eff */
[C---:B------:R-:W-:Y:S01]  /*4040*/  IMAD R133, R145.reuse, 0xce, RZ ;  /* 0x000000ce91857824 */ /* 0x040fe200078e02ff */
[-C--:B------:R-:W-:Y:S01]  /*4050*/  IADD3 R170, P5, R170, R156.reuse, RZ ;  /* 0x0000009caaaa7210 */ /* 0x080fe20007fbe0ff */
[C---:B------:R-:W-:Y:S01]  /*4060*/  IMAD R93, R145.reuse, 0x11e, RZ ;  /* 0x0000011e915d7824 */ /* 0x040fe200078e02ff */
[----:B------:R-:W-:Y:S01]  /*4070*/  IADD3 R80, P3, R90, R156, RZ ;  /* 0x0000009c5a507210 */ /* 0x000fe20007f7e0ff */
[----:B------:R-:W-:Y:S01]  /*4080*/  IMAD R97, R145, 0x57, RZ ;  /* 0x0000005791617824 */ /* 0x000fe200078e02ff */
[----:B------:R-:W-:-:S02]  /*4090*/  LEA.HI.X.SX32 R167, R88, R157, 0x1, P1 ;  /* 0x0000009d58a77211 */ /* 0x000fc400008f0eff */
[-C--:B------:R-:W-:Y:S01]  /*40a0*/  IADD3 R164, P6, R164, R156.reuse, RZ ;  /* 0x0000009ca4a47210 */ /* 0x080fe20007fde0ff */
[C---:B------:R-:W-:Y:S01]  /*40b0*/  IMAD R99, R145.reuse, 0x5f, RZ ;  /* 0x0000005f91637824 */ /* 0x040fe200078e02ff */
[-C--:B------:R-:W-:Y:S01]  /*40c0*/  LEA.HI.X.SX32 R175, R94, R157.reuse, 0x1, P0 ;  /* 0x0000009d5eaf7211 */ /* 0x080fe200000f0eff */
[----:B------:R-:W-:Y:S01]  /*40d0*/  IMAD R101, R145, 0x67, RZ ;  /* 0x0000006791657824 */ /* 0x000fe200078e02ff */
[-C--:B------:R-:W-:Y:S01]  /*40e0*/  IADD3 R88, P1, R79, R156.reuse, RZ ;  /* 0x0000009c4f587210 */ /* 0x080fe20007f3e0ff */
[----:B------:R-:W-:Y:S01]  /*40f0*/  IMAD R141, R145, 0xde, RZ ;  /* 0x000000de918d7824 */ /* 0x000fe200078e02ff */
[-C--:B------:R-:W-:Y:S01]  /*4100*/  IADD3 R90, P0, R109, R156.reuse, RZ ;  /* 0x0000009c6d5a7210 */ /* 0x080fe20007f1e0ff */
[C---:B------:R-:W-:Y:S01]  /*4110*/  IMAD R149, R145.reuse, 0xee, RZ ;  /* 0x000000ee91957824 */ /* 0x040fe200078e02ff */
[-C--:B------:R-:W-:Y:S01]  /*4120*/  LEA.HI.X.SX32 R163, R86, R157.reuse, 0x1, P2 ;  /* 0x0000009d56a37211 */ /* 0x080fe200010f0eff */
[----:B------:R-:W-:Y:S01]  /*4130*/  IMAD R239, R145, 0xfe, RZ ;  /* 0x000000fe91ef7824 */ /* 0x000fe200078e02ff */
[-C--:B------:R-:W-:Y:S01]  /*4140*/  IADD3 R78, P2, R91, R156.reuse, RZ ;  /* 0x0000009c5b4e7210 */ /* 0x080fe20007f5e0ff */
[----:B------:R-:W-:Y:S01]  /*4150*/  IMAD R82, R145, 0x10c, RZ ;  /* 0x0000010c91527824 */ /* 0x000fe200078e02ff */
[-C--:B------:R-:W-:Y:S01]  /*4160*/  LEA.HI.X.SX32 R171, R81, R157.reuse, 0x1, P5 ;  /* 0x0000009d51ab7211 */ /* 0x080fe200028f0eff */
[----:B------:R-:W-:Y:S01]  /*4170*/  IMAD R103, R145, 0x6f, RZ ;  /* 0x0000006f91677824 */ /* 0x000fe200078e02ff */
[-C--:B------:R-:W-:Y:S01]  /*4180*/  IADD3 R92, P5, R117, R156.reuse, RZ ;  /* 0x0000009c755c7210 */ /* 0x080fe20007fbe0ff */
[----:B------:R-:W-:Y:S01]  /*4190*/  IMAD R108, R145, 0x77, RZ ;  /* 0x00000077916c7824 */ /* 0x000fe200078e02ff */
[-C--:B------:R-:W-:Y:S01]  /*41a0*/  LEA.HI.X.SX32 R89, R95, R157.reuse, 0x1, P1 ;  /* 0x0000009d5f597211 */ /* 0x080fe200008f0eff */
[C---:B------:R-:W-:Y:S01]  /*41b0*/  IMAD R104, R145.reuse, 0x12c, RZ ;  /* 0x0000012c91687824 */ /* 0x040fe200078e02ff */
[-C--:B------:R-:W-:Y:S01]  /*41c0*/  LEA.HI.X.SX32 R91, R96, R157.reuse, 0x1, P0 ;  /* 0x0000009d605b7211 */ /* 0x080fe200000f0eff */
[----:B------:R-:W-:Y:S01]  /*41d0*/  IMAD R110, R145, 0x13c, RZ ;  /* 0x0000013c916e7824 */ /* 0x000fe200078e02ff */
[-C--:B------:R-:W-:Y:S01]  /*41e0*/  IADD3 R94, P1, R125, R156.reuse, RZ ;  /* 0x0000009c7d5e7210 */ /* 0x080fe20007f3e0ff */
[----:B------:R-:W-:Y:S01]  /*41f0*/  IMAD R115, R145, 0x87, RZ ;  /* 0x0000008791737824 */ /* 0x000fe200078e02ff */
[-C--:B------:R-:W-:Y:S01]  /*4200*/  IADD3 R96, P0, R133, R156.reuse, RZ ;  /* 0x0000009c85607210 */ /* 0x080fe20007f1e0ff */
[C---:B------:R-:W-:Y:S01]  /*4210*/  IMAD R106, R145.reuse, 0x12e, RZ ;  /* 0x0000012e916a7824 */ /* 0x040fe200078e02ff */
[-C--:B------:R-:W-:Y:S01]  /*4220*/  IADD3 R158, P4, R158, R156.reuse, RZ ;  /* 0x0000009c9e9e7210 */ /* 0x080fe20007f9e0ff */
[----:B------:R-:W-:Y:S01]  /*4230*/  IMAD R112, R145, 0x13e, RZ ;  /* 0x0000013e91707824 */ /* 0x000fe200078e02ff */
        /* <DEDUP_REMOVED lines=10> */
[----:B------:R-:W-:Y:S01]  /*42e0*/  LEA.HI.X.SX32 R97, R101, R157, 0x1, P0 ;  /* 0x0000009d65617211 */ /* 0x000fe200000f0eff */
[C---:B------:R-:W-:Y:S01]  /*42f0*/  IMAD R120, R145.reuse, 0x15e, RZ ;  /* 0x0000015e91787824 */ /* 0x040fe200078e02ff */
[C---:B------:R-:W-:Y:S01]  /*4300*/  LEA R111, R145.reuse, -R145, 0x7 ;  /* 0x80000091916f7211 */ /* 0x040fe200078e38ff */
[----:B------:R-:W-:Y:S01]  /*4310*/  IMAD R122, R145, 0x16c, RZ ;  /* 0x0000016c917a7824 */ /* 0x000fe200078e02ff */
        /* <DEDUP_REMOVED lines=9> */
[C---:B------:R-:W-:Y:S01]  /*43b0*/  IMAD R128, R145.reuse, 0x17e, RZ ;  /* 0x0000017e91807824 */ /* 0x040fe200078e02ff */
[-C--:B------:R-:W-:Y:S01]  /*43c0*/  LEA.HI.X.SX32 R101, R108, R157.reuse, 0x1, P1 ;  /* 0x0000009d6c657211 */ /* 0x080fe200008f0eff */
[----:B------:R-:W-:Y:S01]  /*43d0*/  IMAD R130, R145, 0x18c, RZ ;  /* 0x0000018c91827824 */ /* 0x000fe200078e02ff */
[-C--:B------:R-:W-:Y:S01]  /*43e0*/  LEA.HI.X.SX32 R103, R111, R157.reuse, 0x1, P0 ;  /* 0x0000009d6f677211 */ /* 0x080fe200000f0eff */
[C---:B------:R-:W-:Y:S01]  /*43f0*/  IMAD R135, R145.reuse, 0xaf, RZ ;  /* 0x000000af91877824 */ /* 0x040fe200078e02ff */
[-C--:B------:R-:W-:Y:S01]  /*4400*/  IADD3 R104, P5, R104, R156.reuse, RZ ;  /* 0x0000009c68687210 */ /* 0x080fe20007fbe0ff */
[C---:B------:R-:W-:Y:S01]  /*4410*/  IMAD R132, R145.reuse, 0x18e, RZ ;  /* 0x0000018e91847824 */ /* 0x040fe200078e02ff */
[-C--:B------:R-:W-:Y:S01]  /*4420*/  IADD3 R108, P0, R110, R156.reuse, RZ ;  /* 0x0000009c6e6c7210 */ /* 0x080fe20007f1e0ff */
        /* <DEDUP_REMOVED lines=28> */
[----:B------:R-:W-:Y:S01]  /*45f0*/  IMAD R155, R145, 0xf7, RZ ;  /* 0x000000f7919b7824 */ /* 0x000fe200078e02ff */
[----:B------:R-:W-:Y:S01]  /*4600*/  IADD3 R122, P0, R124, R156, RZ ;  /* 0x0000009c7c7a7210 */ /* 0x000fe20007f1e0ff */
[----:B------:R0:W2:Y:S01]  /*4610*/  LDG.E.U16 R158, [R158.64] ;  /* 0x000000069e9e7981 */ /* 0x0000a2000c1e1500 */
[----:B------:R-:W-:-:S02]  /*4620*/  LEA.HI.X.SX32 R111, R127, R157, 0x1, P4 ;  /* 0x0000009d7f6f7211 */ /* 0x000fc400020f0eff */
[-C--:B------:R-:W-:Y:S01]  /*4630*/  IADD3 R124, P4, R126, R156.reuse, RZ ;  /* 0x0000009c7e7c7210 */ /* 0x080fe20007f9e0ff */
[----:B------:R1:W2:Y:S01]  /*4640*/  LDG.E.U16 R168, [R168.64] ;  /* 0x00000006a8a87981 */ /* 0x0002a2000c1e1500 */
[-C--:B------:R-:W-:Y:S02]  /*4650*/  LEA.HI.X.SX32 R113, R113, R157.reuse, 0x1, P3 ;  /* 0x0000009d71717211 */ /* 0x080fe400018f0eff */
[-C--:B------:R-:W-:Y:S01]  /*4660*/  IADD3 R126, P3, R128, R156.reuse, RZ ;  /* 0x0000009c807e7210 */ /* 0x080fe20007f7e0ff */
[----:B------:R0:W2:Y:S01]  /*4670*/  LDG.E.U16 R160, [R160.64] ;  /* 0x00000006a0a07981 */ /* 0x0000a2000c1e1500 */
[-C--:B------:R-:W-:Y:S02]  /*4680*/  LEA.HI.X.SX32 R115, R131, R157.reuse, 0x1, P2 ;  /* 0x0000009d83737211 */ /* 0x080fe400010f0eff */
[-C--:B------:R-:W-:Y:S01]  /*4690*/  IADD3 R128, P2, R130, R156.reuse, RZ ;  /* 0x0000009c82807210 */ /* 0x080fe20007f5e0ff */
[----:B------:R0:W2:Y:S01]  /*46a0*/  LDG.E.U16 R162, [R162.64] ;  /* 0x00000006a2a27981 */ /* 0x0000a2000c1e1500 */
[-C--:B------:R-:W-:Y:S01]  /*46b0*/  LEA.HI.X.SX32 R117, R117, R157.reuse, 0x1, P6 ;  /* 0x0000009d75757211 */ /* 0x080fe200030f0eff */
[C---:B------:R-:W-:Y:S01]  /*46c0*/  IMAD R123, R145.reuse, 0xb7, RZ ;  /* 0x000000b7917b7824 */ /* 0x040fe200078e02ff */
[-C--:B------:R-:W-:Y:S01]  /*46d0*/  IADD3 R130, P6, R132, R156.reuse, RZ ;  /* 0x0000009c84827210 */ /* 0x080fe20007fde0ff */
[----:B------:R-:W-:Y:S01]  /*46e0*/  IMAD R127, R145, 0xbf, RZ ;  /* 0x000000bf917f7824 */ /* 0x000fe200078e02ff */
[-C--:B------:R-:W-:Y:S01]  /*46f0*/  LEA.HI.X.SX32 R119, R135, R157.reuse, 0x1, P5 ;  /* 0x0000009d87777211 */ /* 0x080fe200028f0eff */
[C---:B------:R-:W-:Y:S01]  /*4700*/  IMAD R131, R145.reuse, 0xc7, RZ ;  /* 0x000000c791837824 */ /* 0x040fe200078e02ff */
[----:B------:R-:W-:Y:S01]  /*4710*/  IADD3 R132, P5, R134, R156, RZ ;  /* 0x0000009c86847210 */ /* 0x000fe20007fbe0ff */
[----:B------:R-:W-:Y:S01]  /*4720*/  IMAD R134, R145, 0x19e, RZ ;  /* 0x0000019e91867824 */ /* 0x000fe200078e02ff */
[-C--:B------:R-:W-:Y:S01]  /*4730*/  LEA.HI.X.SX32 R121, R121, R157.reuse, 0x1, P1 ;  /* 0x0000009d79797211 */ /* 0x080fe200008f0eff */
[----:B------:R-:W-:Y:S01]  /*4740*/  IMAD R135, R145, 0xcf, RZ ;  /* 0x000000cf91877824 */ /* 0x000fe200078e02ff */
[-C--:B------:R-:W-:Y:S01]  /*4750*/  LEA.HI.X.SX32 R123, R123, R157.reuse, 0x1, P0 ;  /* 0x0000009d7b7b7211 */ /* 0x080fe200000f0eff */
[----:B------:R0:W2:Y:S01]  /*4760*/  LDG.E.U16 R172, [R172.64] ;  /* 0x00000006acac7981 */ /* 0x0000a2000c1e1500 */
[----:B------:R-:W-:-:S02]  /*4770*/  LEA.HI.X.SX32 R125, R125, R157, 0x1, P4 ;  /* 0x0000009d7d7d7211 */ /* 0x000fc400020f0eff */
[-C--:B------:R-:W-:Y:S01]  /*4780*/  LEA.HI.X.SX32 R127, R127, R157.reuse, 0x1, P3 ;  /* 0x0000009d7f7f7211 */ /* 0x080fe200018f0eff */
[----:B------:R0:W2:Y:S01]  /*4790*/  LDG.E.U16 R166, [R166.64] ;  /* 0x00000006a6a67981 */ /* 0x0000a2000c1e1500 */
[-C--:B------:R-:W-:Y:S02]  /*47a0*/  IADD3 R134, P1, R134, R156.reuse, RZ ;  /* 0x0000009c86867210 */ /* 0x080fe40007f3e0ff */
[-C--:B------:R-:W-:Y:S01]  /*47b0*/  IADD3 R136, P0, R136, R156.reuse, RZ ;  /* 0x0000009c88887210 */ /* 0x080fe20007f1e0ff */
[----:B------:R0:W2:Y:S01]  /*47c0*/  LDG.E.U16 R174, [R174.64] ;  /* 0x00000006aeae7981 */ /* 0x0000a2000c1e1500 */
[-C--:B------:R-:W-:Y:S02]  /*47d0*/  IADD3 R138, P4, R138, R156.reuse, RZ ;  /* 0x0000009c8a8a7210 */ /* 0x080fe40007f9e0ff */
[----:B------:R-:W-:Y:S01]  /*47e0*/  IADD3 R140, P3, R140, R156, RZ ;  /* 0x0000009c8c8c7210 */ /* 0x000fe20007f7e0ff */
[----:B------:R0:W2:Y:S01]  /*47f0*/  LDG.E.U16 R164, [R164.64] ;  /* 0x00000006a4a47981 */ /* 0x0000a2000c1e1500 */
[----:B------:R-:W-:-:S02]  /*4800*/  LEA.HI.X.SX32 R129, R129, R157, 0x1, P2 ;  /* 0x0000009d81817211 */ /* 0x000fc400010f0eff */
[-C--:B------:R-:W-:Y:S01]  /*4810*/  IADD3 R142, P2, R142, R156.reuse, RZ ;  /* 0x0000009c8e8e7210 */ /* 0x080fe20007f5e0ff */
[----:B------:R0:W2:Y:S01]  /*4820*/  LDG.E.U16 R170, [R170.64] ;  /* 0x00000006aaaa7981 */ /* 0x0000a2000c1e1500 */
[-C--:B------:R-:W-:Y:S02]  /*4830*/  LEA.HI.X.SX32 R131, R131, R157.reuse, 0x1, P6 ;  /* 0x0000009d83837211 */ /* 0x080fe400030f0eff */
[----:B------:R-:W-:Y:S01]  /*4840*/  IADD3 R144, P6, R144, R156, RZ ;  /* 0x0000009c90907210 */ /* 0x000fe20007fde0ff */
[----:B------:R-:W2:Y:S01]  /*4850*/  LDG.E.U16 R82, [R82.64] ;  /* 0x0000000652527981 */ /* 0x000ea2000c1e1500 */
[-C--:B------:R-:W-:Y:S02]  /*4860*/  LEA.HI.X.SX32 R133, R133, R157.reuse, 0x1, P5 ;  /* 0x0000009d85857211 */ /* 0x080fe400028f0eff */
[-C--:B------:R-:W-:Y:S01]  /*4870*/  LEA.HI.X.SX32 R135, R135, R157.reuse, 0x1, P1 ;  /* 0x0000009d87877211 */ /* 0x080fe200008f0eff */
[----:B------:R-:W2:Y:S01]  /*4880*/  LDG.E.U16 R78, [R78.64] ;  /* 0x000000064e4e7981 */ /* 0x000ea2000c1e1500 */
[----:B------:R-:W-:-:S02]  /*4890*/  LEA.HI.X.SX32 R137, R137, R157, 0x1, P0 ;  /* 0x0000009d89897211 */ /* 0x000fc400000f0eff */
[-C--:B------:R-:W-:Y:S01]  /*48a0*/  LEA.HI.X.SX32 R139, R139, R157.reuse, 0x1, P4 ;  /* 0x0000009d8b8b7211 */ /* 0x080fe200020f0eff */
[----:B------:R-:W2:Y:S01]  /*48b0*/  LDG.E.U16 R104, [R104.64] ;  /* 0x0000000668687981 */ /* 0x000ea2000c1e1500 */
[----:B------:R-:W-:Y:S02]  /*48c0*/  LEA.HI.X.SX32 R141, R141, R157, 0x1, P3 ;  /* 0x0000009d8d8d7211 */ /* 0x000fe400018f0eff */
[-C--:B------:R-:W-:Y:S01]  /*48d0*/  IADD3 R146, P5, R146, R156.reuse, RZ ;  /* 0x0000009c92927210 */ /* 0x080fe20007fbe0ff */
[----:B0-----:R-:W0:Y:S01]  /*48e0*/  S2R R165, SR_TID.X ;  /* 0x0000000000a57919 */ /* 0x001e220000002100 */
[-C--:B------:R-:W-:Y:S02]  /*48f0*/  IADD3 R148, P1, R148, R156.reuse, RZ ;  /* 0x0000009c94947210 */ /* 0x080fe40007f3e0ff */
[-C--:B------:R-:W-:Y:S01]  /*4900*/  IADD3 R150, P0, R150, R156.reuse, RZ ;  /* 0x0000009c96967210 */ /* 0x080fe20007f1e0ff */
[----:B------:R-:W2:Y:S01]  /*4910*/  LDG.E.U16 R108, [R108.64] ;  /* 0x000000066c6c7981 */ /* 0x000ea2000c1e1500 */
[----:B------:R-:W-:-:S02]  /*4920*/  IADD3 R152, P4, R152, R156, RZ ;  /* 0x0000009c98987210 */ /* 0x000fc40007f9e0ff */
[-C--:B------:R-:W-:Y:S01]  /*4930*/  IADD3 R154, P3, R154, R156.reuse, RZ ;  /* 0x0000009c9a9a7210 */ /* 0x080fe20007f7e0ff */
[----:B------:R-:W2:Y:S01]  /*4940*/  LDG.E.U16 R112, [R112.64] ;  /* 0x0000000670707981 */ /* 0x000ea2000c1e1500 */
[-C--:B------:R-:W-:Y:S02]  /*4950*/  LEA.HI.X.SX32 R143, R143, R157.reuse, 0x1, P2 ;  /* 0x0000009d8f8f7211 */ /* 0x080fe400010f0eff */
[----:B------:R-:W-:Y:S01]  /*4960*/  IADD3 R156, P2, R151, R156, RZ ;  /* 0x0000009c979c7210 */ /* 0x000fe20007f5e0ff */
[----:B------:R-:W-:Y:S01]  /*4970*/  IMAD R151, R145, 0xef, RZ ;  /* 0x000000ef91977824 */ /* 0x000fe200078e02ff */
[-C--:B------:R-:W-:Y:S01]  /*4980*/  LEA.HI.X.SX32 R145, R147, R157.reuse, 0x1, P6 ;  /* 0x0000009d93917211 */ /* 0x080fe200030f0eff */
[----:B------:R-:W2:Y:S01]  /*4990*/  LDG.E.U16 R116, [R116.64] ;  /* 0x0000000674747981 */ /* 0x000ea2000c1e1500 */
[----:B------:R-:W-:Y:S02]  /*49a0*/  MOV R147, c[0x0][0x198] ;  /* 0x0000660000937a02 */ /* 0x000fe40000000f00 */
[-C--:B------:R-:W-:Y:S01]  /*49b0*/  LEA.HI.X.SX32 R149, R149, R157.reuse, 0x1, P1 ;  /* 0x0000009d95957211 */ /* 0x080fe200008f0eff */
[----:B------:R-:W2:Y:S02]  /*49c0*/  LDG.E.U16 R120, [R120.64] ;  /* 0x0000000678787981 */ /* 0x000ea4000c1e1500 */
[----:B------:R-:W-:Y:S01]  /*49d0*/  IMAD R147, R147, 0xe7, RZ ;  /* 0x000000e793937824 */ /* 0x000fe200078e02ff */
[-C--:B------:R-:W-:Y:S01]  /*49e0*/  LEA.HI.X.SX32 R151, R151, R157.reuse, 0x1, P0 ;  /* 0x0000009d97977211 */ /* 0x080fe200000f0eff */
[----:B------:R-:W2:Y:S01]  /*49f0*/  LDG.E.U16 R124, [R124.64] ;  /* 0x000000067c7c7981 */ /* 0x000ea2000c1e1500 */
[----:B------:R-:W-:-:S02]  /*4a00*/  LEA.HI.X.SX32 R153, R153, R157, 0x1, P4 ;  /* 0x0000009d99997211 */ /* 0x000fc400020f0eff */
[-C--:B------:R-:W-:Y:S01]  /*4a10*/  LEA.HI.X.SX32 R147, R147, R157.reuse, 0x1, P5 ;  /* 0x0000009d93937211 */ /* 0x080fe200028f0eff */
[----:B------:R-:W2:Y:S01]  /*4a20*/  LDG.E.U16 R128, [R128.64] ;  /* 0x0000000680807981 */ /* 0x000ea2000c1e1500 */
[-C--:B------:R-:W-:Y:S02]  /*4a30*/  LEA.HI.X.SX32 R155, R155, R157.reuse, 0x1, P3 ;  /* 0x0000009d9b9b7211 */ /* 0x080fe400018f0eff */
[----:B------:R-:W-:Y:S01]  /*4a40*/  LEA.HI.X.SX32 R157, R239, R157, 0x1, P2 ;  /* 0x0000009def9d7211 */ /* 0x000fe200010f0eff */
[----:B------:R-:W2:Y:S04]  /*4a50*/  LDG.E.U16 R132, [R132.64] ;  /* 0x0000000684847981 */ /* 0x000ea8000c1e1500 */
[----:B------:R-:W2:Y:S04]  /*4a60*/  LDL.LU R239, [R1+0x52c] ;  /* 0x00052c0001ef7983 */ /* 0x000ea80000300800 */
[----:B------:R-:W2:Y:S04]  /*4a70*/  LDL.LU R159, [R1+0x54] ;  /* 0x00005400019f7983 */ /* 0x000ea80000300800 */
[----:B-1----:R-:W2:Y:S04]  /*4a80*/  LDL.LU R169, [R1+0x1c] ;  /* 0x00001c0001a97983 */ /* 0x002ea80000300800 */
[----:B------:R-:W2:Y:S04]  /*4a90*/  LDL.LU R161, [R1+0x70] ;  /* 0x0000700001a17983 */ /* 0x000ea80000300800 */
[----:B------:R-:W2:Y:S04]  /*4aa0*/  LDL.LU R163, [R1+0x3c] ;  /* 0x00003c0001a37983 */ /* 0x000ea80000300800 */
[----:B------:R-:W2:Y:S04]  /*4ab0*/  LDL.LU R173, [R1+0x8c] ;  /* 0x00008c0001ad7983 */ /* 0x000ea80000300800 */
[----:B------:R-:W2:Y:S04]  /*4ac0*/  LDL.LU R167, [R1+0xc0] ;  /* 0x0000c00001a77983 */ /* 0x000ea80000300800 */
[----:B------:R-:W2:Y:S01]  /*4ad0*/  LDL.LU R175, [R1+0xa8] ;  /* 0x0000a80001af7983 */ /* 0x000ea20000300800 */
[----:B0-----:R-:W-:-:S03]  /*4ae0*/  LOP3.LUT R165, R165, 0x7f, RZ, 0xc0, !PT ;  /* 0x0000007fa5a57812 */ /* 0x001fc600078ec0ff */
[----:B------:R-:W3:Y:S01]  /*4af0*/  LDG.E.U16 R136, [R136.64] ;  /* 0x0000000688887981 */ /* 0x000ee2000c1e1500 */
[----:B------:R-:W-:-:S03]  /*4b00*/  SHF.L.U32 R165, R165, 0x1, RZ ;  /* 0x00000001a5a57819 */ /* 0x000fc600000006ff */
[----:B------:R-:W3:Y:S04]  /*4b10*/  LDG.E.U16 R140, [R140.64] ;  /* 0x000000068c8c7981 */ /* 0x000ee8000c1e1500 */
        /* <DEDUP_REMOVED lines=28> */
[----:B--2---:R-:W-:Y:S04]  /*4ce0*/  STS.U16 [R165+0x800], R175 ;  /* 0x000800afa5007388 */ /* 0x004fe80000000400 */
[----:B------:R-:W-:Y:S04]  /*4cf0*/  STS.U16 [R165], R167 ;  /* 0x000000a7a5007388 */ /* 0x000fe80000000400 */
[----:B------:R-:W-:Y:S04]  /*4d00*/  STS.U16 [R165+0x1000], R173 ;  /* 0x001000ada5007388 */ /* 0x000fe80000000400 */
[----:B------:R0:W-:Y:S04]  /*4d10*/  STS.U16 [R165+0x2000], R159 ;  /* 0x0020009fa5007388 */ /* 0x0001e80000000400 */
[----:B0-----:R-:W2:Y:S04]  /*4d20*/  LDL.LU R159, [R1+0xa4] ;  /* 0x0000a400019f7983 */ /* 0x001ea80000300800 */
[----:B------:R-:W-:Y:S04]  /*4d30*/  STS.U16 [R165+0x4000], R239 ;  /* 0x004000efa5007388 */ /* 0x000fe80000000400 */
[----:B------:R-:W-:Y:S04]  /*4d40*/  STS.U16 [R165+0x8000], R10 ;  /* 0x0080000aa5007388 */ /* 0x000fe80000000400 */
[----:B------:R-:W-:Y:S04]  /*4d50*/  STS.U16 [R165+0x8800], R11 ;  /* 0x0088000ba5007388 */ /* 0x000fe80000000400 */
[----:B------:R0:W-:Y:S04]  /*4d60*/  STS.U16 [R165+0x4800], R225 ;  /* 0x004800e1a5007388 */ /* 0x0001e80000000400 */
[----:B------:R-:W-:Y:S04]  /*4d70*/  STS.U16 [R165+0x9000], R20 ;  /* 0x00900014a5007388 */ /* 0x000fe80000000400 */
[----:B------:R-:W-:Y:S04]  /*4d80*/  STS.U16 [R165+0x9800], R12 ;  /* 0x0098000ca5007388 */ /* 0x000fe80000000400 */
[----:B------:R-:W-:Y:S04]  /*4d90*/  STS.U16 [R165+0x2800], R163 ;  /* 0x002800a3a5007388 */ /* 0x000fe80000000400 */
[----:B------:R-:W-:Y:S04]  /*4da0*/  STS.U16 [R165+0x5000], R23 ;  /* 0x00500017a5007388 */ /* 0x000fe80000000400 */
[----:B------:R1:W-:Y:S04]  /*4db0*/  STS.U16 [R165+0xa000], R7 ;  /* 0x00a00007a5007388 */ /* 0x0003e80000000400 */
[----:B------:R-:W-:Y:S04]  /*4dc0*/  STS.U16 [R165+0xa800], R14 ;  /* 0x00a8000ea5007388 */ /* 0x000fe80000000400 */
[----:B0-----:R-:W3:Y:S04]  /*4dd0*/  LDL.LU R225, [R1+0x88] ;  /* 0x0000880001e17983 */ /* 0x001ee80000300800 */
[----:B------:R-:W-:Y:S04]  /*4de0*/  STS.U16 [R165+0x5800], R8 ;  /* 0x00580008a5007388 */ /* 0x000fe80000000400 */
[----:B------:R-:W3:Y:S04]  /*4df0*/  LDL.LU R11, [R1+0x6c] ;  /* 0x00006c00010b7983 */ /* 0x000ee80000300800 */
[----:B------:R-:W-:Y:S04]  /*4e00*/  STS.U16 [R165+0xb000], R15 ;  /* 0x00b0000fa5007388 */ /* 0x000fe80000000400 */
[----:B------:R-:W3:Y:S04]  /*4e10*/  LDL.LU R10, [R1+0x50] ;  /* 0x00005000010a7983 */ /* 0x000ee80000300800 */
[----:B------:R-:W-:Y:S04]  /*4e20*/  STS.U16 [R165+0xb800], R9 ;  /* 0x00b80009a5007388 */ /* 0x000fe80000000400 */
[----:B------:R-:W3:Y:S04]  /*4e30*/  LDL.LU R239, [R1+0x34] ;  /* 0x0000340001ef7983 */ /* 0x000ee80000300800 */
[----:B------:R0:W-:Y:S04]  /*4e40*/  STS.U16 [R165+0x1800], R161 ;  /* 0x001800a1a5007388 */ /* 0x0001e80000000400 */
[----:B------:R-:W3:Y:S04]  /*4e50*/  LDL.LU R171, [R1+0x18] ;  /* 0x0000180001ab7983 */ /* 0x000ee80000300800 */
[----:B------:R0:W-:Y:S04]  /*4e60*/  STS.U16 [R165+0x3000], R169 ;  /* 0x003000a9a5007388 */ /* 0x0001e80000000400 */
[----:B------:R-:W-:Y:S04]  /*4e70*/  STS.U16 [R165+0x6000], R16 ;  /* 0x00600010a5007388 */ /* 0x000fe80000000400 */
[----:B------:R-:W-:Y:S04]  /*4e80*/  STS.U16 [R165+0xc000], R21 ;  /* 0x00c00015a5007388 */ /* 0x000fe80000000400 */
[----:B------:R-:W-:Y:S04]  /*4e90*/  STS.U16 [R165+0xc800], R17 ;  /* 0x00c80011a5007388 */ /* 0x000fe80000000400 */
[----:B------:R-:W-:Y:S04]  /*4ea0*/  STS.U16 [R165+0x6800], R22 ;  /* 0x00680016a5007388 */ /* 0x000fe80000000400 */
[----:B------:R-:W-:Y:S01]  /*4eb0*/  STS.U16 [R165+0xd000], R18 ;  /* 0x00d00012a5007388 */ /* 0x000fe20000000400 */
[----:B-1----:R-:W-:-:S03]  /*4ec0*/  LOP3.LUT R7, R165, 0x10, RZ, 0x3c, !PT ;  /* 0x00000010a5077812 */ /* 0x002fc600078e3cff */
[----:B------:R-:W-:Y:S04]  /*4ed0*/  STS.U16 [R165+0xd800], R19 ;  /* 0x00d80013a5007388 */ /* 0x000fe80000000400 */
[----:B------:R-:W-:Y:S04]  /*4ee0*/  STS.U16 [R165+0x3800], R252 ;  /* 0x003800fca5007388 */ /* 0x000fe80000000400 */
[----:B------:R-:W-:Y:S04]  /*4ef0*/  STS.U16 [R165+0x7000], R25 ;  /* 0x00700019a5007388 */ /* 0x000fe80000000400 */
[----:B------:R-:W-:Y:S04]  /*4f00*/  STS.U16 [R165+0xe000], R24 ;  /* 0x00e00018a5007388 */ /* 0x000fe80000000400 */
[----:B------:R-:W4:Y:S04]  /*4f10*/  LDL.LU R175, [R1+0xbc] ;  /* 0x0000bc0001af7983 */ /* 0x000f280000300800 */
[----:B------:R-:W-:Y:S04]  /*4f20*/  STS.U16 [R165+0xe800], R0 ;  /* 0x00e80000a5007388 */ /* 0x000fe80000000400 */
[----:B------:R-:W4:Y:S04]  /*4f30*/  LDL.LU R167, [R1+0xa0] ;  /* 0x0000a00001a77983 */ /* 0x000f280000300800 */
[----:B------:R-:W-:Y:S04]  /*4f40*/  STS.U16 [R165+0x7800], R26 ;  /* 0x0078001aa5007388 */ /* 0x000fe80000000400 */
[----:B------:R-:W5:Y:S04]  /*4f50*/  LDL.LU R173, [R1+0x84] ;  /* 0x0000840001ad7983 */ /* 0x000f680000300800 */
[----:B------:R-:W-:Y:S04]  /*4f60*/  STS.U16 [R165+0xf000], R13 ;  /* 0x00f0000da5007388 */ /* 0x000fe80000000400 */
[----:B------:R-:W5:Y:S04]  /*4f70*/  LDL.LU R163, [R1+0x68] ;  /* 0x0000680001a37983 */ /* 0x000f680000300800 */
[----:B------:R-:W-:Y:S04]  /*4f80*/  STS.U16 [R165+0xf800], R27 ;  /* 0x00f8001ba5007388 */ /* 0x000fe80000000400 */
[----:B0-----:R-:W5:Y:S04]  /*4f90*/  LDL.LU R161, [R1+0x4c] ;  /* 0x00004c0001a17983 */ /* 0x001f680000300800 */
[----:B------:R-:W5:Y:S04]  /*4fa0*/  LDL.LU R169, [R1+0x30] ;  /* 0x0000300001a97983 */ /* 0x000f680000300800 */
[----:B--2---:R0:W-:Y:S04]  /*4fb0*/  STS.U16 [R7+0x900], R159 ;  /* 0x0009009f07007388 */ /* 0x0041e80000000400 */
[----:B0-----:R-:W2:Y:S04]  /*4fc0*/  LDL.LU R159, [R1+0x14] ;  /* 0x00001400019f7983 */ /* 0x001ea80000300800 */
[----:B------:R-:W-:Y:S04]  /*4fd0*/  STS.U16 [R7+0x8100], R29 ;  /* 0x0081001d07007388 */ /* 0x000fe80000000400 */
[----:B------:R-:W-:Y:S04]  /*4fe0*/  STS.U16 [R7+0x8900], R30 ;  /* 0x0089001e07007388 */ /* 0x000fe80000000400 */
[----:B------:R0:W-:Y:S04]  /*4ff0*/  STS.U16 [R7+0x9100], R6 ;  /* 0x0091000607007388 */ /* 0x0001e80000000400 */
[----:B------:R-:W-:Y:S04]  /*5000*/  STS.U16 [R7+0x9900], R31 ;  /* 0x0099001f07007388 */ /* 0x000fe80000000400 */
        /* <DEDUP_REMOVED lines=12> */
[----:B---3--:R-:W-:Y:S04]  /*50d0*/  STS.U16 [R7+0x1100], R225 ;  /* 0x001100e107007388 */ /* 0x008fe80000000400 */
[----:B------:R-:W-:Y:S04]  /*50e0*/  STS.U16 [R7+0x1900], R11 ;  /* 0x0019000b07007388 */ /* 0x000fe80000000400 */
[----:B------:R-:W-:Y:S04]  /*50f0*/  STS.U16 [R7+0x2100], R10 ;  /* 0x0021000a07007388 */ /* 0x000fe80000000400 */
[----:B------:R-:W-:Y:S04]  /*5100*/  STS.U16 [R7+0x2900], R239 ;  /* 0x002900ef07007388 */ /* 0x000fe80000000400 */
[----:B------:R-:W-:Y:S04]  /*5110*/  STS.U16 [R7+0x3100], R171 ;  /* 0x003100ab07007388 */ /* 0x000fe80000000400 */
[----:B------:R-:W-:Y:S04]  /*5120*/  STS.U16 [R7+0x3900], R251 ;  /* 0x003900fb07007388 */ /* 0x000fe80000000400 */
[----:B------:R-:W-:Y:S01]  /*5130*/  STS.U16 [R7+0x4100], R237 ;  /* 0x004100ed07007388 */ /* 0x000fe20000000400 */
[----:B0-----:R-:W-:-:S03]  /*5140*/  LOP3.LUT R6, R165, 0x20, RZ, 0x3c, !PT ;  /* 0x00000020a5067812 */ /* 0x001fc600078e3cff */
[----:B------:R-:W-:Y:S04]  /*5150*/  STS.U16 [R7+0x4900], R223 ;  /* 0x004900df07007388 */ /* 0x000fe80000000400 */
[----:B------:R-:W-:Y:S04]  /*5160*/  STS.U16 [R7+0x5100], R214 ;  /* 0x005100d607007388 */ /* 0x000fe80000000400 */
[----:B------:R-:W-:Y:S04]  /*5170*/  STS.U16 [R7+0x5900], R213 ;  /* 0x005900d507007388 */ /* 0x000fe80000000400 */
[----:B------:R-:W-:Y:S04]  /*5180*/  STS.U16 [R7+0x6100], R212 ;  /* 0x006100d407007388 */ /* 0x000fe80000000400 */
[----:B------:R-:W-:Y:S04]  /*5190*/  STS.U16 [R7+0x6900], R2 ;  /* 0x0069000207007388 */ /* 0x000fe80000000400 */
[----:B------:R-:W-:Y:S04]  /*51a0*/  STS.U16 [R7+0x7100], R211 ;  /* 0x007100d307007388 */ /* 0x000fe80000000400 */
[----:B------:R-:W-:Y:S04]  /*51b0*/  STS.U16 [R7+0x7900], R210 ;  /* 0x007900d207007388 */ /* 0x000fe80000000400 */
[----:B----4-:R-:W-:Y:S04]  /*51c0*/  STS.U16 [R7+0x100], R175 ;  /* 0x000100af07007388 */ /* 0x010fe80000000400 */
[----:B------:R-:W-:Y:S04]  /*51d0*/  STS.U16 [R6+0xa00], R167 ;  /* 0x000a00a706007388 */ /* 0x000fe80000000400 */
[----:B-----5:R-:W-:Y:S04]  /*51e0*/  STS.U16 [R6+0x1200], R173 ;  /* 0x001200ad06007388 */ /* 0x020fe80000000400 */
[----:B------:R-:W-:Y:S04]  /*51f0*/  STS.U16 [R6+0x1a00], R163 ;  /* 0x001a00a306007388 */ /* 0x000fe80000000400 */
[----:B------:R0:W-:Y:S04]  /*5200*/  STS.U16 [R6+0x2200], R161 ;  /* 0x002200a106007388 */ /* 0x0001e80000000400 */
[----:B------:R1:W-:Y:S04]  /*5210*/  STS.U16 [R6+0x2a00], R169 ;  /* 0x002a00a906007388 */ /* 0x0003e80000000400 */
[----:B0-----:R-:W3:Y:S04]  /*5220*/  LDL.LU R161, [R1+0xb4] ;  /* 0x0000b40001a17983 */ /* 0x001ee80000300800 */
[----:B-1----:R-:W4:Y:S04]  /*5230*/  LDL.LU R169, [R1+0x9c] ;  /* 0x00009c0001a97983 */ /* 0x002f280000300800 */
[----:B--2---:R0:W-:Y:S04]  /*5240*/  STS.U16 [R6+0x3200], R159 ;  /* 0x0032009f06007388 */ /* 0x0041e80000000400 */
[----:B0-----:R-:W2:Y:S04]  /*5250*/  LDL.LU R159, [R1+0x80] ;  /* 0x00008000019f7983 */ /* 0x001ea80000300800 */
        /* <DEDUP_REMOVED lines=17> */
[----:B------:R-:W-:Y:S01]  /*5370*/  STS.U16 [R6+0xfa00], R194 ;  /* 0x00fa00c206007388 */ /* 0x000fe20000000400 */
[----:B------:R-:W-:-:S03]  /*5380*/  LOP3.LUT R0, R165, 0x30, RZ, 0x3c, !PT ;  /* 0x00000030a5007812 */ /* 0x000fc600078e3cff */
        /* <DEDUP_REMOVED lines=8> */
[----:B0-----:R-:W5:Y:S04]  /*5410*/  LDL.LU R245, [R1+0x528] ;  /* 0x0005280001f57983 */ /* 0x001f680000300800 */
[----:B---3--:R-:W-:Y:S04]  /*5420*/  STS.U16 [R0+0x300], R161 ;  /* 0x000300a100007388 */ /* 0x008fe80000000400 */
[----:B----4-:R-:W-:Y:S04]  /*5430*/  STS.U16 [R0+0xb00], R169 ;  /* 0x000b00a900007388 */ /* 0x010fe80000000400 */
[----:B--2---:R-:W-:Y:S04]  /*5440*/  STS.U16 [R0+0x1300], R159 ;  /* 0x0013009f00007388 */ /* 0x004fe80000000400 */
        /* <DEDUP_REMOVED lines=14> */
[----:B0-----:R-:W2:Y:S04]  /*5530*/  LDL.LU R66, [R1+0x524] ;  /* 0x0005240001427983 */ /* 0x001ea80000300800 */
[----:B------:R-:W-:Y:S04]  /*5540*/  STS.U16 [R0+0xeb00], R77 ;  /* 0x00eb004d00007388 */ /* 0x000fe80000000400 */
[----:B------:R-:W3:Y:S04]  /*5550*/  LDL.LU R161, [R1+0x7c] ;  /* 0x00007c0001a17983 */ /* 0x000ee80000300800 */
[----:B------:R-:W-:Y:S04]  /*5560*/  STS.U16 [R0+0xf300], R76 ;  /* 0x00f3004c00007388 */ /* 0x000fe80000000400 */
[----:B------:R-:W4:Y:S04]  /*5570*/  LDL.LU R169, [R1+0x48] ;  /* 0x0000480001a97983 */ /* 0x000f280000300800 */
[----:B------:R-:W-:Y:S04]  /*5580*/  STS.U16 [R0+0xfb00], R75 ;  /* 0x00fb004b00007388 */ /* 0x000fe80000000400 */
[----:B------:R-:W2:Y:S04]  /*5590*/  LDL.LU R159, [R1+0xc] ;  /* 0x00000c00019f7983 */ /* 0x000ea80000300800 */
[----:B------:R0:W-:Y:S04]  /*55a0*/  STS.U16 [R0+0x2300], R231 ;  /* 0x002300e700007388 */ /* 0x0001e80000000400 */
[----:B------:R1:W-:Y:S04]  /*55b0*/  STS.U16 [R0+0x2b00], R68 ;  /* 0x002b004400007388 */ /* 0x0003e80000000400 */
[----:B0-----:R-:W2:Y:S04]  /*55c0*/  LDL.LU R231, [R1+0x520] ;  /* 0x0005200001e77983 */ /* 0x001ea80000300800 */
[----:B-1----:R-:W2:Y:S04]  /*55d0*/  LDL.LU R68, [R1+0x51c] ;  /* 0x00051c0001447983 */ /* 0x002ea80000300800 */
[----:B------:R0:W-:Y:S04]  /*55e0*/  STS.U16 [R0+0x3300], R64 ;  /* 0x0033004000007388 */ /* 0x0001e80000000400 */
        /* <DEDUP_REMOVED lines=11> */
[----:B--2---:R0:W-:Y:S04]  /*56a0*/  STS.U16 [R2+0xc00], R68 ;  /* 0x000c004402007388 */ /* 0x0041e80000000400 */
[----:B---3--:R-:W-:Y:S04]  /*56b0*/  STS.U16 [R2+0x1400], R161 ;  /* 0x001400a102007388 */ /* 0x008fe80000000400 */
[----:B------:R1:W-:Y:S04]  /*56c0*/  STS.U16 [R2+0x1c00], R231 ;  /* 0x001c00e702007388 */ /* 0x0003e80000000400 */
[----:B0-----:R-:W2:Y:S04]  /*56d0*/  LDL.LU R68, [R1+0x514] ;  /* 0x0005140001447983 */ /* 0x001ea80000300800 */
[----:B----4-:R-:W-:Y:S04]  /*56e0*/  STS.U16 [R2+0x2400], R169 ;  /* 0x002400a902007388 */ /* 0x010fe80000000400 */
[----:B-1----:R-:W3:Y:S04]  /*56f0*/  LDL.LU R231, [R1+0x510] ;  /* 0x0005100001e77983 */ /* 0x002ee80000300800 */
[----:B------:R0:W-:Y:S04]  /*5700*/  STS.U16 [R2+0x2c00], R66 ;  /* 0x002c004202007388 */ /* 0x0001e80000000400 */
[----:B0-----:R-:W4:Y:S04]  /*5710*/  LDL.LU R66, [R1+0x50c] ;  /* 0x00050c0001427983 */ /* 0x001f280000300800 */
[----:B------:R-:W4:Y:S04]  /*5720*/  LDL.LU R173, [R1+0xb0] ;  /* 0x0000b00001ad7983 */ /* 0x000f280000300800 */
[----:B------:R-:W4:Y:S04]  /*5730*/  LDL.LU R163, [R1+0x94] ;  /* 0x0000940001a37983 */ /* 0x000f280000300800 */
[----:B------:R-:W4:Y:S04]  /*5740*/  LDL.LU R161, [R1+0x78] ;  /* 0x0000780001a17983 */ /* 0x000f280000300800 */
[----:B------:R0:W-:Y:S04]  /*5750*/  STS.U16 [R2+0x3400], R159 ;  /* 0x0034009f02007388 */ /* 0x0001e80000000400 */
[----:B------:R-:W4:Y:S04]  /*5760*/  LDL.LU R169, [R1+0x5c] ;  /* 0x00005c0001a97983 */ /* 0x000f280000300800 */
[----:B0-----:R-:W4:Y:S04]  /*5770*/  LDL.LU R159, [R1+0x44] ;  /* 0x00004400019f7983 */ /* 0x001f280000300800 */
[----:B-----5:R-:W-:Y:S01]  /*5780*/  STS.U16 [R2+0x3c00], R245 ;  /* 0x003c00f502007388 */ /* 0x020fe20000000400 */
[----:B------:R-:W-:-:S03]  /*5790*/  LOP3.LUT R0, R165, 0x50, RZ, 0x3c, !PT ;  /* 0x00000050a5007812 */ /* 0x000fc600078e3cff */
[----:B---3--:R-:W-:Y:S04]  /*57a0*/  STS.U16 [R2+0x4400], R231 ;  /* 0x004400e702007388 */ /* 0x008fe80000000400 */
[----:B------:R-:W-:Y:S04]  /*57b0*/  STS.U16 [R2+0x4c00], R69 ;  /* 0x004c004502007388 */ /* 0x000fe80000000400 */
[----:B--2---:R-:W-:Y:S04]  /*57c0*/  STS.U16 [R2+0x5400], R68 ;  /* 0x0054004402007388 */ /* 0x004fe80000000400 */
[----:B------:R-:W-:Y:S04]  /*57d0*/  STS.U16 [R2+0x5c00], R67 ;  /* 0x005c004302007388 */ /* 0x000fe80000000400 */
[----:B----4-:R-:W-:Y:S04]  /*57e0*/  STS.U16 [R2+0x6400], R66 ;  /* 0x0064004202007388 */ /* 0x010fe80000000400 */
        /* <DEDUP_REMOVED lines=26> */
[----:B------:R0:W-:Y:S04]  /*5990*/  STS.U16 [R0+0x2d00], R229 ;  /* 0x002d00e500007388 */ /* 0x0001e80000000400 */
[----:B0-----:R-:W3:Y:S04]  /*59a0*/  LDL.LU R229, [R1+0x504] ;  /* 0x0005040001e57983 */ /* 0x001ee80000300800 */
[----:B------:R0:W-:Y:S04]  /*59b0*/  STS.U16 [R0+0x3500], R241 ;  /* 0x003500f100007388 */ /* 0x0001e80000000400 */
[----:B0-----:R-:W4:Y:S04]  /*59c0*/  LDL.LU R241, [R1+0x500] ;  /* 0x0005000001f17983 */ /* 0x001f280000300800 */
[----:B------:R-:W5:Y:S04]  /*59d0*/  LDL.LU R175, [R1+0xac] ;  /* 0x0000ac0001af7983 */ /* 0x000f680000300800 */
[----:B------:R-:W4:Y:S04]  /*59e0*/  LDL.LU R167, [R1+0x90] ;  /* 0x0000900001a77983 */ /* 0x000f280000300800 */
[----:B------:R-:W4:Y:S04]  /*59f0*/  LDL.LU R173, [R1+0x74] ;  /* 0x0000740001ad7983 */ /* 0x000f280000300800 */
[----:B------:R-:W4:Y:S04]  /*5a00*/  LDL.LU R163, [R1+0x58] ;  /* 0x0000580001a37983 */ /* 0x000f280000300800 */
[----:B------:R-:W4:Y:S04]  /*5a10*/  LDL.LU R161, [R1+0x40] ;  /* 0x0000400001a17983 */ /* 0x000f280000300800 */
[----:B------:R-:W4:Y:S04]  /*5a20*/  LDL.LU R169, [R1+0x20] ;  /* 0x0000200001a97983 */ /* 0x000f280000300800 */
[----:B------:R-:W4:Y:S04]  /*5a30*/  LDL.LU R159, [R1] ;  /* 0x00000000019f7983 */ /* 0x000f280000300800 */
[----:B------:R-:W-:Y:S01]  /*5a40*/  STS.U16 [R0+0x3d00], R243 ;  /* 0x003d00f300007388 */ /* 0x000fe20000000400 */
[----:B------:R-:W-:-:S03]  /*5a50*/  LOP3.LUT R2, R165, 0x60, RZ, 0x3c, !PT ;  /* 0x00000060a5027812 */ /* 0x000fc600078e3cff */
[----:B---3--:R-:W-:Y:S04]  /*5a60*/  STS.U16 [R0+0x4500], R229 ;  /* 0x004500e500007388 */ /* 0x008fe80000000400 */
[----:B--2---:R-:W-:Y:S04]  /*5a70*/  STS.U16 [R0+0x4d00], R47 ;  /* 0x004d002f00007388 */ /* 0x004fe80000000400 */
        /* <DEDUP_REMOVED lines=22> */
[----:B-----5:R-:W-:Y:S04]  /*5be0*/  STS.U16 [R2+0x600], R175 ;  /* 0x000600af02007388 */ /* 0x020fe80000000400 */
[----:B----4-:R-:W-:Y:S04]  /*5bf0*/  STS.U16 [R2+0xe00], R167 ;  /* 0x000e00a702007388 */ /* 0x010fe80000000400 */
[----:B------:R-:W-:Y:S04]  /*5c00*/  STS.U16 [R2+0x1600], R173 ;  /* 0x001600ad02007388 */ /* 0x000fe80000000400 */
[----:B------:R0:W-:Y:S04]  /*5c10*/  STS.U16 [R2+0x1e00], R163 ;  /* 0x001e00a302007388 */ /* 0x0001e80000000400 */
[----:B------:R1:W-:Y:S04]  /*5c20*/  STS.U16 [R2+0x2600], R161 ;  /* 0x002600a102007388 */ /* 0x0003e80000000400 */
[----:B------:R2:W-:Y:S04]  /*5c30*/  STS.U16 [R2+0x2e00], R169 ;  /* 0x002e00a902007388 */ /* 0x0005e80000000400 */
[----:B0-----:R-:W3:Y:S04]  /*5c40*/  LDL.LU R163, [R1+0xd0] ;  /* 0x0000d00001a37983 */ /* 0x001ee80000300800 */
[----:B-1----:R-:W4:Y:S04]  /*5c50*/  LDL.LU R161, [R1+0xcc] ;  /* 0x0000cc0001a17983 */ /* 0x002f280000300800 */
[----:B------:R0:W-:Y:S04]  /*5c60*/  STS.U16 [R2+0x3600], R159 ;  /* 0x0036009f02007388 */ /* 0x0001e80000000400 */
[----:B--2---:R-:W2:Y:S04]  /*5c70*/  LDL.LU R169, [R1+0xc8] ;  /* 0x0000c80001a97983 */ /* 0x004ea80000300800 */
[----:B0-----:R-:W5:Y:S04]  /*5c80*/  LDL.LU R159, [R1+0xc4] ;  /* 0x0000c400019f7983 */ /* 0x001f680000300800 */
        /* <DEDUP_REMOVED lines=25> */
[----:B------:R0:W-:Y:S01]  /*5e20*/  STS.U16 [R2+0xfe00], R156 ;  /* 0x00fe009c02007388 */ /* 0x0001e20000000400 */
[----:B------:R-:W-:-:S02]  /*5e30*/  MOV R3, 0xff800000 ;  /* 0xff80000000037802 */ /* 0x000fc40000000f00 */
[----:B0-----:R-:W-:-:S05]  /*5e40*/  MOV R2, 0x3f800000 ;  /* 0x3f80000000027802 */ /* 0x001fca0000000f00 */
[----:B------:R0:W-:Y:S02]  /*5e50*/  STL [R1+0x220], R2 ;  /* 0x0002200201007387 */ /* 0x0001e40000100800 */
[----:B0-----:R-:W-:Y:S02]  /*5e60*/  MOV R2, 0xff800000 ;  /* 0xff80000000027802 */ /* 0x001fe40000000f00 */
[----:B------:R-:W0:Y:S04]  /*5e70*/  S2R R217, SR_CTAID.X ;  /* 0x0000000000d97919 */ /* 0x000e280000002500 */
[----:B------:R-:W1:Y:S04]  /*5e80*/  S2R R225, SR_TID.X ;  /* 0x0000000000e17919 */ /* 0x000e680000002100 */
[----:B---3--:R-:W-:Y:S04]  /*5e90*/  STS.U16 [R0+0x700], R163 ;  /* 0x000700a300007388 */ /* 0x008fe80000000400 */
[----:B----4-:R-:W-:Y:S04]  /*5ea0*/  STS.U16 [R0+0xf00], R161 ;  /* 0x000f00a100007388 */ /* 0x010fe80000000400 */
[----:B--2---:R-:W-:Y:S04]  /*5eb0*/  STS.U16 [R0+0x1700], R169 ;  /* 0x001700a900007388 */ /* 0x004fe80000000400 */
[----:B-----5:R-:W-:Y:S04]  /*5ec0*/  STS.U16 [R0+0x1f00], R159 ;  /* 0x001f009f00007388 */ /* 0x020fe80000000400 */
        /* <DEDUP_REMOVED lines=27> */
[----:B------:R2:W-:Y:S02]  /*6080*/  STS.U16 [R0+0xff00], R84 ;  /* 0x00ff005400007388 */ /* 0x0005e40000000400 */
[----:B--2---:R-:W-:-:S05]  /*6090*/  MOV R0, 0xff800000 ;  /* 0xff80000000007802 */ /* 0x004fca0000000f00 */
[----:B------:R-:W-:Y:S04]  /*60a0*/  STL [R1+0x6c], R0 ;  /* 0x00006c0001007387 */ /* 0x000fe80000100800 */
[----:B------:R2:W-:Y:S04]  /*60b0*/  STL [R1+0x68], R3 ;  /* 0x0000680301007387 */ /* 0x0005e80000100800 */
[----:B------:R3:W-:Y:S04]  /*60c0*/  STL [R1+0x64], R2 ;  /* 0x0000640201007387 */ /* 0x0007e80000100800 */
[----:B------:R4:W-:Y:S01]  /*60d0*/  STL [R1+0x60], R0 ;  /* 0x0000600001007387 */ /* 0x0009e20000100800 */
[----:B--2---:R-:W-:-:S02]  /*60e0*/  MOV R3, 0x3f800000 ;  /* 0x3f80000000037802 */ /* 0x004fc40000000f00 */
[----:B---3--:R-:W-:-:S03]  /*60f0*/  MOV R2, 0x3f800000 ;  /* 0x3f80000000027802 */ /* 0x008fc60000000f00 */
[----:B------:R-:W-:Y:S01]  /*6100*/  STL [R1+0x224], R3 ;  /* 0x0002240301007387 */ /* 0x000fe20000100800 */
[----:B----4-:R-:W-:-:S03]  /*6110*/  MOV R0, 0x3f800000 ;  /* 0x3f80000000007802 */ /* 0x010fc60000000f00 */
[----:B------:R-:W-:Y:S04]  /*6120*/  STL [R1+0x228], R2 ;  /* 0x0002280201007387 */ /* 0x000fe80000100800 */
        /* <DEDUP_REMOVED lines=12> */
[----:B------:R-:W-:Y:S04]  /*61f0*/  STL [R1+0x30], RZ ;  /* 0x000030ff01007387 */ /* 0x000fe80000100800 */
[----:B------:R2:W-:Y:S04]  /*6200*/  STL [R1+0x25c], R0 ;  /* 0x00025c0001007387 */ /* 0x0005e80000100800 */
[----:B------:R3:W-:Y:S04]  /*6210*/  STL [R1+0x34], RZ ;  /* 0x000034ff01007387 */ /* 0x0007e80000100800 */
        /* <DEDUP_REMOVED lines=10> */
[----:B------:R3:W-:Y:S04]  /*62c0*/  STL [R1], RZ ;  /* 0x000000ff01007387 */ /* 0x0007e80000100800 */
        /* <DEDUP_REMOVED lines=59> */
[----:B------:R3:W-:Y:S01]  /*6680*/  STL [R1+0x50], RZ ;  /* 0x000050ff01007387 */ /* 0x0007e20000100800 */
[----:B0-----:R-:W-:-:S03]  /*6690*/  SHF.L.U32 R217, R217, 0x7, RZ ;  /* 0x00000007d9d97819 */ /* 0x001fc600000006ff */
[----:B------:R3:W-:Y:S04]  /*66a0*/  STL [R1+0x54], RZ ;  /* 0x000054ff01007387 */ /* 0x0007e80000100800 */
[----:B------:R3:W-:Y:S04]  /*66b0*/  STL [R1+0x58], RZ ;  /* 0x000058ff01007387 */ /* 0x0007e80000100800 */
[----:B------:R3:W-:Y:S04]  /*66c0*/  STL [R1+0x5c], RZ ;  /* 0x00005cff01007387 */ /* 0x0007e80000100800 */
[----:B------:R3:W-:Y:S01]  /*66d0*/  STL [R1+0x40], RZ ;  /* 0x000040ff01007387 */ /* 0x0007e20000100800 */
[----:B--2---:R-:W-:-:S03]  /*66e0*/  IADD3 R0, R217, 0x80, RZ ;  /* 0x00000080d9007810 */ /* 0x004fc60007ffe0ff */
[----:B------:R3:W-:Y:S04]  /*66f0*/  STL [R1+0x44], RZ ;  /* 0x000044ff01007387 */ /* 0x0007e80000100800 */
[----:B------:R3:W-:Y:S04]  /*6700*/  STL [R1+0x48], RZ ;  /* 0x000048ff01007387 */ /* 0x0007e80000100800 */
[----:B------:R3:W-:Y:S01]  /*6710*/  STL [R1+0x4c], RZ ;  /* 0x00004cff01007387 */ /* 0x0007e20000100800 */
[----:B------:R-:W-:Y:S02]  /*6720*/  ISETP.GE.AND P0, PT, R0, 0x1, PT ;  /* 0x000000010000780c */ /* 0x000fe40003f06270 */
[C---:B-1----:R-:W-:Y:S01]  /*6730*/  LOP3.LUT R0, R225.reuse, 0x3, RZ, 0xc0, !PT ;  /* 0x00000003e1007812 */ /* 0x042fe200078ec0ff */
[----:B------:R-:W-:Y:S01]  /*6740*/  CS2R R248, SRZ ;  /* 0x0000000000f87805 */ /* 0x000fe2000001ff00 */
[----:B------:R-:W-:Y:S01]  /*6750*/  MOV R239, 0xff800000 ;  /* 0xff80000000ef7802 */ /* 0x000fe20000000f00 */
        /* <DEDUP_REMOVED lines=98> */
[----:B------:R-:W-:-:S02]  /*6d80*/  LOP3.LUT R184, R225, 0x1c, RZ, 0xc0, !PT ;  /* 0x0000001ce1b87812 */ /* 0x000fc400078ec0ff */
[----:B------:R-:W-:Y:S01]  /*6d90*/  SHF.L.U32 R100, R0, 0x5, RZ ;  /* 0x0000000500647819 */ /* 0x000fe200000006ff */
[----:B------:R-:W-:Y:S05]  /*6da0*/  @!P0 BRA `(.L_x_0) ;  /* 0x0000a06000008947 */ /* 0x000fea0003800000 */
[C---:B---3--:R-:W-:Y:S01]  /*6db0*/  LOP3.LUT R5, R225.reuse, 0x7, RZ, 0xc0, !PT ;  /* 0x00000007e1057812 */ /* 0x048fe200078ec0ff */
[----:B------:R-:W0:Y:S01]  /*6dc0*/  S2R R215, SR_CTAID.Y ;  /* 0x0000000000d77919 */ /* 0x000e220000002600 */
[--C-:B------:R-:W-:Y:S01]  /*6dd0*/  SHF.R.S32.HI R2, RZ, 0x4, R225.reuse ;  /* 0x00000004ff027819 */ /* 0x100fe200000114e1 */
[----:B------:R-:W-:Y:S01]  /*6de0*/  CS2R R248, SRZ ;  /* 0x0000000000f87805 */ /* 0x000fe2000001ff00 */
[----:B------:R-:W-:Y:S01]  /*6df0*/  LOP3.LUT R6, R225, 0x20, RZ, 0xc0, !PT ;  /* 0x00000020e1067812 */ /* 0x000fe200078ec0ff */
[----:B------:R-:W-:Y:S01]  /*6e00*/  IMAD R7, R5, 0x110, RZ ;  /* 0x0000011005077824 */ /* 0x000fe200078e02ff */
[C---:B------:R-:W-:Y:S01]  /*6e10*/  LOP3.LUT R10, R225.reuse, 0x10, RZ, 0xc0, !PT ;  /* 0x00000010e10a7812 */ /* 0x040fe200078ec0ff */
[----:B------:R-:W1:Y:S01]  /*6e20*/  S2R R216, SR_TID.X ;  /* 0x0000000000d87919 */ /* 0x000e620000002100 */
[C---:B------:R-:W-:Y:S01]  /*6e30*/  SHF.L.U32 R8, R225.reuse, 0x1, RZ ;  /* 0x00000001e1087819 */ /* 0x040fe200000006ff */
[----:B------:R-:W-:Y:S01]  /*6e40*/  CS2R R250, SRZ ;  /* 0x0000000000fa7805 */ /* 0x000fe2000001ff00 */
[----:B------:R-:W-:Y:S01]  /*6e50*/  SHF.L.U32 R11, R225, 0x3, RZ ;  /* 0x00000003e10b7819 */ /* 0x000fe200000006ff */
[----:B------:R-:W-:Y:S01]  /*6e60*/  CS2R R244, SRZ ;  /* 0x0000000000f47805 */ /* 0x000fe2000001ff00 */
[----:B------:R-:W-:Y:S01]  /*6e70*/  SGXT R2, R2, 0x1 ;  /* 0x000000010202781a */ /* 0x000fe20000000200 */
[----:B------:R-:W-:Y:S01]  /*6e80*/  CS2R R246, SRZ ;  /* 0x0000000000f67805 */ /* 0x000fe2000001ff00 */
[----:B------:R-:W-:Y:S01]  /*6e90*/  SHF.R.U32.HI R9, RZ, 0x1, R6 ;  /* 0x00000001ff097819 */ /* 0x000fe20000011606 */
[----:B------:R-:W-:Y:S01]  /*6ea0*/  CS2R R240, SRZ ;  /* 0x0000000000f07805 */ /* 0x000fe2000001ff00 */
[----:B------:R-:W-:Y:S01]  /*6eb0*/  SHF.L.U32 R3, R10, 0x7, RZ ;  /* 0x000000070a037819 */ /* 0x000fe200000006ff */
[----:B------:R-:W-:Y:S01]  /*6ec0*/  CS2R R242, SRZ ;  /* 0x0000000000f27805 */ /* 0x000fe2000001ff00 */
[----:B------:R-:W-:Y:S01]  /*6ed0*/  LOP3.LUT R4, R7, 0x10, R8, 0x78, !PT ;  /* 0x0000001007047812 */ /* 0x000fe200078e7808 */
[----:B------:R-:W-:Y:S01]  /*6ee0*/  CS2R R96, SRZ ;  /* 0x0000000000607805 */ /* 0x000fe2000001ff00 */
[----:B------:R-:W-:Y:S01]  /*6ef0*/  LOP3.LUT R7, R11, 0x60, RZ, 0xc0, !PT ;  /* 0x000000600b077812 */ /* 0x000fe200078ec0ff */
[----:B------:R-:W-:Y:S01]  /*6f00*/  CS2R R98, SRZ ;  /* 0x0000000000627805 */ /* 0x000fe2000001ff00 */
[----:B------:R-:W-:Y:S01]  /*6f10*/  LOP3.LUT R9, R9, 0x90, R2, 0x78, !PT ;  /* 0x0000009009097812 */ /* 0x000fe200078e7802 */
[----:B------:R-:W-:Y:S01]  /*6f20*/  CS2R R92, SRZ ;  /* 0x00000000005c7805 */ /* 0x000fe2000001ff00 */
[----:B------:R-:W-:Y:S01]  /*6f30*/  LOP3.LUT R2, R4, R3, RZ, 0xfc, !PT ;  /* 0x0000000304027212 */ /* 0x000fe200078efcff */
[----:B0-----:R-:W-:Y:S01]  /*6f40*/  IMAD R4, R215, c[0x0][0x1b0], RZ ;  /* 0x00006c00d7047a24 */ /* 0x001fe200078e02ff */
[C---:B------:R-:W-:Y:S01]  /*6f50*/  LEA R252, R0.reuse, R7, 0x2 ;  /* 0x0000000700fc7211 */ /* 0x040fe200078e10ff */
[----:B------:R-:W-:Y:S01]  /*6f60*/  CS2R R94, SRZ ;  /* 0x00000000005e7805 */ /* 0x000fe2000001ff00 */
[C---:B------:R-:W-:Y:S01]  /*6f70*/  SHF.L.U32 R3, R0.reuse, 0x1, RZ ;  /* 0x0000000100037819 */ /* 0x040fe200000006ff */
[----:B------:R-:W-:Y:S01]  /*6f80*/  CS2R R88, SRZ ;  /* 0x0000000000587805 */ /* 0x000fe2000001ff00 */
[--C-:B------:R-:W-:Y:S01]  /*6f90*/  SHF.R.S32.HI R7, RZ, 0x6, R225.reuse ;  /* 0x00000006ff077819 */ /* 0x100fe200000114e1 */
[----:B------:R-:W-:Y:S01]  /*6fa0*/  CS2R R90, SRZ ;  /* 0x00000000005a7805 */ /* 0x000fe2000001ff00 */
[----:B------:R-:W-:Y:S01]  /*6fb0*/  ISETP.NE.U32.AND P0, PT, R0, RZ, PT ;  /* 0x000000ff0000720c */ /* 0x000fe20003f05070 */
[----:B------:R-:W-:Y:S01]  /*6fc0*/  CS2R R84, SRZ ;  /* 0x0000000000547805 */ /* 0x000fe2000001ff00 */
[----:B------:R-:W-:Y:S01]  /*6fd0*/  LEA.HI R3, R6, R3, RZ, 0x1e ;  /* 0x0000000306037211 */ /* 0x000fe200078ff0ff */
[----:B------:R-:W-:Y:S01]  /*6fe0*/  CS2R R86, SRZ ;  /* 0x0000000000567805 */ /* 0x000fe2000001ff00 */
[--C-:B------:R-:W-:Y:S01]  /*6ff0*/  SHF.R.S32.HI R12, RZ, 0x2, R225.reuse ;  /* 0x00000002ff0c7819 */ /* 0x100fe200000114e1 */
[----:B------:R-:W-:Y:S01]  /*7000*/  CS2R R80, SRZ ;  /* 0x0000000000507805 */ /* 0x000fe2000001ff00 */
[----:B------:R-:W-:Y:S01]  /*7010*/  LOP3.LUT R0, R225, 0xf, RZ, 0xc0, !PT ;  /* 0x0000000fe1007812 */ /* 0x000fe200078ec0ff */
[----:B------:R-:W-:Y:S01]  /*7020*/  CS2R R82, SRZ ;  /* 0x0000000000527805 */ /* 0x000fe2000001ff00 */
[----:B------:R-:W-:Y:S01]  /*7030*/  SGXT R7, R7, 0x1 ;  /* 0x000000010707781a */ /* 0x000fe20000000200 */
[----:B------:R-:W-:Y:S01]  /*7040*/  CS2R R76, SRZ ;  /* 0x00000000004c7805 */ /* 0x000fe2000001ff00 */
[C---:B------:R-:W-:Y:S01]  /*7050*/  LEA R6, R5.reuse, R6, 0x2 ;  /* 0x0000000605067211 */ /* 0x040fe200078e10ff */
[----:B------:R-:W-:Y:S01]  /*7060*/  CS2R R78, SRZ ;  /* 0x00000000004e7805 */ /* 0x000fe2000001ff00 */
[----:B------:R-:W-:Y:S01]  /*7070*/  SHF.L.U32 R5, R5, 0x4, RZ ;  /* 0x0000000405057819 */ /* 0x000fe200000006ff */
[----:B------:R-:W-:Y:S01]  /*7080*/  CS2R R72, SRZ ;  /* 0x0000000000487805 */ /* 0x000fe2000001ff00 */
[----:B------:R-:W-:Y:S01]  /*7090*/  SHF.R.U32.HI R13, RZ, 0x4, R225 ;  /* 0x00000004ff0d7819 */ /* 0x000fe200000116e1 */
[----:B------:R-:W-:Y:S01]  /*70a0*/  CS2R R74, SRZ ;  /* 0x00000000004a7805 */ /* 0x000fe2000001ff00 */
[----:B------:R-:W-:Y:S01]  /*70b0*/  SGXT R12, R12, 0x1 ;  /* 0x000000010c0c781a */ /* 0x000fe20000000200 */
[----:B------:R-:W-:Y:S01]  /*70c0*/  CS2R R68, SRZ ;  /* 0x0000000000447805 */ /* 0x000fe2000001ff00 */
[----:B------:R-:W-:Y:S01]  /*70d0*/  LOP3.LUT R3, R7, 0x90, RZ, 0xc0, !PT ;  /* 0x0000009007037812 */ /* 0x000fe200078ec0ff */
[----:B------:R-:W-:Y:S01]  /*70e0*/  IMAD R7, R0, c[0x0][0x1b4], RZ ;  /* 0x00006d0000077a24 */ /* 0x000fe200078e02ff */
[--C-:B------:R-:W-:Y:S01]  /*70f0*/  LOP3.LUT R5, R5, 0x30, R8.reuse, 0x78, !PT ;  /* 0x0000003005057812 */ /* 0x100fe200078e7808 */
[----:B------:R-:W-:Y:S01]  /*7100*/  CS2R R70, SRZ ;  /* 0x0000000000467805 */ /* 0x000fe2000001ff00 */
[----:B------:R-:W-:Y:S01]  /*7110*/  LOP3.LUT R12, R12, 0x90, RZ, 0xc0, !PT ;  /* 0x000000900c0c7812 */ /* 0x000fe200078ec0ff */
[----:B------:R-:W-:Y:S01]  /*7120*/  CS2R R64, SRZ ;  /* 0x0000000000407805 */ /* 0x000fe2000001ff00 */
[----:B------:R-:W-:Y:S01]  /*7130*/  SGXT.U32 R0, R13, 0x3 ;  /* 0x000000030d00781a */ /* 0x000fe20000000000 */
[----:B------:R-:W-:Y:S01]  /*7140*/  CS2R R66, SRZ ;  /* 0x0000000000427805 */ /* 0x000fe2000001ff00 */
[----:B------:R-:W-:Y:S01]  /*7150*/  LEA R201, R6, R5, 0x7 ;  /* 0x0000000506c97211 */ /* 0x000fe200078e38ff */
[----:B------:R-:W-:Y:S01]  /*7160*/  CS2R R60, SRZ ;  /* 0x00000000003c7805 */ /* 0x000fe2000001ff00 */
[C---:B------:R-:W-:Y:S01]  /*7170*/  SHF.L.U32 R5, R4.reuse, 0x1, RZ ;  /* 0x0000000104057819 */ /* 0x040fe200000006ff */
[----:B------:R-:W-:Y:S01]  /*7180*/  IMAD.HI R4, R4, 0x2, RZ ;  /* 0x0000000204047827 */ /* 0x000fe200078e02ff */
[C---:B------:R-:W-:Y:S01]  /*7190*/  SHF.L.U32 R6, R7.reuse, 0x1, RZ ;  /* 0x0000000107067819 */ /* 0x040fe200000006ff */
[----:B------:R-:W-:Y:S01]  /*71a0*/  STL [R1+0x1d8], R201 ;  /* 0x0001d8c901007387 */ /* 0x000fe20000100800 */
[----:B-1----:R-:W-:Y:S01]  /*71b0*/  LOP3.LUT R216, R216, 0x7f, RZ, 0xc0, !PT ;  /* 0x0000007fd8d87812 */ /* 0x002fe200078ec0ff */
[----:B------:R-:W-:Y:S01]  /*71c0*/  IMAD.HI R7, R7, 0x2, RZ ;  /* 0x0000000207077827 */ /* 0x000fe200078e02ff */
[--C-:B------:R-:W-:Y:S01]  /*71d0*/  LOP3.LUT R3, R3, 0x7e, R8.reuse, 0x78, !PT ;  /* 0x0000007e03037812 */ /* 0x100fe200078e7808 */
[----:B------:R-:W-:Y:S01]  /*71e0*/  CS2R R62, SRZ ;  /* 0x00000000003e7805 */ /* 0x000fe2000001ff00 */
[----:B------:R-:W-:Y:S01]  /*71f0*/  LOP3.LUT R15, R12, 0x10, R8, 0x78, !PT ;  /* 0x000000100c0f7812 */ /* 0x000fe200078e7808 */
[----:B------:R-:W-:Y:S01]  /*7200*/  IMAD R8, R0, c[0x0][0x1b8], RZ ;  /* 0x00006e0000087a24 */ /* 0x000fe200078e02ff */
[----:B------:R-:W-:Y:S01]  /*7210*/  SHF.L.U32 R115, R225, 0x5, RZ ;  /* 0x00000005e1737819 */ /* 0x000fe200000006ff */
[----:B------:R-:W-:Y:S01]  /*7220*/  IMAD R0, R215, c[0x0][0x1a0], RZ ;  /* 0x00006800d7007a24 */ /* 0x000fe200078e02ff */
[----:B------:R-:W-:Y:S01]  /*7230*/  IADD3 R19, P3, P4, R6, c[0x0][0x170], R5 ;  /* 0x00005c0006137a10 */ /* 0x000fe20007c7e005 */
[----:B------:R-:W-:Y:S01]  /*7240*/  IMAD R5, R216, c[0x0][0x1a8], RZ ;  /* 0x00006a00d8057a24 */ /* 0x000fe200078e02ff */
[----:B------:R-:W-:Y:S01]  /*7250*/  MOV R6, c[0x0][0x1a8] ;  /* 0x00006a0000067a02 */ /* 0x000fe20000000f00 */
[----:B------:R-:W-:Y:S01]  /*7260*/  CS2R R56, SRZ ;  /* 0x0000000000387805 */ /* 0x000fe2000001ff00 */
[----:B------:R-:W-:Y:S01]  /*7270*/  LOP3.LUT R115, R12, 0x160, R115, 0xf8, !PT ;  /* 0x000001600c737812 */ /* 0x000fe200078ef873 */
[----:B------:R-:W-:Y:S01]  /*7280*/  CS2R R58, SRZ ;  /* 0x00000000003a7805 */ /* 0x000fe2000001ff00 */
[----:B------:R-:W-:Y:S01]  /*7290*/  LEA R12, P1, R0, c[0x0][0x168], 0x1 ;  /* 0x00005a00000c7a11 */ /* 0x000fe200078208ff */
[----:B------:R-:W-:Y:S01]  /*72a0*/  CS2R R52, SRZ ;  /* 0x0000000000347805 */ /* 0x000fe2000001ff00 */
[----:B------:R-:W-:Y:S01]  /*72b0*/  MOV R23, c[0x0][0x1b8] ;  /* 0x00006e0000177a02 */ /* 0x000fe20000000f00 */
[----:B------:R-:W-:Y:S01]  /*72c0*/  CS2R R54, SRZ ;  /* 0x0000000000367805 */ /* 0x000fe2000001ff00 */
[----:B------:R-:W-:Y:S01]  /*72d0*/  LEA R6, R6, R5, 0x7 ;  /* 0x0000000506067211 */ /* 0x000fe200078e38ff */
[----:B------:R-:W-:Y:S01]  /*72e0*/  CS2R R180, SRZ ;  /* 0x0000000000b47805 */ /* 0x000fe2000001ff00 */
[----:B------:R-:W-:Y:S01]  /*72f0*/  IADD3 R252, R9, R252, RZ ;  /* 0x000000fc09fc7210 */ /* 0x000fe20007ffe0ff */
[----:B------:R-:W-:Y:S01]  /*7300*/  CS2R R182, SRZ ;  /* 0x0000000000b67805 */ /* 0x000fe2000001ff00 */
[----:B------:R-:W-:Y:S01]  /*7310*/  LEA.HI.X.SX32 R0, R0, c[0x0][0x16c], 0x1, P1 ;  /* 0x00005b0000007a11 */ /* 0x000fe200008f0eff */
[----:B------:R-:W-:Y:S01]  /*7320*/  CS2R R176, SRZ ;  /* 0x0000000000b07805 */ /* 0x000fe2000001ff00 */
[----:B------:R-:W-:Y:S01]  /*7330*/  LEA R9, R23, R8, 0x3 ;  /* 0x0000000817097211 */ /* 0x000fe200078e18ff */
[----:B------:R-:W-:Y:S01]  /*7340*/  CS2R R178, SRZ ;  /* 0x0000000000b27805 */ /* 0x000fe2000001ff00 */
[-C--:B------:R-:W-:Y:S01]  /*7350*/  LEA R204, P1, R5, R12.reuse, 0x1 ;  /* 0x0000000c05cc7211 */ /* 0x080fe200078208ff */
[----:B------:R-:W-:Y:S01]  /*7360*/  CS2R R172, SRZ ;  /* 0x0000000000ac7805 */ /* 0x000fe2000001ff00 */
[----:B------:R-:W-:Y:S01]  /*7370*/  LEA R202, P2, R6, R12, 0x1 ;  /* 0x0000000c06ca7211 */ /* 0x000fe200078408ff */
[----:B------:R-:W-:Y:S01]  /*7380*/  CS2R R174, SRZ ;  /* 0x0000000000ae7805 */ /* 0x000fe2000001ff00 */
[----:B------:R-:W-:Y:S01]  /*7390*/  LEA R16, R10, R100, 0x6 ;  /* 0x000000640a107211 */ /* 0x000fe200078e30ff */
[----:B------:R-:W-:Y:S01]  /*73a0*/  CS2R R168, SRZ ;  /* 0x0000000000a87805 */ /* 0x000fe2000001ff00 */
[----:B------:R-:W-:Y:S01]  /*73b0*/  LOP3.LUT R14, R11, 0x300, RZ, 0xc0, !PT ;  /* 0x000003000b0e7812 */ /* 0x000fe200078ec0ff */
[----:B------:R-:W-:Y:S01]  /*73c0*/  CS2R R170, SRZ ;  /* 0x0000000000aa7805 */ /* 0x000fe2000001ff00 */
[----:B------:R-:W-:Y:S01]  /*73d0*/  IADD3.X R21, R7, c[0x0][0x174], R4, P3, P4 ;  /* 0x00005d0007157a10 */ /* 0x000fe20001fe8404 */
[----:B------:R-:W-:Y:S01]  /*73e0*/  CS2R R164, SRZ ;  /* 0x0000000000a47805 */ /* 0x000fe2000001ff00 */
[----:B------:R-:W-:Y:S01]  /*73f0*/  LEA R10, R23, R9, 0x3 ;  /* 0x00000009170a7211 */ /* 0x000fe200078e18ff */
[----:B------:R-:W-:Y:S01]  /*7400*/  CS2R R166, SRZ ;  /* 0x0000000000a67805 */ /* 0x000fe2000001ff00 */
[-C--:B------:R-:W-:Y:S01]  /*7410*/  LEA.HI.X.SX32 R205, R5, R0.reuse, 0x1, P1 ;  /* 0x0000000005cd7211 */ /* 0x080fe200008f0eff */
[----:B------:R-:W-:Y:S01]  /*7420*/  CS2R R48, SRZ ;  /* 0x0000000000307805 */ /* 0x000fe2000001ff00 */
[----:B------:R-:W-:Y:S01]  /*7430*/  LEA.HI.X.SX32 R203, R6, R0, 0x1, P2 ;  /* 0x0000000006cb7211 */ /* 0x000fe200010f0eff */
[----:B------:R-:W-:Y:S01]  /*7440*/  CS2R R50, SRZ ;  /* 0x0000000000327805 */ /* 0x000fe2000001ff00 */
[----:B------:R-:W-:Y:S01]  /*7450*/  LEA.HI R4, R225, 0x78, RZ, 0x1c ;  /* 0x00000078e1047811 */ /* 0x000fe200078fe0ff */
[----:B------:R-:W-:Y:S01]  /*7460*/  STL.64 [R1+0x1d0], R204 ;  /* 0x0001d0cc01007387 */ /* 0x000fe20000100a00 */
[----:B------:R-:W-:Y:S01]  /*7470*/  IADD3 R0, R15, R16, R14 ;  /* 0x000000100f007210 */ /* 0x000fe20007ffe00e */
[----:B------:R-:W-:Y:S01]  /*7480*/  CS2R R44, SRZ ;  /* 0x00000000002c7805 */ /* 0x000fe2000001ff00 */
[----:B------:R-:W-:Y:S01]  /*7490*/  LEA R11, R23, R10, 0x3 ;  /* 0x0000000a170b7211 */ /* 0x000fe200078e18ff */
[----:B------:R-:W-:Y:S01]  /*74a0*/  IMAD R15, R4, c[0x0][0x1b8], RZ ;  /* 0x00006e00040f7a24 */ /* 0x000fe200078e02ff */
[----:B------:R-:W-:Y:S01]  /*74b0*/  LEA.HI R5, R225, 0xb8, RZ, 0x1c ;  /* 0x000000b8e1057811 */ /* 0x000fe200078fe0ff */
[----:B------:R0:W-:Y:S01]  /*74c0*/  STL [R1+0x1dc], R0 ;  /* 0x0001dc0001007387 */ /* 0x0001e20000100800 */
[----:B------:R-:W-:Y:S01]  /*74d0*/  LEA R12, R23, R11, 0x3 ;  /* 0x0000000b170c7211 */ /* 0x000fe200078e18ff */
[----:B------:R-:W-:Y:S01]  /*74e0*/  CS2R R46, SRZ ;  /* 0x00000000002e7805 */ /* 0x000fe2000001ff00 */
[-C--:B------:R-:W-:Y:S01]  /*74f0*/  LEA R34, P3, R8, R19.reuse, 0x1 ;  /* 0x0000001308227211 */ /* 0x080fe200078608ff */
[----:B------:R-:W-:Y:S01]  /*7500*/  IMAD R16, R5, c[0x0][0x1b8], RZ ;  /* 0x00006e0005107a24 */ /* 0x000fe200078e02ff */
[----:B------:R-:W-:Y:S01]  /*7510*/  LEA.HI R6, R225, 0xf8, RZ, 0x1c ;  /* 0x000000f8e1067811 */ /* 0x000fe200078fe0ff */
[----:B------:R-:W-:Y:S01]  /*7520*/  STL.64 [R1+0x1c8], R202 ;  /* 0x0001c8ca01007387 */ /* 0x000fe20000100a00 */
[-C--:B------:R-:W-:Y:S01]  /*7530*/  LEA R32, P4, R9, R19.reuse, 0x1 ;  /* 0x0000001309207211 */ /* 0x080fe200078808ff */
[----:B------:R-:W-:Y:S01]  /*7540*/  CS2R R40, SRZ ;  /* 0x0000000000287805 */ /* 0x000fe2000001ff00 */
[----:B------:R-:W-:Y:S01]  /*7550*/  LEA R24, P6, R15, R19, 0x1 ;  /* 0x000000130f187211 */ /* 0x000fe200078c08ff */
[----:B------:R-:W-:Y:S01]  /*7560*/  IMAD R17, R6, c[0x0][0x1b8], RZ ;  /* 0x00006e0006117a24 */ /* 0x000fe200078e02ff */
[----:B0-----:R-:W-:Y:S01]  /*7570*/  LEA.HI R0, R225, 0x38, RZ, 0x1c ;  /* 0x00000038e1007811 */ /* 0x001fe200078fe0ff */
[----:B------:R-:W-:Y:S01]  /*7580*/  CS2R R42, SRZ ;  /* 0x00000000002a7805 */ /* 0x000fe2000001ff00 */
[----:B------:R-:W-:Y:S01]  /*7590*/  LEA R13, R23, R12, 0x3 ;  /* 0x0000000c170d7211 */ /* 0x000fe200078e18ff */
[----:B------:R-:W-:Y:S01]  /*75a0*/  CS2R R36, SRZ ;  /* 0x0000000000247805 */ /* 0x000fe2000001ff00 */
[-C--:B------:R-:W-:Y:S01]  /*75b0*/  LEA.HI.X.SX32 R35, R8, R21.reuse, 0x1, P3 ;  /* 0x0000001508237211 */ /* 0x080fe200018f0eff */
[----:B------:R-:W-:Y:S01]  /*75c0*/  IMAD R0, R0, c[0x0][0x1b8], RZ ;  /* 0x00006e0000007a24 */ /* 0x000fe200078e02ff */
[-C--:B------:R-:W-:Y:S01]  /*75d0*/  LEA.HI.X.SX32 R33, R9, R21.reuse, 0x1, P4 ;  /* 0x0000001509217211 */ /* 0x080fe200020f0eff */
[----:B------:R-:W-:Y:S01]  /*75e0*/  CS2R R38, SRZ ;  /* 0x0000000000267805 */ /* 0x000fe2000001ff00 */
[----:B------:R-:W-:Y:S01]  /*75f0*/  LEA.HI.X.SX32 R25, R15, R21, 0x1, P6 ;  /* 0x000000150f197211 */ /* 0x000fe200030f0eff */
[----:B------:R0:W-:Y:S01]  /*7600*/  STL.64 [R1+0x398], R34 ;  /* 0x0003982201007387 */ /* 0x0001e20000100a00 */
[----:B------:R-:W-:Y:S01]  /*7610*/  LEA R7, R23, R13, 0x3 ;  /* 0x0000000d17077211 */ /* 0x000fe200078e18ff */
[----:B------:R-:W-:Y:S01]  /*7620*/  CS2R R160, SRZ ;  /* 0x0000000000a07805 */ /* 0x000fe2000001ff00 */
[-C--:B------:R-:W-:Y:S01]  /*7630*/  LEA R30, P5, R0, R19.reuse, 0x1 ;  /* 0x00000013001e7211 */ /* 0x080fe200078a08ff */
[----:B------:R1:W-:Y:S01]  /*7640*/  STL.64 [R1+0x390], R32 ;  /* 0x0003902001007387 */ /* 0x0003e20000100a00 */
[-C--:B------:R-:W-:Y:S01]  /*7650*/  LEA R28, P1, R16, R19.reuse, 0x1 ;  /* 0x00000013101c7211 */ /* 0x080fe200078208ff */
[----:B------:R-:W-:Y:S01]  /*7660*/  CS2R R162, SRZ ;  /* 0x0000000000a27805 */ /* 0x000fe2000001ff00 */
[----:B------:R-:W-:Y:S01]  /*7670*/  LEA R26, P2, R17, R19, 0x1 ;  /* 0x00000013111a7211 */ /* 0x000fe200078408ff */
[----:B------:R2:W-:Y:S01]  /*7680*/  STL.64 [R1+0x320], R24 ;  /* 0x0003201801007387 */ /* 0x0005e20000100a00 */
[----:B------:R-:W-:Y:S01]  /*7690*/  LEA R14, R23, R7, 0x4 ;  /* 0x00000007170e7211 */ /* 0x000fe200078e20ff */
[----:B------:R-:W-:Y:S01]  /*76a0*/  CS2R R156, SRZ ;  /* 0x00000000009c7805 */ /* 0x000fe2000001ff00 */
[-C--:B------:R-:W-:Y:S01]  /*76b0*/  LEA.HI.X.SX32 R31, R0, R21.reuse, 0x1, P5 ;  /* 0x00000015001f7211 */ /* 0x080fe200028f0eff */
[----:B0-----:R-:W-:Y:S01]  /*76c0*/  CS2R R34, SRZ ;  /* 0x0000000000227805 */ /* 0x001fe2000001ff00 */
[-C--:B------:R-:W-:Y:S01]  /*76d0*/  LEA.HI.X.SX32 R29, R16, R21.reuse, 0x1, P1 ;  /* 0x00000015101d7211 */ /* 0x080fe200008f0eff */
[----:B------:R-:W-:Y:S01]  /*76e0*/  CS2R R158, SRZ ;  /* 0x00000000009e7805 */ /* 0x000fe2000001ff00 */
[----:B------:R-:W-:Y:S01]  /*76f0*/  LEA.HI.X.SX32 R27, R17, R21, 0x1, P2 ;  /* 0x00000015111b7211 */ /* 0x000fe200010f0eff */
[----:B------:R0:W-:Y:S01]  /*7700*/  STL.64 [R1+0x360], R30 ;  /* 0x0003601e01007387 */ /* 0x0001e20000100a00 */
[C---:B------:R-:W-:Y:S01]  /*7710*/  LEA R4, R23.reuse, R14, 0x3 ;  /* 0x0000000e17047211 */ /* 0x040fe200078e18ff */
[----:B-1----:R-:W-:Y:S01]  /*7720*/  CS2R R32, SRZ ;  /* 0x0000000000207805 */ /* 0x002fe2000001ff00 */
[----:B------:R-:W-:Y:S01]  /*7730*/  LEA.HI R112, R184, 0x68, RZ, 0x1e ;  /* 0x00000068b8707811 */ /* 0x000fe200078ff0ff */
[----:B------:R1:W-:Y:S01]  /*7740*/  STL.64 [R1+0x2e0], R28 ;  /* 0x0002e01c01007387 */ /* 0x0003e20000100a00 */
[C---:B--2---:R-:W-:Y:S01]  /*7750*/  LEA R24, P3, R10.reuse, R19, 0x1 ;  /* 0x000000130a187211 */ /* 0x044fe200078608ff */
[----:B------:R-:W-:Y:S01]  /*7760*/  CS2R R152, SRZ ;  /* 0x0000000000987805 */ /* 0x000fe2000001ff00 */
[----:B------:R-:W-:Y:S01]  /*7770*/  LEA R5, R23, R4, 0x3 ;  /* 0x0000000417057211 */ /* 0x000fe200078e18ff */
[----:B------:R2:W-:Y:S01]  /*7780*/  STL.64 [R1+0x2a0], R26 ;  /* 0x0002a01a01007387 */ /* 0x0005e20000100a00 */
[----:B------:R-:W-:Y:S01]  /*7790*/  LEA.HI.X.SX32 R25, R10, R21, 0x1, P3 ;  /* 0x000000150a197211 */ /* 0x000fe200018f0eff */
[----:B------:R-:W-:Y:S01]  /*77a0*/  CS2R R154, SRZ ;  /* 0x00000000009a7805 */ /* 0x000fe2000001ff00 */
[----:B------:R-:W-:Y:S01]  /*77b0*/  LEA R16, P3, R13, R19, 0x1 ;  /* 0x000000130d107211 */ /* 0x000fe200078608ff */
[----:B0-----:R-:W-:Y:S01]  /*77c0*/  CS2R R30, SRZ ;  /* 0x00000000001e7805 */ /* 0x001fe2000001ff00 */
[----:B------:R-:W-:Y:S01]  /*77d0*/  LEA R6, R23, R5, 0x3 ;  /* 0x0000000517067211 */ /* 0x000fe200078e18ff */
[----:B------:R0:W-:Y:S01]  /*77e0*/  STL.64 [R1+0x388], R24 ;  /* 0x0003881801007387 */ /* 0x0001e20000100a00 */
[----:B------:R-:W-:Y:S01]  /*77f0*/  LEA.HI.X.SX32 R17, R13, R21, 0x1, P3 ;  /* 0x000000150d117211 */ /* 0x000fe200018f0eff */
[----:B-1----:R-:W-:Y:S01]  /*7800*/  CS2R R28, SRZ ;  /* 0x00000000001c7805 */ /* 0x002fe2000001ff00 */
[----:B------:R-:W-:Y:S01]  /*7810*/  LEA R8, R23, R6, 0x3 ;  /* 0x0000000617087211 */ /* 0x000fe200078e18ff */
[----:B------:R-:W-:Y:S01]  /*7820*/  CS2R R148, SRZ ;  /* 0x0000000000947805 */ /* 0x000fe2000001ff00 */
[----:B------:R-:W-:Y:S01]  /*7830*/  LEA.HI R109, R184, 0x50, RZ, 0x1e ;  /* 0x00000050b86d7811 */ /* 0x000fe200078ff0ff */
[----:B------:R-:W-:Y:S01]  /*7840*/  CS2R R150, SRZ ;  /* 0x0000000000967805 */ /* 0x000fe2000001ff00 */
[----:B--2---:R-:W-:Y:S01]  /*7850*/  LEA R26, P1, R11, R19, 0x1 ;  /* 0x000000130b1a7211 */ /* 0x004fe200078208ff */
[----:B------:R-:W-:Y:S01]  /*7860*/  CS2R R144, SRZ ;  /* 0x0000000000907805 */ /* 0x000fe2000001ff00 */
[----:B------:R-:W-:Y:S01]  /*7870*/  LEA R0, R23, R8, 0x3 ;  /* 0x0000000817007211 */ /* 0x000fe200078e18ff */
[----:B------:R-:W-:Y:S01]  /*7880*/  CS2R R146, SRZ ;  /* 0x0000000000927805 */ /* 0x000fe2000001ff00 */
[----:B------:R-:W-:Y:S01]  /*7890*/  LEA.HI.X.SX32 R27, R11, R21, 0x1, P1 ;  /* 0x000000150b1b7211 */ /* 0x000fe200008f0eff */
[----:B------:R-:W-:Y:S01]  /*78a0*/  CS2R R140, SRZ ;  /* 0x00000000008c7805 */ /* 0x000fe2000001ff00 */
[C---:B0-----:R-:W-:Y:S01]  /*78b0*/  LEA R24, P2, R12.reuse, R19, 0x1 ;  /* 0x000000130c187211 */ /* 0x041fe200078408ff */
[----:B------:R-:W-:Y:S01]  /*78c0*/  CS2R R142, SRZ ;  /* 0x00000000008e7805 */ /* 0x000fe2000001ff00 */
[C---:B------:R-:W-:Y:S01]  /*78d0*/  LEA R9, R23.reuse, R0, 0x3 ;  /* 0x0000000017097211 */ /* 0x040fe200078e18ff */
[----:B------:R0:W-:Y:S01]  /*78e0*/  STL.64 [R1+0x380], R26 ;  /* 0x0003801a01007387 */ /* 0x0001e20000100a00 */
[----:B------:R-:W-:Y:S01]  /*78f0*/  LEA.HI.X.SX32 R25, R12, R21, 0x1, P2 ;  /* 0x000000150c197211 */ /* 0x000fe200010f0eff */
[----:B------:R-:W-:Y:S01]  /*7900*/  CS2R R136, SRZ ;  /* 0x0000000000887805 */ /* 0x000fe2000001ff00 */
[C---:B------:R-:W-:Y:S01]  /*7910*/  LEA R10, R23.reuse, R9, 0x4 ;  /* 0x00000009170a7211 */ /* 0x040fe200078e20ff */
[----:B------:R-:W-:Y:S01]  /*7920*/  CS2R R138, SRZ ;  /* 0x00000000008a7805 */ /* 0x000fe2000001ff00 */
[C---:B------:R-:W-:Y:S01]  /*7930*/  LEA.HI R113, R184.reuse, 0x70, RZ, 0x1e ;  /* 0x00000070b8717811 */ /* 0x040fe200078ff0ff */
[----:B------:R1:W-:Y:S01]  /*7940*/  STL.64 [R1+0x378], R24 ;  /* 0x0003781801007387 */ /* 0x0003e20000100a00 */
[C---:B------:R-:W-:Y:S01]  /*7950*/  LEA R11, R23.reuse, R10, 0x3 ;  /* 0x0000000a170b7211 */ /* 0x040fe200078e18ff */
[----:B------:R-:W-:Y:S01]  /*7960*/  CS2R R132, SRZ ;  /* 0x0000000000847805 */ /* 0x000fe2000001ff00 */
[C---:B------:R-:W-:Y:S01]  /*7970*/  LEA.HI R106, R184.reuse, 0x38, RZ, 0x1e ;  /* 0x00000038b86a7811 */ /* 0x040fe200078ff0ff */
[----:B------:R2:W-:Y:S01]  /*7980*/  STL.64 [R1+0x370], R16 ;  /* 0x0003701001007387 */ /* 0x0005e20000100a00 */
[----:B------:R-:W-:Y:S01]  /*7990*/  LEA R12, R23, R11, 0x3 ;  /* 0x0000000b170c7211 */ /* 0x000fe200078e18ff */
[----:B------:R-:W-:Y:S01]  /*79a0*/  CS2R R134, SRZ ;  /* 0x0000000000867805 */ /* 0x000fe2000001ff00 */
[C---:B0-----:R-:W-:Y:S01]  /*79b0*/  LEA R26, P1, R7.reuse, R19, 0x1 ;  /* 0x00000013071a7211 */ /* 0x041fe200078208ff */
[----:B------:R-:W-:Y:S01]  /*79c0*/  CS2R R128, SRZ ;  /* 0x0000000000807805 */ /* 0x000fe2000001ff00 */
[----:B------:R-:W-:Y:S01]  /*79d0*/  LEA.HI R110, R184, 0x58, RZ, 0x1e ;  /* 0x00000058b86e7811 */ /* 0x000fe200078ff0ff */
[----:B------:R-:W-:Y:S01]  /*79e0*/  CS2R R130, SRZ ;  /* 0x0000000000827805 */ /* 0x000fe2000001ff00 */
[----:B------:R-:W-:Y:S01]  /*79f0*/  LEA.HI.X.SX32 R27, R7, R21, 0x1, P1 ;  /* 0x00000015071b7211 */ /* 0x000fe200008f0eff */
[----:B------:R-:W-:Y:S01]  /*7a00*/  CS2R R124, SRZ ;  /* 0x00000000007c7805 */ /* 0x000fe2000001ff00 */
[-C--:B-1----:R-:W-:Y:S01]  /*7a10*/  LEA R24, P2, R14, R19.reuse, 0x1 ;  /* 0x000000130e187211 */ /* 0x082fe200078408ff */
[----:B------:R-:W-:Y:S01]  /*7a20*/  CS2R R126, SRZ ;  /* 0x00000000007e7805 */ /* 0x000fe2000001ff00 */
[----:B------:R-:W-:Y:S01]  /*7a30*/  LEA.HI R103, R184, 0x20, RZ, 0x1e ;  /* 0x00000020b8677811 */ /* 0x000fe200078ff0ff */
[----:B------:R0:W-:Y:S01]  /*7a40*/  STL.64 [R1+0x368], R26 ;  /* 0x0003681a01007387 */ /* 0x0001e20000100a00 */
[----:B--2---:R-:W-:Y:S01]  /*7a50*/  LEA R16, P3, R4, R19, 0x1 ;  /* 0x0000001304107211 */ /* 0x004fe200078608ff */
[----:B------:R-:W-:Y:S01]  /*7a60*/  CS2R R120, SRZ ;  /* 0x0000000000787805 */ /* 0x000fe2000001ff00 */
[-C--:B------:R-:W-:Y:S01]  /*7a70*/  LEA.HI.X.SX32 R25, R14, R21.reuse, 0x1, P2 ;  /* 0x000000150e197211 */ /* 0x080fe200010f0eff */
[----:B------:R-:W-:Y:S01]  /*7a80*/  CS2R R122, SRZ ;  /* 0x00000000007a7805 */ /* 0x000fe2000001ff00 */
[----:B------:R-:W-:Y:S01]  /*7a90*/  LEA.HI.X.SX32 R17, R4, R21, 0x1, P3 ;  /* 0x0000001504117211 */ /* 0x000fe200018f0eff */
[----:B------:R-:W-:Y:S01]  /*7aa0*/  CS2R R116, SRZ ;  /* 0x0000000000747805 */ /* 0x000fe2000001ff00 */
[C---:B------:R-:W-:Y:S01]  /*7ab0*/  LEA R14, P3, R8.reuse, R19, 0x1 ;  /* 0x00000013080e7211 */ /* 0x040fe200078608ff */
[----:B------:R1:W-:Y:S01]  /*7ac0*/  STL.64 [R1+0x358], R24 ;  /* 0x0003581801007387 */ /* 0x0003e20000100a00 */
[C---:B------:R-:W-:Y:S01]  /*7ad0*/  LEA R4, R23.reuse, R12, 0x3 ;  /* 0x0000000c17047211 */ /* 0x040fe200078e18ff */
[----:B------:R-:W-:Y:S01]  /*7ae0*/  CS2R R118, SRZ ;  /* 0x0000000000767805 */ /* 0x000fe2000001ff00 */
[----:B------:R-:W-:Y:S01]  /*7af0*/  LEA.HI.X.SX32 R15, R8, R21, 0x1, P3 ;  /* 0x00000015080f7211 */ /* 0x000fe200018f0eff */
[----:B------:R2:W-:Y:S01]  /*7b00*/  STL.64 [R1+0x350], R16 ;  /* 0x0003501001007387 */ /* 0x0005e20000100a00 */
[----:B------:R-:W-:Y:S01]  /*7b10*/  LEA R7, R23, R4, 0x3 ;  /* 0x0000000417077211 */ /* 0x000fe200078e18ff */
[----:B0-----:R-:W-:Y:S01]  /*7b20*/  CS2R R26, SRZ ;  /* 0x00000000001a7805 */ /* 0x001fe2000001ff00 */
[C---:B------:R-:W-:Y:S01]  /*7b30*/  LEA.HI R107, R184.reuse, 0x40, RZ, 0x1e ;  /* 0x00000040b86b7811 */ /* 0x040fe200078ff0ff */
[----:B------:R-:W-:Y:S01]  /*7b40*/  UMOV UR4, URZ ;  /* 0x0000003f00047c82 */ /* 0x000fe20008000000 */
[C---:B------:R-:W-:Y:S01]  /*7b50*/  LEA.HI R114, R184.reuse, 0x78, RZ, 0x1e ;  /* 0x00000078b8727811 */ /* 0x040fe200078ff0ff */
[----:B------:R-:W-:Y:S01]  /*7b60*/  UMOV UR5, URZ ;  /* 0x0000003f00057c82 */ /* 0x000fe20008000000 */
[----:B------:R-:W-:-:S02]  /*7b70*/  LEA.HI R100, R184, 0x8, RZ, 0x1e ;  /* 0x00000008b8647811 */ /* 0x000fc400078ff0ff */
[CC--:B-1----:R-:W-:Y:S02]  /*7b80*/  LEA R24, P1, R5.reuse, R19.reuse, 0x1 ;  /* 0x0000001305187211 */ /* 0x0c2fe400078208ff */
[----:B------:R-:W-:Y:S02]  /*7b90*/  LEA.HI R104, R184, 0x28, RZ, 0x1e ;  /* 0x00000028b8687811 */ /* 0x000fe400078ff0ff */
[C---:B--2---:R-:W-:Y:S02]  /*7ba0*/  LEA R16, P2, R6.reuse, R19, 0x1 ;  /* 0x0000001306107211 */ /* 0x044fe400078408ff */
[-C--:B------:R-:W-:Y:S02]  /*7bb0*/  LEA.HI.X.SX32 R25, R5, R21.reuse, 0x1, P1 ;  /* 0x0000001505197211 */ /* 0x080fe400008f0eff */
[----:B------:R-:W-:Y:S02]  /*7bc0*/  LEA.HI.X.SX32 R17, R6, R21, 0x1, P2 ;  /* 0x0000001506117211 */ /* 0x000fe400010f0eff */
[----:B------:R-:W-:Y:S01]  /*7bd0*/  LEA R5, R23, R7, 0x3 ;  /* 0x0000000717057211 */ /* 0x000fe200078e18ff */
[----:B------:R0:W-:Y:S01]  /*7be0*/  STL.64 [R1+0x348], R24 ;  /* 0x0003481801007387 */ /* 0x0001e20000100a00 */
[----:B------:R-:W-:-:S02]  /*7bf0*/  LEA.HI R111, R184, 0x60, RZ, 0x1e ;  /* 0x00000060b86f7811 */ /* 0x000fc400078ff0ff */
[----:B------:R-:W-:Y:S01]  /*7c00*/  LEA R6, R23, R5, 0x3 ;  /* 0x0000000517067211 */ /* 0x000fe200078e18ff */
[----:B------:R1:W-:Y:S01]  /*7c10*/  STL.64 [R1+0x340], R16 ;  /* 0x0003401001007387 */ /* 0x0003e20000100a00 */
[----:B------:R-:W-:Y:S02]  /*7c20*/  IADD3 R187, R217, R112, RZ ;  /* 0x00000070d9bb7210 */ /* 0x000fe40007ffe0ff */
[----:B------:R-:W-:Y:S01]  /*7c30*/  SHF.R.U32.HI R185, RZ, 0x3, R225 ;  /* 0x00000003ffb97819 */ /* 0x000fe200000116e1 */
[----:B------:R2:W-:Y:S01]  /*7c40*/  STL.64 [R1+0x338], R14 ;  /* 0x0003380e01007387 */ /* 0x0005e20000100a00 */
[C---:B------:R-:W-:Y:S02]  /*7c50*/  LEA.HI R101, R184.reuse, 0x10, RZ, 0x1e ;  /* 0x00000010b8657811 */ /* 0x040fe400078ff0ff */
[----:B------:R-:W-:Y:S02]  /*7c60*/  LEA.HI R108, R184, 0x48, RZ, 0x1e ;  /* 0x00000048b86c7811 */ /* 0x000fe400078ff0ff */
[----:B0-----:R-:W-:-:S02]  /*7c70*/  LEA R24, P1, R0, R19, 0x1 ;  /* 0x0000001300187211 */ /* 0x001fc400078208ff */
[----:B------:R-:W-:Y:S02]  /*7c80*/  IADD3 R188, R217, R113, RZ ;  /* 0x00000071d9bc7210 */ /* 0x000fe40007ffe0ff */
[C---:B-1----:R-:W-:Y:S02]  /*7c90*/  LEA R16, P2, R9.reuse, R19, 0x1 ;  /* 0x0000001309107211 */ /* 0x042fe400078408ff */
[----:B------:R-:W-:Y:S02]  /*7ca0*/  LEA.HI.X.SX32 R25, R0, R21, 0x1, P1 ;  /* 0x0000001500197211 */ /* 0x000fe400008f0eff */
[C---:B--2---:R-:W-:Y:S02]  /*7cb0*/  LEA R14, P3, R10.reuse, R19, 0x1 ;  /* 0x000000130a0e7211 */ /* 0x044fe400078608ff */
[-C--:B------:R-:W-:Y:S01]  /*7cc0*/  LEA.HI.X.SX32 R17, R9, R21.reuse, 0x1, P2 ;  /* 0x0000001509117211 */ /* 0x080fe200010f0eff */
[----:B------:R0:W-:Y:S01]  /*7cd0*/  STL.64 [R1+0x330], R24 ;  /* 0x0003301801007387 */ /* 0x0001e20000100a00 */
[----:B------:R-:W-:-:S02]  /*7ce0*/  LEA.HI.X.SX32 R15, R10, R21, 0x1, P3 ;  /* 0x000000150a0f7211 */ /* 0x000fc400018f0eff */
[----:B------:R-:W-:Y:S01]  /*7cf0*/  LEA R0, R23, R6, 0x4 ;  /* 0x0000000617007211 */ /* 0x000fe200078e20ff */
[----:B------:R1:W-:Y:S01]  /*7d00*/  STL.64 [R1+0x328], R16 ;  /* 0x0003281001007387 */ /* 0x0003e20000100a00 */
[----:B------:R-:W-:Y:S02]  /*7d10*/  IADD3 R187, R217, R109, RZ ;  /* 0x0000006dd9bb7210 */ /* 0x000fe40007ffe0ff */
[----:B------:R-:W-:Y:S01]  /*7d20*/  LEA R8, R23, R0, 0x3 ;  /* 0x0000000017087211 */ /* 0x000fe200078e18ff */
[----:B------:R2:W-:Y:S01]  /*7d30*/  STL.64 [R1+0x318], R14 ;  /* 0x0003180e01007387 */ /* 0x0005e20000100a00 */
[----:B------:R-:W-:Y:S02]  /*7d40*/  LEA.HI R105, R184, 0x30, RZ, 0x1e ;  /* 0x00000030b8697811 */ /* 0x000fe400078ff0ff */
[----:B------:R-:W-:Y:S02]  /*7d50*/  IADD3 R188, R217, R110, RZ ;  /* 0x0000006ed9bc7210 */ /* 0x000fe40007ffe0ff */
[----:B0-----:R-:W-:-:S02]  /*7d60*/  LEA R24, P1, R11, R19, 0x1 ;  /* 0x000000130b187211 */ /* 0x001fc400078208ff */
[----:B------:R-:W-:Y:S02]  /*7d70*/  IADD3 R187, R217, R106, RZ ;  /* 0x0000006ad9bb7210 */ /* 0x000fe40007ffe0ff */
[----:B------:R-:W-:Y:S02]  /*7d80*/  LEA.HI.X.SX32 R25, R11, R21, 0x1, P1 ;  /* 0x000000150b197211 */ /* 0x000fe400008f0eff */
[-C--:B-1----:R-:W-:Y:S02]  /*7d90*/  LEA R16, P2, R12, R19.reuse, 0x1 ;  /* 0x000000130c107211 */ /* 0x082fe400078408ff */
[----:B--2---:R-:W-:Y:S01]  /*7da0*/  LEA R14, P3, R4, R19, 0x1 ;  /* 0x00000013040e7211 */ /* 0x004fe200078608ff */
[----:B------:R0:W-:Y:S01]  /*7db0*/  STL.64 [R1+0x310], R24 ;  /* 0x0003101801007387 */ /* 0x0001e20000100a00 */
[-C--:B------:R-:W-:Y:S02]  /*7dc0*/  LEA.HI.X.SX32 R17, R12, R21.reuse, 0x1, P2 ;  /* 0x000000150c117211 */ /* 0x080fe400010f0eff */
[----:B------:R-:W-:-:S02]  /*7dd0*/  LEA.HI.X.SX32 R15, R4, R21, 0x1, P3 ;  /* 0x00000015040f7211 */ /* 0x000fc400018f0eff */
[-C--:B------:R-:W-:Y:S02]  /*7de0*/  LEA R12, P2, R5, R19.reuse, 0x1 ;  /* 0x00000013050c7211 */ /* 0x080fe400078408ff */
[----:B------:R-:W-:Y:S01]  /*7df0*/  LEA R4, R23, R8, 0x3 ;  /* 0x0000000817047211 */ /* 0x000fe200078e18ff */
[----:B------:R1:W-:Y:S01]  /*7e00*/  STL.64 [R1+0x300], R14 ;  /* 0x0003000e01007387 */ /* 0x0003e20000100a00 */
[C---:B------:R-:W-:Y:S02]  /*7e10*/  LEA R10, P3, R6.reuse, R19, 0x1 ;  /* 0x00000013060a7211 */ /* 0x040fe400078608ff */
[-C--:B------:R-:W-:Y:S01]  /*7e20*/  LEA.HI.X.SX32 R13, R5, R21.reuse, 0x1, P2 ;  /* 0x00000015050d7211 */ /* 0x080fe200010f0eff */
[----:B------:R-:W-:Y:S01]  /*7e30*/  STL.64 [R1+0x308], R16 ;  /* 0x0003081001007387 */ /* 0x000fe20000100a00 */
[----:B------:R-:W-:Y:S01]  /*7e40*/  LEA R9, R23, R4, 0x3 ;  /* 0x0000000417097211 */ /* 0x000fe200078e18ff */
[----:B0-----:R-:W-:Y:S01]  /*7e50*/  CS2R R24, SRZ ;  /* 0x0000000000187805 */ /* 0x001fe2000001ff00 */
[----:B------:R-:W-:-:S02]  /*7e60*/  LEA.HI.X.SX32 R11, R6, R21, 0x1, P3 ;  /* 0x00000015060b7211 */ /* 0x000fc400018f0eff */
[----:B------:R-:W-:Y:S02]  /*7e70*/  LEA R5, R23, R9, 0x3 ;  /* 0x0000000917057211 */ /* 0x000fe400078e18ff */
[----:B------:R-:W-:Y:S02]  /*7e80*/  LEA.HI R102, R184, 0x18, RZ, 0x1e ;  /* 0x00000018b8667811 */ /* 0x000fe400078ff0ff */
[----:B-1----:R-:W-:Y:S02]  /*7e90*/  LEA R14, P1, R7, R19, 0x1 ;  /* 0x00000013070e7211 */ /* 0x002fe400078208ff */
[----:B------:R-:W-:Y:S02]  /*7ea0*/  LEA R6, R23, R5, 0x3 ;  /* 0x0000000517067211 */ /* 0x000fe400078e18ff */
[----:B------:R-:W-:Y:S02]  /*7eb0*/  LEA.HI.X.SX32 R15, R7, R21, 0x1, P1 ;  /* 0x00000015070f7211 */ /* 0x000fe400008f0eff */
[----:B------:R-:W-:-:S02]  /*7ec0*/  IADD3 R189, R217, R114, RZ ;  /* 0x00000072d9bd7210 */ /* 0x000fc40007ffe0ff */
[C---:B------:R-:W-:Y:S01]  /*7ed0*/  IADD3 R188, R217.reuse, R107, RZ ;  /* 0x0000006bd9bc7210 */ /* 0x040fe20007ffe0ff */
[----:B------:R0:W-:Y:S01]  /*7ee0*/  STL.64 [R1+0x2f8], R14 ;  /* 0x0002f80e01007387 */ /* 0x0001e20000100a00 */
[C---:B------:R-:W-:Y:S02]  /*7ef0*/  IADD3 R187, R217.reuse, R103, RZ ;  /* 0x00000067d9bb7210 */ /* 0x040fe40007ffe0ff */
[C---:B------:R-:W-:Y:S01]  /*7f00*/  IADD3 R189, R217.reuse, R111, RZ ;  /* 0x0000006fd9bd7210 */ /* 0x040fe20007ffe0ff */
[----:B------:R1:W-:Y:S01]  /*7f10*/  STL.64 [R1+0x2f0], R12 ;  /* 0x0002f00c01007387 */ /* 0x0003e20000100a00 */
[C---:B------:R-:W-:Y:S02]  /*7f20*/  IADD3 R188, R217.reuse, R104, RZ ;  /* 0x00000068d9bc7210 */ /* 0x040fe40007ffe0ff */
[----:B------:R-:W-:Y:S01]  /*7f30*/  IADD3 R187, R217, R100, RZ ;  /* 0x00000064d9bb7210 */ /* 0x000fe20007ffe0ff */
[----:B------:R2:W-:Y:S01]  /*7f40*/  STL.64 [R1+0x2e8], R10 ;  /* 0x0002e80a01007387 */ /* 0x0005e20000100a00 */
[----:B------:R-:W-:-:S02]  /*7f50*/  LOP3.LUT R185, R185, 0x4, RZ, 0xc0, !PT ;  /* 0x00000004b9b97812 */ /* 0x000fc400078ec0ff */
[C---:B------:R-:W-:Y:S02]  /*7f60*/  IADD3 R189, R217.reuse, R108, RZ ;  /* 0x0000006cd9bd7210 */ /* 0x040fe40007ffe0ff */
[----:B0-----:R-:W-:Y:S02]  /*7f70*/  LEA R14, P1, R0, R19, 0x1 ;  /* 0x00000013000e7211 */ /* 0x001fe400078208ff */
[----:B------:R-:W-:Y:S02]  /*7f80*/  IADD3 R188, R217, R101, RZ ;  /* 0x00000065d9bc7210 */ /* 0x000fe40007ffe0ff */
[----:B-1----:R-:W-:Y:S02]  /*7f90*/  LEA R12, P2, R8, R19, 0x1 ;  /* 0x00000013080c7211 */ /* 0x002fe400078408ff */
[----:B------:R-:W-:Y:S02]  /*7fa0*/  LEA.HI.X.SX32 R15, R0, R21, 0x1, P1 ;  /* 0x00000015000f7211 */ /* 0x000fe400008f0eff */
[----:B--2---:R-:W-:-:S02]  /*7fb0*/  LEA R10, P3, R4, R19, 0x1 ;  /* 0x00000013040a7211 */ /* 0x004fc400078608ff */
[-C--:B------:R-:W-:Y:S01]  /*7fc0*/  LEA.HI.X.SX32 R13, R8, R21.reuse, 0x1, P2 ;  /* 0x00000015080d7211 */ /* 0x080fe200010f0eff */
[----:B------:R0:W-:Y:S01]  /*7fd0*/  STL.64 [R1+0x2d8], R14 ;  /* 0x0002d80e01007387 */ /* 0x0001e20000100a00 */
[----:B------:R-:W-:Y:S02]  /*7fe0*/  LEA.HI.X.SX32 R11, R4, R21, 0x1, P3 ;  /* 0x00000015040b7211 */ /* 0x000fe400018f0eff */
[----:B------:R-:W-:Y:S01]  /*7ff0*/  LEA R0, R23, R6, 0x3 ;  /* 0x0000000617007211 */ /* 0x000fe200078e18ff */
[----:B------:R1:W-:Y:S01]  /*8000*/  STL.64 [R1+0x2d0], R12 ;  /* 0x0002d00c01007387 */ /* 0x0003e20000100a00 */
[C---:B------:R-:W-:Y:S01]  /*8010*/  LEA R16, P1, R9.reuse, R19, 0x1 ;  /* 0x0000001309107211 */ /* 0x040fe200078208ff */
[----:B------:R-:W-:Y:S01]  /*8020*/  CS2R R22, SRZ ;  /* 0x0000000000167805 */ /* 0x000fe2000001ff00 */
[----:B------:R-:W-:Y:S01]  /*8030*/  MOV R4, 0xff800000 ;  /* 0xff80000000047802 */ /* 0x000fe20000000f00 */
[----:B------:R2:W-:Y:S01]  /*8040*/  STL.64 [R1+0x2c8], R10 ;  /* 0x0002c80a01007387 */ /* 0x0005e20000100a00 */
[----:B------:R-:W-:-:S02]  /*8050*/  LEA.HI.X.SX32 R17, R9, R21, 0x1, P1 ;  /* 0x0000001509117211 */ /* 0x000fc400008f0eff */
[----:B------:R-:W-:Y:S01]  /*8060*/  SHF.L.U32 R100, R100, 0x3, RZ ;  /* 0x0000000364647819 */ /* 0x000fe200000006ff */
[----:B------:R-:W-:Y:S01]  /*8070*/  CS2R R8, SRZ ;  /* 0x0000000000087805 */ /* 0x000fe2000001ff00 */
[----:B0-----:R-:W-:Y:S01]  /*8080*/  LEA R14, P2, R5, R19, 0x1 ;  /* 0x00000013050e7211 */ /* 0x001fe200078408ff */
[----:B------:R0:W-:Y:S01]  /*8090*/  STL.64 [R1+0x2c0], R16 ;  /* 0x0002c01001007387 */ /* 0x0001e20000100a00 */
[----:B------:R-:W-:Y:S02]  /*80a0*/  IADD3 R189, R217, R105, RZ ;  /* 0x00000069d9bd7210 */ /* 0x000fe40007ffe0ff */
[----:B-1----:R-:W-:Y:S02]  /*80b0*/  LEA R12, P3, R6, R19, 0x1 ;  /* 0x00000013060c7211 */ /* 0x002fe400078608ff */
[----:B------:R-:W-:Y:S02]  /*80c0*/  LEA.HI.X.SX32 R15, R5, R21, 0x1, P2 ;  /* 0x00000015050f7211 */ /* 0x000fe400010f0eff */
[----:B--2---:R-:W-:-:S02]  /*80d0*/  LEA R10, P4, R0, R19, 0x1 ;  /* 0x00000013000a7211 */ /* 0x004fc400078808ff */
[-C--:B------:R-:W-:Y:S01]  /*80e0*/  LEA.HI.X.SX32 R13, R6, R21.reuse, 0x1, P3 ;  /* 0x00000015060d7211 */ /* 0x080fe200018f0eff */
[----:B------:R1:W-:Y:S01]  /*80f0*/  STL.64 [R1+0x2b8], R14 ;  /* 0x0002b80e01007387 */ /* 0x0003e20000100a00 */
[----:B------:R-:W-:Y:S01]  /*8100*/  LEA.HI.X.SX32 R11, R0, R21, 0x1, P4 ;  /* 0x00000015000b7211 */ /* 0x000fe200020f0eff */
[----:B0-----:R-:W-:Y:S01]  /*8110*/  CS2R R16, SRZ ;  /* 0x0000000000107805 */ /* 0x001fe2000001ff00 */
[----:B------:R-:W-:Y:S01]  /*8120*/  MOV R5, 0x3f800000 ;  /* 0x3f80000000057802 */ /* 0x000fe20000000f00 */
[----:B------:R0:W-:Y:S01]  /*8130*/  STL.64 [R1+0x2b0], R12 ;  /* 0x0002b00c01007387 */ /* 0x0001e20000100a00 */
[----:B------:R-:W-:Y:S01]  /*8140*/  MOV R6, 0xff800000 ;  /* 0xff80000000067802 */ /* 0x000fe20000000f00 */
[----:B------:R-:W-:Y:S01]  /*8150*/  CS2R R20, SRZ ;  /* 0x0000000000147805 */ /* 0x000fe2000001ff00 */
[----:B------:R-:W-:Y:S01]  /*8160*/  SHF.L.U32 R101, R101, 0x3, RZ ;  /* 0x0000000365657819 */ /* 0x000fe200000006ff */
[----:B------:R2:W-:Y:S01]  /*8170*/  STL.64 [R1+0x2a8], R10 ;  /* 0x0002a80a01007387 */ /* 0x0005e20000100a00 */
[----:B------:R-:W-:Y:S01]  /*8180*/  IADD3 R189, R217, R102, RZ ;  /* 0x00000066d9bd7210 */ /* 0x000fe20007ffe0ff */
[----:B------:R-:W-:Y:S01]  /*8190*/  CS2R R18, SRZ ;  /* 0x0000000000127805 */ /* 0x000fe2000001ff00 */
[----:B------:R-:W-:Y:S01]  /*81a0*/  SHF.L.U32 R102, R102, 0x3, RZ ;  /* 0x0000000366667819 */ /* 0x000fe200000006ff */
[----:B------:R3:W-:Y:S01]  /*81b0*/  STL [R1+0x220], R5 ;  /* 0x0002200501007387 */ /* 0x0007e20000100800 */
[C---:B------:R-:W-:Y:S01]  /*81c0*/  IADD3 R207, R185.reuse, R100, RZ ;  /* 0x00000064b9cf7210 */ /* 0x040fe20007ffe0ff */
[----:B-1----:R-:W-:Y:S01]  /*81d0*/  CS2R R14, SRZ ;  /* 0x00000000000e7805 */ /* 0x002fe2000001ff00 */
[----:B------:R-:W-:Y:S01]  /*81e0*/  IADD3 R101, R185, R101, RZ ;  /* 0x00000065b9657210 */ /* 0x000fe20007ffe0ff */
[----:B------:R-:W-:Y:S01]  /*81f0*/  STL [R1+0x1e0], R4 ;  /* 0x0001e00401007387 */ /* 0x000fe20000100800 */
[----:B------:R-:W-:Y:S01]  /*8200*/  SHF.L.U32 R103, R103, 0x3, RZ ;  /* 0x0000000367677819 */ /* 0x000fe200000006ff */
[----:B0-----:R-:W-:Y:S01]  /*8210*/  CS2R R12, SRZ ;  /* 0x00000000000c7805 */ /* 0x001fe2000001ff00 */
[----:B------:R-:W-:Y:S01]  /*8220*/  SHF.L.U32 R104, R104, 0x3, RZ ;  /* 0x0000000368687819 */ /* 0x000fe200000006ff */
[----:B------:R-:W-:Y:S01]  /*8230*/  STL [R1+0x1e4], R6 ;  /* 0x0001e40601007387 */ /* 0x000fe20000100800 */
[----:B------:R-:W-:Y:S01]  /*8240*/  IADD3 R100, R185, R102, RZ ;  /* 0x00000066b9647210 */ /* 0x000fe20007ffe0ff */
[----:B--2---:R-:W-:Y:S01]  /*8250*/  CS2R R10, SRZ ;  /* 0x00000000000a7805 */ /* 0x004fe2000001ff00 */
[----:B---3--:R-:W-:-:S02]  /*8260*/  MOV R5, 0xff800000 ;  /* 0xff80000000057802 */ /* 0x008fc40000000f00 */
[----:B------:R-:W-:Y:S02]  /*8270*/  SHF.L.U32 R105, R105, 0x3, RZ ;  /* 0x0000000369697819 */ /* 0x000fe400000006ff */
[----:B------:R-:W-:Y:S01]  /*8280*/  IADD3 R102, R185, R103, RZ ;  /* 0x00000067b9667210 */ /* 0x000fe20007ffe0ff */
[----:B------:R-:W-:Y:S01]  /*8290*/  STL [R1+0x1e8], R5 ;  /* 0x0001e80501007387 */ /* 0x000fe20000100800 */
[----:B------:R-:W-:Y:S02]  /*82a0*/  SHF.L.U32 R106, R106, 0x3, RZ ;  /* 0x000000036a6a7819 */ /* 0x000fe400000006ff */
[----:B------:R-:W-:Y:S01]  /*82b0*/  SHF.L.U32 R107, R107, 0x3, RZ ;  /* 0x000000036b6b7819 */ /* 0x000fe200000006ff */
[----:B------:R-:W-:Y:S01]  /*82c0*/  STL [R1+0x1ec], R4 ;  /* 0x0001ec0401007387 */ /* 0x000fe20000100800 */
[----:B------:R-:W-:Y:S02]  /*82d0*/  SHF.L.U32 R108, R108, 0x3, RZ ;  /* 0x000000036c6c7819 */ /* 0x000fe400000006ff */
[----:B------:R-:W-:Y:S01]  /*82e0*/  SHF.L.U32 R109, R109, 0x3, RZ ;  /* 0x000000036d6d7819 */ /* 0x000fe200000006ff */
[----:B------:R-:W-:Y:S01]  /*82f0*/  STL [R1+0x1f0], R6 ;  /* 0x0001f00601007387 */ /* 0x000fe20000100800 */
[----:B------:R-:W-:-:S02]  /*8300*/  SHF.L.U32 R110, R110, 0x3, RZ ;  /* 0x000000036e6e7819 */ /* 0x000fc400000006ff */
[----:B------:R-:W-:Y:S01]  /*8310*/  SHF.L.U32 R111, R111, 0x3, RZ ;  /* 0x000000036f6f7819 */ /* 0x000fe200000006ff */
[----:B------:R-:W-:Y:S01]  /*8320*/  STL [R1+0x1f4], R5 ;  /* 0x0001f40501007387 */ /* 0x000fe20000100800 */
[----:B------:R-:W-:Y:S02]  /*8330*/  SHF.L.U32 R112, R112, 0x3, RZ ;  /* 0x0000000370707819 */ /* 0x000fe400000006ff */
[----:B------:R-:W-:Y:S01]  /*8340*/  SHF.L.U32 R113, R113, 0x3, RZ ;  /* 0x0000000371717819 */ /* 0x000fe200000006ff */
[----:B------:R-:W-:Y:S01]  /*8350*/  STL [R1+0x1f8], R4 ;  /* 0x0001f80401007387 */ /* 0x000fe20000100800 */
[----:B------:R-:W-:Y:S02]  /*8360*/  SHF.L.U32 R114, R114, 0x3, RZ ;  /* 0x0000000372727819 */ /* 0x000fe400000006ff */
[----:B------:R-:W-:Y:S01]  /*8370*/  SHF.L.U32 R206, R184, 0x1, RZ ;  /* 0x00000001b8ce7819 */ /* 0x000fe200000006ff */
[----:B------:R-:W-:Y:S01]  /*8380*/  STL [R1+0x1fc], R6 ;  /* 0x0001fc0601007387 */ /* 0x000fe20000100800 */
[----:B------:R-:W-:-:S02]  /*8390*/  MOV R186, c[0x0][0x1a4] ;  /* 0x0000690000ba7a02 */ /* 0x000fc40000000f00 */
[----:B------:R-:W-:Y:S01]  /*83a0*/  LEA.HI R0, R184, R217, RZ, 0x1e ;  /* 0x000000d9b8007211 */ /* 0x000fe200078ff0ff */
[----:B------:R-:W-:Y:S01]  /*83b0*/  STL [R1+0x200], R5 ;  /* 0x0002000501007387 */ /* 0x000fe20000100800 */
[C---:B------:R-:W-:Y:S01]  /*83c0*/  SHF.L.U32 R187, R186.reuse, 0x1, RZ ;  /* 0x00000001babb7819 */ /* 0x040fe200000006ff */
[C---:B------:R-:W-:Y:S01]  /*83d0*/  IMAD R191, R186.reuse, 0x6, RZ ;  /* 0x00000006babf7824 */ /* 0x040fe200078e02ff */
[CC--:B------:R-:W-:Y:S01]  /*83e0*/  LEA R188, R186.reuse, R186.reuse, 0x1 ;  /* 0x000000bababc7211 */ /* 0x0c0fe200078e08ff */
[----:B------:R-:W-:Y:S01]  /*83f0*/  STL [R1+0x204], R4 ;  /* 0x0002040401007387 */ /* 0x000fe20000100800 */
[C---:B------:R-:W-:Y:S01]  /*8400*/  SHF.L.U32 R189, R186.reuse, 0x2, RZ ;  /* 0x00000002babd7819 */ /* 0x040fe200000006ff */
[C---:B------:R-:W-:Y:S01]  /*8410*/  IMAD R195, R186.reuse, 0xa, RZ ;  /* 0x0000000abac37824 */ /* 0x040fe200078e02ff */
[CC--:B------:R-:W-:Y:S01]  /*8420*/  LEA R190, R186.reuse, R186.reuse, 0x2 ;  /* 0x000000bababe7211 */ /* 0x0c0fe200078e10ff */
[----:B------:R-:W-:Y:S01]  /*8430*/  STL [R1+0x208], R6 ;  /* 0x0002080601007387 */ /* 0x000fe20000100800 */
[CC--:B------:R-:W-:Y:S01]  /*8440*/  LEA R192, R186.reuse, -R186.reuse, 0x3 ;  /* 0x800000babac07211 */ /* 0x0c0fe200078e18ff */
[C---:B------:R-:W-:Y:S01]  /*8450*/  IMAD R196, R186.reuse, 0xb, RZ ;  /* 0x0000000bbac47824 */ /* 0x040fe200078e02ff */
[C---:B------:R-:W-:Y:S01]  /*8460*/  SHF.L.U32 R193, R186.reuse, 0x3, RZ ;  /* 0x00000003bac17819 */ /* 0x040fe200000006ff */
[----:B------:R-:W-:Y:S01]  /*8470*/  STL [R1+0x20c], R5 ;  /* 0x00020c0501007387 */ /* 0x000fe20000100800 */
[CC--:B------:R-:W-:Y:S01]  /*8480*/  LEA R194, R186.reuse, R186.reuse, 0x3 ;  /* 0x000000babac27211 */ /* 0x0c0fe200078e18ff */
[C---:B------:R-:W-:Y:S01]  /*8490*/  IMAD R197, R186.reuse, 0xc, RZ ;  /* 0x0000000cbac57824 */ /* 0x040fe200078e02ff */
[C---:B------:R-:W-:Y:S01]  /*84a0*/  LEA R200, R186.reuse, -R186, 0x4 ;  /* 0x800000babac87211 */ /* 0x040fe200078e20ff */
[----:B------:R-:W-:Y:S01]  /*84b0*/  STL [R1+0x210], R4 ;  /* 0x0002100401007387 */ /* 0x000fe20000100800 */
[C---:B------:R-:W-:Y:S01]  /*84c0*/  IMAD R198, R186.reuse, 0xd, RZ ;  /* 0x0000000dbac67824 */ /* 0x040fe200078e02ff */
[----:B------:R-:W-:Y:S01]  /*84d0*/  LOP3.LUT P6, RZ, R225, 0x1, RZ, 0xc0, !PT ;  /* 0x00000001e1ff7812 */ /* 0x000fe200078cc0ff */
[----:B------:R-:W-:Y:S01]  /*84e0*/  IMAD R199, R186, 0xe, RZ ;  /* 0x0000000ebac77824 */ /* 0x000fe200078e02ff */
[----:B------:R0:W-:Y:S01]  /*84f0*/  STL [R1+0x214], R6 ;  /* 0x0002140601007387 */ /* 0x0001e20000100800 */
[----:B------:R-:W-:-:S02]  /*8500*/  MOV R0, RZ ;  /* 0x000000ff00007202 */ /* 0x000fc40000000f00 */
[----:B------:R-:W-:Y:S01]  /*8510*/  MOV R184, RZ ;  /* 0x000000ff00b87202 */ /* 0x000fe20000000f00 */
[----:B------:R1:W-:Y:S01]  /*8520*/  STL [R1+0x218], R5 ;  /* 0x0002180501007387 */ /* 0x0003e20000100800 */
[----:B------:R-:W-:-:S03]  /*8530*/  ISETP.LT.U32.AND P0, PT, R216, 0x40, !P0 ;  /* 0x00000040d800780c */ /* 0x000fc60004701070 */
[----:B------:R2:W-:Y:S01]  /*8540*/  STL [R1+0x21c], R4 ;  /* 0x00021c0401007387 */ /* 0x0005e20000100800 */
[----:B0-----:R-:W-:Y:S02]  /*8550*/  MOV R6, 0x3f800000 ;  /* 0x3f80000000067802 */ /* 0x001fe40000000f00 */
[----:B-1----:R-:W-:-:S03]  /*8560*/  MOV R5, 0x3f800000 ;  /* 0x3f80000000057802 */ /* 0x002fc60000000f00 */
[----:B------:R-:W-:Y:S01]  /*8570*/  STL [R1+0x224], R6 ;  /* 0x0002240601007387 */ /* 0x000fe20000100800 */
[----:B--2---:R-:W-:-:S03]  /*8580*/  MOV R4, 0x3f800000 ;  /* 0x3f80000000047802 */ /* 0x004fc60000000f00 */
        /* <DEDUP_REMOVED lines=11> */
[----:B------:R0:W-:Y:S04]  /*8640*/  STL [R1+0x254], R6 ;  /* 0x0002540601007387 */ /* 0x0001e80000100800 */
[----:B------:R-:W-:Y:S04]  /*8650*/  STL [R1+0x258], R5 ;  /* 0x0002580501007387 */ /* 0x000fe80000100800 */
[----:B------:R-:W-:Y:S01]  /*8660*/  STL [R1+0x30], RZ ;  /* 0x000030ff01007387 */ /* 0x000fe20000100800 */
[----:B0-----:R-:W-:-:S03]  /*8670*/  CS2R R6, SRZ ;  /* 0x0000000000067805 */ /* 0x001fc6000001ff00 */
[----:B------:R0:W-:Y:S04]  /*8680*/  STL [R1+0x25c], R4 ;  /* 0x00025c0401007387 */ /* 0x0001e80000100800 */
[----:B------:R-:W-:Y:S04]  /*8690*/  STL [R1+0x34], RZ ;  /* 0x000034ff01007387 */ /* 0x000fe80000100800 */
[----:B------:R-:W-:Y:S01]  /*86a0*/  STL [R1+0x38], RZ ;  /* 0x000038ff01007387 */ /* 0x000fe20000100800 */
[----:B0-----:R-:W-:-:S03]  /*86b0*/  CS2R R4, SRZ ;  /* 0x0000000000047805 */ /* 0x001fc6000001ff00 */
[----:B------:R-:W-:Y:S04]  /*86c0*/  STL [R1+0x3c], RZ ;  /* 0x00003cff01007387 */ /* 0x000fe80000100800 */
        /* <DEDUP_REMOVED lines=8> */
[----:B------:R-:W-:Y:S04]  /*8750*/  STL [R1], RZ ;  /* 0x000000ff01007387 */ /* 0x000fe80000100800 */
        /* <DEDUP_REMOVED lines=67> */
[----:B------:R-:W-:Y:S04]  /*8b90*/  STL [R1+0x298], R207 ;  /* 0x000298cf01007387 */ /* 0x000fe80000100800 */
[----:B------:R0:W-:Y:S04]  /*8ba0*/  STL [R1+0x294], R101 ;  /* 0x0002946501007387 */ /* 0x0001e80000100800 */
[----:B------:R1:W-:Y:S04]  /*8bb0*/  STL [R1+0x290], R100 ;  /* 0x0002906401007387 */ /* 0x0003e80000100800 */
[----:B------:R2:W-:Y:S01]  /*8bc0*/  STL [R1+0x28c], R102 ;  /* 0x00028c6601007387 */ /* 0x0005e20000100800 */
[----:B0-----:R-:W-:-:S02]  /*8bd0*/  IADD3 R101, R185, R104, RZ ;  /* 0x00000068b9657210 */ /* 0x001fc40007ffe0ff */
[----:B-1----:R-:W-:-:S03]  /*8be0*/  IADD3 R100, R185, R105, RZ ;  /* 0x00000069b9647210 */ /* 0x002fc60007ffe0ff */
[----:B------:R0:W-:Y:S01]  /*8bf0*/  STL [R1+0x288], R101 ;  /* 0x0002886501007387 */ /* 0x0001e20000100800 */
[----:B------:R-:W-:Y:S01]  /*8c00*/  IMAD.WIDE R104, R186, 0x2, R204 ;  /* 0x00000002ba687825 */ /* 0x000fe200078e02cc */
[C---:B--2---:R-:W-:Y:S02]  /*8c10*/  IADD3 R102, R185.reuse, R106, RZ ;  /* 0x0000006ab9667210 */ /* 0x044fe40007ffe0ff */
[----:B------:R1:W-:Y:S04]  /*8c20*/  STL [R1+0x284], R100 ;  /* 0x0002846401007387 */ /* 0x0003e80000100800 */
[----:B------:R2:W-:Y:S01]  /*8c30*/  STL [R1+0x280], R102 ;  /* 0x0002806601007387 */ /* 0x0005e20000100800 */
[C---:B0-----:R-:W-:Y:S02]  /*8c40*/  IADD3 R101, R185.reuse, R107, RZ ;  /* 0x0000006bb9657210 */ /* 0x041fe40007ffe0ff */
[----:B-1----:R-:W-:-:S03]  /*8c50*/  IADD3 R100, R185, R108, RZ ;  /* 0x0000006cb9647210 */ /* 0x002fc60007ffe0ff */
[----:B------:R0:W-:Y:S01]  /*8c60*/  STL [R1+0x27c], R101 ;  /* 0x00027c6501007387 */ /* 0x0001e20000100800 */
[----:B--2---:R-:W-:-:S03]  /*8c70*/  IADD3 R102, R185, R109, RZ ;  /* 0x0000006db9667210 */ /* 0x004fc60007ffe0ff */
        /* <DEDUP_REMOVED lines=12> */
[----:B------:R1:W-:Y:S01]  /*8d40*/  STL [R1+0x260], R100 ;  /* 0x0002606401007387 */ /* 0x0003e20000100800 */
[----:B------:R-:W-:-:S03]  /*8d50*/  LOP3.LUT R102, R2, 0x40, RZ, 0x3c, !PT ;  /* 0x0000004002667812 */ /* 0x000fc600078e3cff */
[----:B------:R-:W-:Y:S01]  /*8d60*/  IMAD.WIDE R102, R186, 0x2, R202 ;  /* 0x00000002ba667825 */ /* 0x000fe200078e02ca */
[----:B0-----:R-:W-:Y:S02]  /*8d70*/  LOP3.LUT R101, R115, 0x10, R225, 0x78, !PT ;  /* 0x0000001073657812 */ /* 0x001fe400078e78e1 */
[----:B-1----:R-:W-:-:S03]  /*8d80*/  LOP3.LUT R100, R2, 0x20, RZ, 0x3c, !PT ;  /* 0x0000002002647812 */ /* 0x002fc600078e3cff */
[----:B------:R0:W-:Y:S01]  /*8d90*/  STL [R1+0x1c4], R101 ;  /* 0x0001c46501007387 */ /* 0x0001e20000100800 */
[----:B------:R-:W-:-:S05]  /*8da0*/  LOP3.LUT R100, R201, 0x40, RZ, 0x3c, !PT ;  /* 0x00000040c9647812 */ /* 0x000fca00078e3cff */
[----:B------:R1:W-:Y:S01]  /*8db0*/  STL [R1+0x4f4], R100 ;  /* 0x0004f46401007387 */ /* 0x0003e20000100800 */
[----:B0-----:R-:W-:-:S03]  /*8dc0*/  LOP3.LUT R101, R2, 0x60, RZ, 0x3c, !PT ;  /* 0x0000006002657812 */ /* 0x001fc600078e3cff */
[----:B------:R0:W-:Y:S04]  /*8dd0*/  STL.64 [R1+0x4e8], R104 ;  /* 0x0004e86801007387 */ /* 0x0001e80000100a00 */
[----:B------:R2:W-:Y:S01]  /*8de0*/  STL.64 [R1+0x4e0], R102 ;  /* 0x0004e06601007387 */ /* 0x0005e20000100a00 */
[----:B-1----:R-:W-:-:S05]  /*8df0*/  IMAD.WIDE R100, R187, 0x2, R204 ;  /* 0x00000002bb647825 */ /* 0x002fca00078e02cc */
[----:B------:R1:W-:Y:S01]  /*8e00*/  STL.64 [R1+0x480], R100 ;  /* 0x0004806401007387 */ /* 0x0003e20000100a00 */
[----:B0-----:R-:W-:-:S04]  /*8e10*/  IMAD.WIDE R104, R187, 0x2, R202 ;  /* 0x00000002bb687825 */ /* 0x001fc800078e02ca */
[C---:B--2---:R-:W-:Y:S01]  /*8e20*/  IMAD.WIDE R102, R188.reuse, 0x2, R204 ;  /* 0x00000002bc667825 */ /* 0x044fe200078e02cc */
[----:B------:R0:W-:Y:S04]  /*8e30*/  STL.64 [R1+0x478], R104 ;  /* 0x0004786801007387 */ /* 0x0001e80000100a00 */
[----:B------:R2:W-:Y:S01]  /*8e40*/  STL.64 [R1+0x470], R102 ;  /* 0x0004706601007387 */ /* 0x0005e20000100a00 */
[----:B-1----:R-:W-:-:S05]  /*8e50*/  IMAD.WIDE R100, R188, 0x2, R202 ;  /* 0x00000002bc647825 */ /* 0x002fca00078e02ca */
[----:B------:R1:W-:Y:S01]  /*8e60*/  STL.64 [R1+0x468], R100 ;  /* 0x0004686401007387 */ /* 0x0003e20000100a00 */
[----:B0-----:R-:W-:-:S04]  /*8e70*/  IMAD.WIDE R104, R189, 0x2, R204 ;  /* 0x00000002bd687825 */ /* 0x001fc800078e02cc */
[----:B--2---:R-:W-:Y:S01]  /*8e80*/  IMAD.WIDE R102, R189, 0x2, R202 ;  /* 0x00000002bd667825 */ /* 0x004fe200078e02ca */
        /* <DEDUP_REMOVED lines=45> */
[----:B------:R0:W-:Y:S02]  /*9160*/  STL.64 [R1+0x3a8], R100 ;  /* 0x0003a86401007387 */ /* 0x0001e40000100a00 */
.L_x_1:
[----:B01----:R-:W2:Y:S04]  /*9170*/  LDL.64 R100, [R1+0x1d0] ;  /* 0x0001d00001647983 */ /* 0x003ea80000100a00 */
[----:B------:R-:W3:Y:S04]  /*9180*/  LDL.64 R102, [R1+0x1c8] ;  /* 0x0001c80001667983 */ /* 0x000ee80000100a00 */
        /* <DEDUP_REMOVED lines=10> */
[----:B------:R-:W-:Y:S04]  /*9230*/  STL [R1+0x598], R128 ;  /* 0x0005988001007387 */ /* 0x000fe80000100800 */
[----:B------:R-:W-:Y:S04]  /*9240*/  STL [R1+0x594], R129 ;  /* 0x0005948101007387 */ /* 0x000fe80000100800 */
[----:B------:R-:W-:Y:S04]  /*9250*/  STL [R1+0x590], R124 ;  /* 0x0005907c01007387 */ /* 0x000fe80000100800 */
[----:B------:R0:W-:Y:S04]  /*9260*/  STL [R1+0x58c], R125 ;  /* 0x00058c7d01007387 */ /* 0x0001e80000100800 */
        /* <DEDUP_REMOVED lines=19> */
[----:B------:R0:W-:Y:S04]  /*93a0*/  STL [R1+0x53c], R119 ;  /* 0x00053c7701007387 */ /* 0x0001e80000100800 */
[----:B------:R1:W-:Y:S04]  /*93b0*/  STL [R1+0x52c], R3 ;  /* 0x00052c0301007387 */ /* 0x0003e80000100800 */
[----:B------:R-:W-:Y:S04]  /*93c0*/  STL [R1+0x514], R252 ;  /* 0x000514fc01007387 */ /* 0x000fe80000100800 */
[----:B0-----:R-:W4:Y:S04]  /*93d0*/  LDL.64 R124, [R1+0x440] ;  /* 0x00044000017c7983 */ /* 0x001f280000100a00 */
[----:B-1----:R-:W4:Y:S04]  /*93e0*/  LDL.64 R122, [R1+0x438] ;  /* 0x00043800017a7983 */ /* 0x002f280000100a00 */
[----:B------:R-:W4:Y:S04]  /*93f0*/  LDL.64 R120, [R1+0x420] ;  /* 0x0004200001787983 */ /* 0x000f280000100a00 */
        /* <DEDUP_REMOVED lines=11> */
[----:B------:R-:W4:Y:S01]  /*94b0*/  LDL.64 R126, [R1+0x3c0] ;  /* 0x0003c000017e7983 */ /* 0x000f220000100a00 */
[----:B--2---:R-:W-:-:S04]  /*94c0*/  IMAD.WIDE R100, R0, 0x2, R100 ;  /* 0x0000000200647825 */ /* 0x004fc800078e0264 */
[C---:B---3--:R-:W-:Y:S02]  /*94d0*/  IMAD.WIDE R102, R0.reuse, 0x2, R102 ;  /* 0x0000000200667825 */ /* 0x048fe400078e0266 */
[----:B------:R0:W2:Y:S02]  /*94e0*/  LDG.E.U16 R100, [R100.64] ;  /* 0x0000000664647981 */ /* 0x0000a4000c1e1500 */
[C---:B------:R-:W-:Y:S02]  /*94f0*/  IMAD.WIDE R112, R0.reuse, 0x2, R112 ;  /* 0x0000000200707825 */ /* 0x040fe400078e0270 */
[----:B------:R1:W3:Y:S02]  /*9500*/  LDG.E.U16 R102, [R102.64] ;  /* 0x0000000666667981 */ /* 0x0002e4000c1e1500 */
[C---:B------:R-:W-:Y:S02]  /*9510*/  IMAD.WIDE R110, R0.reuse, 0x2, R110 ;  /* 0x00000002006e7825 */ /* 0x040fe400078e026e */
[----:B0-----:R0:W2:Y:S02]  /*9520*/  LDG.E.U16 R101, [R112.64] ;  /* 0x0000000670657981 */ /* 0x0010a4000c1e1500 */
[----:B------:R-:W-:-:S02]  /*9530*/  IMAD.WIDE R106, R0, 0x2, R106 ;  /* 0x00000002006a7825 */ /* 0x000fc400078e026a */
[----:B0-----:R0:W2:Y:S02]  /*9540*/  LDG.E.U16 R112, [R110.64] ;  /* 0x000000066e707981 */ /* 0x0010a4000c1e1500 */
[C---:B------:R-:W-:Y:S02]  /*9550*/  IMAD.WIDE R114, R0.reuse, 0x2, R114 ;  /* 0x0000000200727825 */ /* 0x040fe400078e0272 */
[----:B------:R1:W2:Y:S02]  /*9560*/  LDG.E.U16 R185, [R106.64] ;  /* 0x000000066ab97981 */ /* 0x0002a4000c1e1500 */
[C---:B------:R-:W-:Y:S02]  /*9570*/  IMAD.WIDE R188, R0.reuse, 0x2, R188 ;  /* 0x0000000200bc7825 */ /* 0x040fe400078e02bc */
[----:B------:R1:W2:Y:S02]  /*9580*/  LDG.E.U16 R115, [R114.64] ;  /* 0x0000000672737981 */ /* 0x0002a4000c1e1500 */
[----:B0-----:R-:W-:-:S04]  /*9590*/  IMAD.WIDE R110, R0, 0x2, R192 ;  /* 0x00000002006e7825 */ /* 0x001fc800078e02c0 */
[C---:B-1----:R-:W-:Y:S01]  /*95a0*/  IMAD.WIDE R106, R0.reuse, 0x2, R190 ;  /* 0x00000002006a7825 */ /* 0x042fe200078e02be */
[----:B------:R0:W2:Y:S03]  /*95b0*/  LDG.E.U16 R114, [R188.64] ;  /* 0x00000006bc727981 */ /* 0x0000a6000c1e1500 */
[C---:B------:R-:W-:Y:S01]  /*95c0*/  IMAD.WIDE R186, R0.reuse, 0x2, R186 ;  /* 0x0000000200ba7825 */ /* 0x040fe200078e02ba */
[----:B------:R1:W2:Y:S04]  /*95d0*/  LDG.E.U16 R111, [R110.64] ;  /* 0x000000066e6f7981 */ /* 0x0002a8000c1e1500 */
[----:B------:R0:W2:Y:S04]  /*95e0*/  LDG.E.U16 R113, [R186.64] ;  /* 0x00000006ba717981 */ /* 0x0000a8000c1e1500 */
[----:B-1----:R4:W2:Y:S01]  /*95f0*/  LDG.E.U16 R110, [R106.64] ;  /* 0x000000066a6e7981 */ /* 0x0028a2000c1e1500 */
[----:B------:R-:W-:-:S04]  /*9600*/  IMAD.WIDE R108, R0, 0x2, R108 ;  /* 0x00000002006c7825 */ /* 0x000fc800078e026c */
[C---:B------:R-:W-:Y:S02]  /*9610*/  IMAD.WIDE R104, R0.reuse, 0x2, R104 ;  /* 0x0000000200687825 */ /* 0x040fe400078e0268 */
[----:B------:R1:W2:Y:S04]  /*9620*/  LDG.E.U16 R108, [R108.64] ;  /* 0x000000066c6c7981 */ /* 0x0002a8000c1e1500 */
[----:B------:R0:W2:Y:S01]  /*9630*/  LDG.E.U16 R105, [R104.64] ;  /* 0x0000000668697981 */ /* 0x0000a2000c1e1500 */
[----:B----4-:R-:W-:-:S03]  /*9640*/  IMAD.WIDE R106, R0, 0x2, R124 ;  /* 0x00000002006a7825 */ /* 0x010fc600078e027c */
[----:B------:R-:W4:Y:S01]  /*9650*/  LDL.64 R124, [R1+0x3b8] ;  /* 0x0003b800017c7983 */ /* 0x000f220000100a00 */
[----:B------:R-:W-:-:S03]  /*9660*/  IMAD.WIDE R192, R0, 0x2, R122 ;  /* 0x0000000200c07825 */ /* 0x000fc600078e027a */
[----:B------:R-:W2:Y:S01]  /*9670*/  LDL.64 R122, [R1+0x430] ;  /* 0x00043000017a7983 */ /* 0x000ea20000100a00 */
[----:B------:R-:W-:-:S03]  /*9680*/  IMAD.WIDE R190, R0, 0x2, R120 ;  /* 0x0000000200be7825 */ /* 0x000fc600078e0278 */
[----:B------:R-:W3:Y:S01]  /*9690*/  LDL.64 R120, [R1+0x428] ;  /* 0x0004280001787983 */ /* 0x000ee20000100a00 */
[----:B0-----:R-:W-:-:S03]  /*96a0*/  IMAD.WIDE R188, R0, 0x2, R118 ;  /* 0x0000000200bc7825 */ /* 0x001fc600078e0276 */
[----:B------:R-:W3:Y:S01]  /*96b0*/  LDL.64 R118, [R1+0x3b0] ;  /* 0x0003b00001767983 */ /* 0x000ee20000100a00 */
[----:B------:R-:W-:-:S03]  /*96c0*/  IMAD.WIDE R186, R0, 0x2, R116 ;  /* 0x0000000200ba7825 */ /* 0x000fc600078e0274 */
[----:B------:R-:W3:Y:S04]  /*96d0*/  LDL.64 R116, [R1+0x3a8] ;  /* 0x0003a80001747983 */ /* 0x000ee80000100a00 */
[----:B-1----:R0:W3:Y:S04]  /*96e0*/  LDG.E.U16 R109, [R186.64] ;  /* 0x00000006ba6d7981 */ /* 0x0020e8000c1e1500 */
[----:B------:R1:W3:Y:S04]  /*96f0*/  LDG.E.U16 R103, [R190.64] ;  /* 0x00000006be677981 */ /* 0x0002e8000c1e1500 */
[----:B------:R1:W3:Y:S01]  /*9700*/  LDG.E.U16 R104, [R188.64] ;  /* 0x00000006bc687981 */ /* 0x0002e2000c1e1500 */
[----:B0-----:R-:W-:-:S03]  /*9710*/  IMAD.WIDE R186, R0, 0x2, R198 ;  /* 0x0000000200ba7825 */ /* 0x001fc600078e02c6 */
[----:B------:R0:W3:Y:S01]  /*9720*/  LDG.E.U16 R107, [R106.64] ;  /* 0x000000066a6b7981 */ /* 0x0000e2000c1e1500 */
[----:B-1----:R-:W-:-:S04]  /*9730*/  IMAD.WIDE R190, R0, 0x2, R194 ;  /* 0x0000000200be7825 */ /* 0x002fc800078e02c2 */
[C---:B------:R-:W-:Y:S01]  /*9740*/  IMAD.WIDE R188, R0.reuse, 0x2, R196 ;  /* 0x0000000200bc7825 */ /* 0x040fe200078e02c4 */
[----:B------:R1:W3:Y:S04]  /*9750*/  LDG.E.U16 R198, [R190.64] ;  /* 0x00000006bec67981 */ /* 0x0002e8000c1e1500 */
[----:B------:R1:W3:Y:S01]  /*9760*/  LDG.E.U16 R196, [R186.64] ;  /* 0x00000006bac47981 */ /* 0x0002e2000c1e1500 */
[----:B------:R-:W-:-:S03]  /*9770*/  IMAD.WIDE R194, R0, 0x2, R142 ;  /* 0x0000000200c27825 */ /* 0x000fc600078e028e */
[----:B0-----:R0:W3:Y:S04]  /*9780*/  LDG.E.U16 R106, [R192.64] ;  /* 0x00000006c06a7981 */ /* 0x0010e8000c1e1500 */
[----:B------:R0:W3:Y:S01]  /*9790*/  LDG.E.U16 R197, [R188.64] ;  /* 0x00000006bcc57981 */ /* 0x0000e2000c1e1500 */
[----:B-1----:R-:W-:-:S03]  /*97a0*/  IMAD.WIDE R186, R0, 0x2, R138 ;  /* 0x0000000200ba7825 */ /* 0x002fc600078e028a */
[----:B------:R1:W3:Y:S01]  /*97b0*/  LDG.E.U16 R200, [R194.64] ;  /* 0x00000006c2c87981 */ /* 0x0002e2000c1e1500 */
[----:B0-----:R-:W-:-:S03]  /*97c0*/  IMAD.WIDE R192, R0, 0x2, R146 ;  /* 0x0000000200c07825 */ /* 0x001fc600078e0292 */
[----:B------:R4:W3:Y:S01]  /*97d0*/  LDG.E.U16 R201, [R186.64] ;  /* 0x00000006bac97981 */ /* 0x0008e2000c1e1500 */
[----:B------:R-:W-:-:S03]  /*97e0*/  IMAD.WIDE R188, R0, 0x2, R134 ;  /* 0x0000000200bc7825 */ /* 0x000fc600078e0286 */
[----:B------:R0:W3:Y:S01]  /*97f0*/  LDG.E.U16 R199, [R192.64] ;  /* 0x00000006c0c77981 */ /* 0x0000e2000c1e1500 */
[----:B------:R-:W-:-:S03]  /*9800*/  IMAD.WIDE R190, R0, 0x2, R130 ;  /* 0x0000000200be7825 */ /* 0x000fc600078e0282 */
[----:B------:R2:W3:Y:S04]  /*9810*/  LDG.E.U16 R202, [R188.64] ;  /* 0x00000006bcca7981 */ /* 0x0004e8000c1e1500 */
[----:B------:R3:W3:Y:S01]  /*9820*/  LDG.E.U16 R203, [R190.64] ;  /* 0x00000006becb7981 */ /* 0x0006e2000c1e1500 */
[----:B0-----:R-:W-:-:S05]  /*9830*/  IMAD.WIDE R192, R0, 0x2, R128 ;  /* 0x0000000200c07825 */ /* 0x001fca00078e0280 */
[----:B------:R0:W3:Y:S01]  /*9840*/  LDG.E.U16 R204, [R192.64] ;  /* 0x00000006c0cc7981 */ /* 0x0000e2000c1e1500 */
[----:B-1----:R-:W-:-:S05]  /*9850*/  IMAD.WIDE R194, R0, 0x2, R126 ;  /* 0x0000000200c27825 */ /* 0x002fca00078e027e */
[----:B------:R1:W3:Y:S04]  /*9860*/  LDG.E.U16 R205, [R194.64] ;  /* 0x00000006c2cd7981 */ /* 0x0002e8000c1e1500 */
[----:B------:R-:W-:Y:S04]  /*9870*/  STL [R1+0x510], R0 ;  /* 0x0005100001007387 */ /* 0x000fe80000100800 */
[----:B------:R-:W0:Y:S04]  /*9880*/  S2R R207, SR_TID.X ;  /* 0x0000000000cf7919 */ /* 0x000e280000002100 */
[----:B------:R-:W1:Y:S01]  /*9890*/  S2R R208, SR_TID.X ;  /* 0x0000000000d07919 */ /* 0x000e620000002100 */
[----:B0-----:R-:W-:-:S02]  /*98a0*/  LOP3.LUT R206, R207, 0x7f, RZ, 0xc0, !PT ;  /* 0x0000007fcfce7812 */ /* 0x001fc400078ec0ff */
[----:B-1----:R-:W-:Y:S02]  /*98b0*/  LOP3.LUT R208, R208, 0x7f, RZ, 0xc0, !PT ;  /* 0x0000007fd0d07812 */ /* 0x002fe400078ec0ff */
[----:B------:R-:W-:Y:S02]  /*98c0*/  SHF.L.U32 R3, R206, 0x1, RZ ;  /* 0x00000001ce037819 */ /* 0x000fe400000006ff */
[----:B------:R-:W-:Y:S02]  /*98d0*/  SHF.L.U32 R208, R208, 0x1, RZ ;  /* 0x00000001d0d07819 */ /* 0x000fe400000006ff */
[----:B------:R-:W-:-:S04]  /*98e0*/  LOP3.LUT R207, R207, 0x7f, RZ, 0xc0, !PT ;  /* 0x0000007fcfcf7812 */ /* 0x000fc800078ec0ff */
[----:B------:R-:W-:Y:S02]  /*98f0*/  SHF.L.U32 R207, R207, 0x1, RZ ;  /* 0x00000001cfcf7819 */ /* 0x000fe400000006ff */
[----:B------:R-:W-:Y:S01]  /*9900*/  SHF.L.U32 R206, R206, 0x1, RZ ;  /* 0x00000001cece7819 */ /* 0x000fe200000006ff */
[----:B----4-:R-:W-:-:S04]  /*9910*/  IMAD.WIDE R186, R0, 0x2, R124 ;  /* 0x0000000200ba7825 */ /* 0x010fc800078e027c */
[C---:B--2---:R-:W-:Y:S02]  /*9920*/  IMAD.WIDE R188, R0.reuse, 0x2, R122 ;  /* 0x0000000200bc7825 */ /* 0x044fe400078e027a */
[----:B------:R0:W2:Y:S02]  /*9930*/  LDG.E.U16 R186, [R186.64] ;  /* 0x00000006baba7981 */ /* 0x0000a4000c1e1500 */
[----:B---3--:R-:W-:-:S04]  /*9940*/  IMAD.WIDE R190, R0, 0x2, R120 ;  /* 0x0000000200be7825 */ /* 0x008fc800078e0278 */
[C---:B------:R-:W-:Y:S02]  /*9950*/  IMAD.WIDE R192, R0.reuse, 0x2, R118 ;  /* 0x0000000200c07825 */ /* 0x040fe400078e0276 */
[----:B------:R-:W4:Y:S02]  /*9960*/  LDG.E.U16 R190, [R190.64] ;  /* 0x00000006bebe7981 */ /* 0x000f24000c1e1500 */
[----:B------:R-:W-:Y:S02]  /*9970*/  IMAD.WIDE R194, R0, 0x2, R116 ;  /* 0x0000000200c27825 */ /* 0x000fe400078e0274 */
[----:B0-----:R0:W4:Y:S04]  /*9980*/  LDG.E.U16 R187, [R188.64] ;  /* 0x00000006bcbb7981 */ /* 0x001128000c1e1500 */
[----:B------:R-:W4:Y:S04]  /*9990*/  LDL R118, [R1+0x1d8] ;  /* 0x0001d80001767983 */ /* 0x000f280000100800 */
[----:B0-----:R-:W4:Y:S04]  /*99a0*/  LDG.E.U16 R188, [R192.64] ;  /* 0x00000006c0bc7981 */ /* 0x001f28000c1e1500 */
[----:B------:R-:W4:Y:S04]  /*99b0*/  LDG.E.U16 R189, [R194.64] ;  /* 0x00000006c2bd7981 */ /* 0x000f28000c1e1500 */
[----:B------:R-:W-:Y:S01]  /*99c0*/  BAR.SYNC.DEFER_BLOCKING 0x0 ;  /* 0x0000000000007b1d */ /* 0x000fe20000010000 */
[----:B------:R-:W-:-:S02]  /*99d0*/  LOP3.LUT R117, R208, 0x10, RZ, 0x3c, !PT ;  /* 0x00000010d0757812 */ /* 0x000fc400078e3cff */
        /* <DEDUP_REMOVED lines=8> */
[----:B------:R0:W-:Y:S04]  /*9a60*/  STS.U16 [R117+0x11300], R196 ;  /* 0x011300c475007388 */ /* 0x0001e80000000400 */
[----:B------:R-:W-:Y:S04]  /*9a70*/  STS.U16 [R116+0x10400], R112 ;  /* 0x0104007074007388 */ /* 0x000fe80000000400 */
[----:B------:R-:W-:Y:S01]  /*9a80*/  STS.U16 [R116+0x10500], R108 ;  /* 0x0105006c74007388 */ /* 0x000fe20000000400 */
[----:B0-----:R-:W-:-:S03]  /*9a90*/  LOP3.LUT R117, R207, 0x30, RZ, 0x3c, !PT ;  /* 0x00000030cf757812 */ /* 0x001fc600078e3cff */
        /* <DEDUP_REMOVED lines=15> */
[----:B------:R0:W-:Y:S04]  /*9b90*/  STS.U16 [R117+0x11b00], R204 ;  /* 0x011b00cc75007388 */ /* 0x0001e80000000400 */
[----:B0-----:R-:W3:Y:S01]  /*9ba0*/  LDL R117, [R1+0x4f4] ;  /* 0x0004f40001757983 */ /* 0x001ee20000100800 */
[----:B------:R-:W-:-:S02]  /*9bb0*/  LOP3.LUT R116, R3, 0x60, RZ, 0x3c, !PT ;  /* 0x0000006003747812 */ /* 0x000fc400078e3cff */
[----:B------:R-:W-:-:S03]  /*9bc0*/  LOP3.LUT R3, R3, 0x70, RZ, 0x3c, !PT ;  /* 0x0000007003037812 */ /* 0x000fc600078e3cff */
[----:B------:R-:W-:Y:S04]  /*9bd0*/  STS.U16 [R116+0x10c00], R107 ;  /* 0x010c006b74007388 */ /* 0x000fe80000000400 */
[----:B------:R-:W-:Y:S04]  /*9be0*/  STS.U16 [R116+0x10d00], R106 ;  /* 0x010d006a74007388 */ /* 0x000fe80000000400 */
[----:B------:R-:W-:Y:S01]  /*9bf0*/  STS.U16 [R116+0x11c00], R205 ;  /* 0x011c00cd74007388 */ /* 0x000fe20000000400 */
[----:B-----5:R-:W-:-:S03]  /*9c00*/  LOP3.LUT R0, R2, 0x60, RZ, 0x3c, !PT ;  /* 0x0000006002007812 */ /* 0x020fc600078e3cff */
[----:B--2---:R0:W-:Y:S04]  /*9c10*/  STS.U16 [R116+0x11d00], R186 ;  /* 0x011d00ba74007388 */ /* 0x0041e80000000400 */
[----:B----4-:R-:W-:Y:S04]  /*9c20*/  STS.U16 [R3+0x10e00], R187 ;  /* 0x010e00bb03007388 */ /* 0x010fe80000000400 */
[----:B------:R-:W-:Y:S04]  /*9c30*/  STS.U16 [R3+0x10f00], R190 ;  /* 0x010f00be03007388 */ /* 0x000fe80000000400 */
[----:B------:R-:W-:Y:S04]  /*9c40*/  STS.U16 [R3+0x11e00], R188 ;  /* 0x011e00bc03007388 */ /* 0x000fe80000000400 */
[----:B------:R1:W-:Y:S04]  /*9c50*/  STS.U16 [R3+0x11f00], R189 ;  /* 0x011f00bd03007388 */ /* 0x0003e80000000400 */
[----:B------:R-:W-:Y:S01]  /*9c60*/  BAR.SYNC.DEFER_BLOCKING 0x0 ;  /* 0x0000000000007b1d */ /* 0x000fe20000010000 */
[----:B0-----:R-:W-:-:S02]  /*9c70*/  LOP3.LUT R116, R2, 0x20, RZ, 0x3c, !PT ;  /* 0x0000002002747812 */ /* 0x001fc400078e3cff */
[----:B-1----:R-:W-:-:S03]  /*9c80*/  LOP3.LUT R3, R2, 0x40, RZ, 0x3c, !PT ;  /* 0x0000004002037812 */ /* 0x002fc600078e3cff */
[----:B------:R-:W-:Y:S04]  /*9c90*/  LDSM.16.MT88.4 R232, [R2] ;  /* 0x0000000002e8783b */ /* 0x000fe80000004200 */
[----:B------:R-:W0:Y:S04]  /*9ca0*/  LDSM.16.M88.4 R100, [R118+0x10000] ;  /* 0x010000007664783b */ /* 0x000e280000000200 */
[----:B------:R-:W1:Y:S04]  /*9cb0*/  LDSM.16.MT88.4 R108, [R2+0x80] ;  /* 0x00008000026c783b */ /* 0x000e680000004200 */
[----:B------:R-:W2:Y:S04]  /*9cc0*/  LDSM.16.MT88.4 R196, [R116] ;  /* 0x0000000074c4783b */ /* 0x000ea80000004200 */
[----:B------:R-:W4:Y:S04]  /*9cd0*/  LDSM.16.MT88.4 R188, [R116+0x80] ;  /* 0x0000800074bc783b */ /* 0x000f280000004200 */
[----:B------:R-:W0:Y:S04]  /*9ce0*/  LDSM.16.MT88.4 R104, [R3] ;  /* 0x000000000368783b */ /* 0x000e280000004200 */
[----:B------:R-:W0:Y:S04]  /*9cf0*/  LDSM.16.MT88.4 R192, [R3+0x80] ;  /* 0x0000800003c0783b */ /* 0x000e280000004200 */
[----:B------:R-:W1:Y:S04]  /*9d00*/  LDSM.16.MT88.4 R112, [R0] ;  /* 0x000000000070783b */ /* 0x000e680000004200 */
[----:B------:R-:W1:Y:S04]  /*9d10*/  LDSM.16.MT88.4 R236, [R0+0x80] ;  /* 0x0000800000ec783b */ /* 0x000e680000004200 */
[----:B------:R-:W2:Y:S04]  /*9d20*/  LDSM.16.MT88.4 R228, [R2+0x1000] ;  /* 0x0010000002e4783b */ /* 0x000ea80000004200 */
[----:B------:R-:W2:Y:S04]  /*9d30*/  LDSM.16.MT88.4 R224, [R2+0x1080] ;  /* 0x0010800002e0783b */ /* 0x000ea80000004200 */
[----:B------:R-:W3:Y:S04]  /*9d40*/  LDSM.16.MT88.4 R220, [R116+0x1000] ;  /* 0x0010000074dc783b */ /* 0x000ee80000004200 */
[----:B------:R-:W3:Y:S04]  /*9d50*/  LDSM.16.MT88.4 R216, [R116+0x1080] ;  /* 0x0010800074d8783b */ /* 0x000ee80000004200 */
[----:B------:R-:W3:Y:S04]  /*9d60*/  LDSM.16.MT88.4 R212, [R3+0x1000] ;  /* 0x0010000003d4783b */ /* 0x000ee80000004200 */
[----:B------:R-:W3:Y:S04]  /*9d70*/  LDSM.16.MT88.4 R208, [R3+0x1080] ;  /* 0x0010800003d0783b */ /* 0x000ee80000004200 */
[----:B------:R-:W3:Y:S04]  /*9d80*/  LDSM.16.MT88.4 R204, [R0+0x1000] ;  /* 0x0010000000cc783b */ /* 0x000ee80000004200 */
[----:B------:R-:W3:Y:S01]  /*9d90*/  LDSM.16.MT88.4 R200, [R0+0x1080] ;  /* 0x0010800000c8783b */ /* 0x000ee20000004200 */
[-C--:B0-----:R-:W-:Y:S08]  /*9da0*/  HMMA.16816.F32.BF16 R232, R232, R100.reuse, RZ ;  /* 0x00000064e8e8723c */ /* 0x081ff000000418ff */
[-C--:B-1----:R-:W-:Y:S08]  /*9db0*/  HMMA.16816.F32.BF16 R108, R108, R100.reuse, RZ ;  /* 0x000000646c6c723c */ /* 0x082ff000000418ff */
[-C--:B--2---:R-:W-:Y:S08]  /*9dc0*/  HMMA.16816.F32.BF16 R196, R196, R100.reuse, RZ ;  /* 0x00000064c4c4723c */ /* 0x084ff000000418ff */
[-C--:B----4-:R-:W-:Y:S08]  /*9dd0*/  HMMA.16816.F32.BF16 R188, R188, R100.reuse, RZ ;  /* 0x00000064bcbc723c */ /* 0x090ff000000418ff */
[-C--:B------:R-:W-:Y:S08]  /*9de0*/  HMMA.16816.F32.BF16 R104, R104, R100.reuse, RZ ;  /* 0x000000646868723c */ /* 0x080ff000000418ff */
[-C--:B------:R-:W-:Y:S08]  /*9df0*/  HMMA.16816.F32.BF16 R192, R192, R100.reuse, RZ ;  /* 0x00000064c0c0723c */ /* 0x080ff000000418ff */
[-C--:B------:R-:W-:Y:S08]  /*9e00*/  HMMA.16816.F32.BF16 R112, R112, R100.reuse, RZ ;  /* 0x000000647070723c */ /* 0x080ff000000418ff */
[----:B------:R-:W-:Y:S08]  /*9e10*/  HMMA.16816.F32.BF16 R236, R236, R100, RZ ;  /* 0x00000064ecec723c */ /* 0x000ff000000418ff */
[-C--:B------:R-:W-:Y:S01]  /*9e20*/  HMMA.16816.F32.BF16 R228, R228, R102.reuse, R232 ;  /* 0x00000066e4e4723c */ /* 0x080fe200000418e8 */
[----:B------:R-:W-:Y:S07]  /*9e30*/  LDSM.16.MT88.4 R232, [R2+0x2080] ;  /* 0x0020800002e8783b */ /* 0x000fee0000004200 */
[-C--:B------:R-:W-:Y:S01]  /*9e40*/  HMMA.16816.F32.BF16 R108, R224, R102.reuse, R108 ;  /* 0x00000066e06c723c */ /* 0x080fe2000004186c */
[----:B------:R-:W-:Y:S07]  /*9e50*/  LDSM.16.MT88.4 R224, [R116+0x2000] ;  /* 0x0020000074e0783b */ /* 0x000fee0000004200 */
[-C--:B---3--:R-:W-:Y:S01]  /*9e60*/  HMMA.16816.F32.BF16 R196, R220, R102.reuse, R196 ;  /* 0x00000066dcc4723c */ /* 0x088fe200000418c4 */
[----:B------:R-:W-:Y:S07]  /*9e70*/  LDSM.16.MT88.4 R220, [R116+0x2080] ;  /* 0x0020800074dc783b */ /* 0x000fee0000004200 */
[-C--:B------:R-:W-:Y:S01]  /*9e80*/  HMMA.16816.F32.BF16 R188, R216, R102.reuse, R188 ;  /* 0x00000066d8bc723c */ /* 0x080fe200000418bc */
[----:B------:R-:W-:Y:S07]  /*9e90*/  LDSM.16.MT88.4 R216, [R3+0x2000] ;  /* 0x0020000003d8783b */ /* 0x000fee0000004200 */
[-C--:B------:R-:W-:Y:S01]  /*9ea0*/  HMMA.16816.F32.BF16 R104, R212, R102.reuse, R104 ;  /* 0x00000066d468723c */ /* 0x080fe20000041868 */
[----:B------:R-:W-:Y:S07]  /*9eb0*/  LDSM.16.MT88.4 R212, [R3+0x2080] ;  /* 0x0020800003d4783b */ /* 0x000fee0000004200 */
[-C--:B------:R-:W-:Y:S01]  /*9ec0*/  HMMA.16816.F32.BF16 R192, R208, R102.reuse, R192 ;  /* 0x00000066d0c0723c */ /* 0x080fe200000418c0 */
[----:B------:R-:W-:Y:S07]  /*9ed0*/  LDSM.16.MT88.4 R208, [R0+0x2000] ;  /* 0x0020000000d0783b */ /* 0x000fee0000004200 */
[-C--:B------:R-:W-:Y:S01]  /*9ee0*/  HMMA.16816.F32.BF16 R112, R204, R102.reuse, R112 ;  /* 0x00000066cc70723c */ /* 0x080fe20000041870 */
[----:B------:R-:W0:Y:S07]  /*9ef0*/  LDSM.16.M88.4 R204, [R117+0x10000] ;  /* 0x0100000075cc783b */ /* 0x000e2e0000000200 */
[----:B------:R-:W-:Y:S01]  /*9f00*/  HMMA.16816.F32.BF16 R200, R200, R102, R236 ;  /* 0x00000066c8c8723c */ /* 0x000fe200000418ec */
[----:B------:R-:W1:Y:S04]  /*9f10*/  LDSM.16.MT88.4 R236, [R2+0x2000] ;  /* 0x0020000002ec783b */ /* 0x000e680000004200 */
[----:B------:R-:W2:Y:S03]  /*9f20*/  LDSM.16.MT88.4 R100, [R0+0x2080] ;  /* 0x002080000064783b */ /* 0x000ea60000004200 */
[-C--:B0-----:R-:W-:Y:S01]  /*9f30*/  HMMA.16816.F32.BF16 R108, R232, R204.reuse, R108 ;  /* 0x000000cce86c723c */ /* 0x081fe2000004186c */
[----:B------:R-:W-:Y:S07]  /*9f40*/  LDSM.16.MT88.4 R232, [R2+0x3080] ;  /* 0x0030800002e8783b */ /* 0x000fee0000004200 */
[-C--:B-1----:R-:W-:Y:S01]  /*9f50*/  HMMA.16816.F32.BF16 R228, R236, R204.reuse, R228 ;  /* 0x000000ccece4723c */ /* 0x082fe200000418e4 */
[----:B------:R-:W0:Y:S07]  /*9f60*/  LDSM.16.MT88.4 R236, [R2+0x3000] ;  /* 0x0030000002ec783b */ /* 0x000e2e0000004200 */
[-C--:B------:R-:W-:Y:S01]  /*9f70*/  HMMA.16816.F32.BF16 R196, R224, R204.reuse, R196 ;  /* 0x000000cce0c4723c */ /* 0x080fe200000418c4 */
[----:B------:R-:W1:Y:S07]  /*9f80*/  LDSM.16.MT88.4 R224, [R116+0x3000] ;  /* 0x0030000074e0783b */ /* 0x000e6e0000004200 */
[-C--:B------:R-:W-:Y:S01]  /*9f90*/  HMMA.16816.F32.BF16 R188, R220, R204.reuse, R188 ;  /* 0x000000ccdcbc723c */ /* 0x080fe200000418bc */
[----:B------:R-:W3:Y:S07]  /*9fa0*/  LDSM.16.MT88.4 R220, [R116+0x3080] ;  /* 0x0030800074dc783b */ /* 0x000eee0000004200 */
[-C--:B------:R-:W-:Y:S01]  /*9fb0*/  HMMA.16816.F32.BF16 R104, R216, R204.reuse, R104 ;  /* 0x000000ccd868723c */ /* 0x080fe20000041868 */
[----:B------:R-:W4:Y:S07]  /*9fc0*/  LDSM.16.MT88.4 R216, [R3+0x3000] ;  /* 0x0030000003d8783b */ /* 0x000f2e0000004200 */
[-C--:B------:R-:W-:Y:S01]  /*9fd0*/  HMMA.16816.F32.BF16 R192, R212, R204.reuse, R192 ;  /* 0x000000ccd4c0723c */ /* 0x080fe200000418c0 */
[----:B------:R-:W3:Y:S07]  /*9fe0*/  LDSM.16.MT88.4 R212, [R3+0x3080] ;  /* 0x0030800003d4783b */ /* 0x000eee0000004200 */
[-C--:B------:R-:W-:Y:S01]  /*9ff0*/  HMMA.16816.F32.BF16 R112, R208, R204.reuse, R112 ;  /* 0x000000ccd070723c */ /* 0x080fe20000041870 */
[----:B------:R-:W4:Y:S07]  /*a000*/  LDSM.16.MT88.4 R208, [R0+0x3000] ;  /* 0x0030000000d0783b */ /* 0x000f2e0000004200 */
[----:B--2---:R-:W-:Y:S01]  /*a010*/  HMMA.16816.F32.BF16 R100, R100, R204, R200 ;  /* 0x000000cc6464723c */ /* 0x004fe200000418c8 */
[----:B------:R-:W2:Y:S07]  /*a020*/  LDSM.16.MT88.4 R200, [R0+0x3080] ;  /* 0x0030800000c8783b */ /* 0x000eae0000004200 */
[-C--:B0-----:R-:W-:Y:S01]  /*a030*/  HMMA.16816.F32.BF16 R228, R236, R206.reuse, R228 ;  /* 0x000000ceece4723c */ /* 0x081fe200000418e4 */
[----:B------:R-:W-:Y:S07]  /*a040*/  LDSM.16.MT88.4 R236, [R2+0x4000] ;  /* 0x0040000002ec783b */ /* 0x000fee0000004200 */
[-C--:B------:R-:W-:Y:S01]  /*a050*/  HMMA.16816.F32.BF16 R108, R232, R206.reuse, R108 ;  /* 0x000000cee86c723c */ /* 0x080fe2000004186c */
[----:B------:R-:W-:Y:S07]  /*a060*/  LDSM.16.MT88.4 R232, [R2+0x4080] ;  /* 0x0040800002e8783b */ /* 0x000fee0000004200 */
[-C--:B-1----:R-:W-:Y:S01]  /*a070*/  HMMA.16816.F32.BF16 R196, R224, R206.reuse, R196 ;  /* 0x000000cee0c4723c */ /* 0x082fe200000418c4 */
[----:B------:R-:W-:Y:S07]  /*a080*/  LDSM.16.MT88.4 R224, [R116+0x4000] ;  /* 0x0040000074e0783b */ /* 0x000fee0000004200 */
[-C--:B---3--:R-:W-:Y:S01]  /*a090*/  HMMA.16816.F32.BF16 R188, R220, R206.reuse, R188 ;  /* 0x000000cedcbc723c */ /* 0x088fe200000418bc */
[----:B------:R-:W-:Y:S07]  /*a0a0*/  LDSM.16.MT88.4 R220, [R116+0x4080] ;  /* 0x0040800074dc783b */ /* 0x000fee0000004200 */
[-C--:B----4-:R-:W-:Y:S01]  /*a0b0*/  HMMA.16816.F32.BF16 R104, R216, R206.reuse, R104 ;  /* 0x000000ced868723c */ /* 0x090fe20000041868 */
[----:B------:R-:W-:Y:S07]  /*a0c0*/  LDSM.16.MT88.4 R216, [R3+0x4000] ;  /* 0x0040000003d8783b */ /* 0x000fee0000004200 */
[-C--:B------:R-:W-:Y:S01]  /*a0d0*/  HMMA.16816.F32.BF16 R192, R212, R206.reuse, R192 ;  /* 0x000000ced4c0723c */ /* 0x080fe200000418c0 */
[----:B------:R-:W-:Y:S07]  /*a0e0*/  LDSM.16.MT88.4 R212, [R3+0x4080] ;  /* 0x0040800003d4783b */ /* 0x000fee0000004200 */
[-C--:B------:R-:W-:Y:S01]  /*a0f0*/  HMMA.16816.F32.BF16 R112, R208, R206.reuse, R112 ;  /* 0x000000ced070723c */ /* 0x080fe20000041870 */
[----:B------:R-:W-:Y:S07]  /*a100*/  LDSM.16.MT88.4 R208, [R0+0x4000] ;  /* 0x0040000000d0783b */ /* 0x000fee0000004200 */
[----:B--2---:R-:W-:Y:S01]  /*a110*/  HMMA.16816.F32.BF16 R100, R200, R206, R100 ;  /* 0x000000cec864723c */ /* 0x004fe20000041864 */
[----:B------:R-:W0:Y:S04]  /*a120*/  LDSM.16.M88.4 R204, [R118+0x10080] ;  /* 0x0100800076cc783b */ /* 0x000e280000000200 */
[----:B------:R-:W1:Y:S03]  /*a130*/  LDSM.16.MT88.4 R200, [R0+0x4080] ;  /* 0x0040800000c8783b */ /* 0x000e660000004200 */
[-C--:B0-----:R-:W-:Y:S01]  /*a140*/  HMMA.16816.F32.BF16 R228, R236, R204.reuse, R228 ;  /* 0x000000ccece4723c */ /* 0x081fe200000418e4 */
[----:B------:R-:W0:Y:S07]  /*a150*/  LDSM.16.MT88.4 R236, [R2+0x5000] ;  /* 0x0050000002ec783b */ /* 0x000e2e0000004200 */
[-C--:B------:R-:W-:Y:S01]  /*a160*/  HMMA.16816.F32.BF16 R108, R232, R204.reuse, R108 ;  /* 0x000000cce86c723c */ /* 0x080fe2000004186c */
[----:B------:R-:W2:Y:S07]  /*a170*/  LDSM.16.MT88.4 R232, [R2+0x5080] ;  /* 0x0050800002e8783b */ /* 0x000eae0000004200 */
        /* <DEDUP_REMOVED lines=8> */
[-C--:B------:R-:W-:Y:S01]  /*a200*/  HMMA.16816.F32.BF16 R112, R208, R204.reuse, R112 ;  /* 0x000000ccd070723c */ /* 0x080fe20000041870 */
[----:B------:R-:W4:Y:S07]  /*a210*/  LDSM.16.MT88.4 R208, [R0+0x5000] ;  /* 0x0050000000d0783b */ /* 0x000f2e0000004200 */
[----:B-1----:R-:W-:Y:S01]  /*a220*/  HMMA.16816.F32.BF16 R100, R200, R204, R100 ;  /* 0x000000ccc864723c */ /* 0x002fe20000041864 */
[----:B------:R-:W1:Y:S07]  /*a230*/  LDSM.16.MT88.4 R200, [R0+0x5080] ;  /* 0x0050800000c8783b */ /* 0x000e6e0000004200 */
[-C--:B0-----:R-:W-:Y:S01]  /*a240*/  HMMA.16816.F32.BF16 R228, R236, R206.reuse, R228 ;  /* 0x000000ceece4723c */ /* 0x081fe200000418e4 */
[----:B------:R-:W-:Y:S07]  /*a250*/  LDSM.16.MT88.4 R236, [R2+0x6000] ;  /* 0x0060000002ec783b */ /* 0x000fee0000004200 */
[-C--:B--2---:R-:W-:Y:S01]  /*a260*/  HMMA.16816.F32.BF16 R108, R232, R206.reuse, R108 ;  /* 0x000000cee86c723c */ /* 0x084fe2000004186c */
        /* <DEDUP_REMOVED lines=9> */
[-C--:B------:R-:W-:Y:S01]  /*a300*/  HMMA.16816.F32.BF16 R112, R208, R206.reuse, R112 ;  /* 0x000000ced070723c */ /* 0x080fe20000041870 */
[----:B------:R-:W-:Y:S07]  /*a310*/  LDSM.16.MT88.4 R208, [R0+0x6000] ;  /* 0x0060000000d0783b */ /* 0x000fee0000004200 */
[----:B-1----:R-:W-:Y:S01]  /*a320*/  HMMA.16816.F32.BF16 R100, R200, R206, R100 ;  /* 0x000000cec864723c */ /* 0x002fe20000041864 */
        /* <DEDUP_REMOVED lines=122> */
[----:B------:R-:W0:Y:S04]  /*aad0*/  S2R R129, SR_CTAID.X ;  /* 0x0000000000817919 */ /* 0x000e280000002500 */
[----:B------:R-:W2:Y:S03]  /*aae0*/  S2R R124, SR_TID.X ;  /* 0x00000000007c7919 */ /* 0x000ea60000002100 */
[-C--:B----4-:R-:W-:Y:S01]  /*aaf0*/  HMMA.16816.F32.BF16 R188, R220, R206.reuse, R188 ;  /* 0x000000cedcbc723c */ /* 0x090fe200000418bc */
[----:B------:R-:W-:Y:S04]  /*ab00*/  LDSM.16.MT88.4 R224, [R116+0xe000] ;  /* 0x00e0000074e0783b */ /* 0x000fe80000004200 */
[----:B------:R-:W-:Y:S03]  /*ab10*/  LDSM.16.MT88.4 R220, [R116+0xe080] ;  /* 0x00e0800074dc783b */ /* 0x000fe60000004200 */
[-C--:B------:R-:W-:Y:S01]  /*ab20*/  HMMA.16816.F32.BF16 R104, R216, R206.reuse, R104 ;  /* 0x000000ced868723c */ /* 0x080fe20000041868 */
[----:B------:R-:W-:Y:S07]  /*ab30*/  LDSM.16.MT88.4 R216, [R3+0xe000] ;  /* 0x00e0000003d8783b */ /* 0x000fee0000004200 */
[-C--:B------:R-:W-:Y:S01]  /*ab40*/  HMMA.16816.F32.BF16 R192, R212, R206.reuse, R192 ;  /* 0x000000ced4c0723c */ /* 0x080fe200000418c0 */
[----:B------:R-:W-:Y:S07]  /*ab50*/  LDSM.16.MT88.4 R212, [R3+0xe080] ;  /* 0x00e0800003d4783b */ /* 0x000fee0000004200 */
[-C--:B------:R-:W-:Y:S08]  /*ab60*/  HMMA.16816.F32.BF16 R112, R208, R206.reuse, R112 ;  /* 0x000000ced070723c */ /* 0x080ff00000041870 */
[----:B-1----:R-:W-:Y:S01]  /*ab70*/  HMMA.16816.F32.BF16 R100, R200, R206, R100 ;  /* 0x000000cec864723c */ /* 0x002fe20000041864 */
[----:B------:R-:W1:Y:S01]  /*ab80*/  LDSM.16.M88.4 R204, [R117+0x10180] ;  /* 0x0101800075cc783b */ /* 0x000e620000000200 */
[----:B0-----:R-:W-:-:S02]  /*ab90*/  SHF.L.U32 R129, R129, 0x7, RZ ;  /* 0x0000000781817819 */ /* 0x001fc400000006ff */
[----:B--2---:R-:W-:Y:S01]  /*aba0*/  LOP3.LUT R128, R124, 0x1c, RZ, 0xc0, !PT ;  /* 0x0000001c7c807812 */ /* 0x004fe200078ec0ff */
[----:B------:R-:W-:Y:S04]  /*abb0*/  LDSM.16.MT88.4 R208, [R0+0xe000] ;  /* 0x00e0000000d0783b */ /* 0x000fe80000004200 */
[----:B------:R-:W0:Y:S01]  /*abc0*/  LDSM.16.MT88.4 R200, [R0+0xe080] ;  /* 0x00e0800000c8783b */ /* 0x000e220000004200 */
[-C--:B-1----:R-:W-:Y:S03]  /*abd0*/  HMMA.16816.F32.BF16 R228, R236, R204.reuse, R228 ;  /* 0x000000ccece4723c */ /* 0x082fe600000418e4 */
[----:B------:R-:W-:Y:S05]  /*abe0*/  LDSM.16.MT88.4 R236, [R0+0xf080] ;  /* 0x00f0800000ec783b */ /* 0x000fea0000004200 */
[----:B------:R-:W-:Y:S01]  /*abf0*/  HMMA.16816.F32.BF16 R108, R232, R204, R108 ;  /* 0x000000cce86c723c */ /* 0x000fe2000004186c */
[----:B------:R1:W-:Y:S02]  /*ac00*/  LDSM.16.MT88.4 R232, [R0+0xf000] ;  /* 0x00f0000000e8783b */ /* 0x0003e40000004200 */
[----:B-1----:R-:W-:-:S02]  /*ac10*/  LEA.HI R0, R128, R129, RZ, 0x1e ;  /* 0x0000008180007211 */ /* 0x002fc400078ff0ff */
[----:B------:R-:W1:Y:S04]  /*ac20*/  S2R R129, SR_TID.X ;  /* 0x0000000000817919 */ /* 0x000e680000002100 */
[----:B------:R-:W2:Y:S01]  /*ac30*/  S2R R128, SR_CTAID.X ;  /* 0x0000000000807919 */ /* 0x000ea20000002500 */
[-C--:B------:R-:W-:Y:S03]  /*ac40*/  HMMA.16816.F32.BF16 R196, R224, R204.reuse, R196 ;  /* 0x000000cce0c4723c */ /* 0x080fe600000418c4 */
[----:B------:R-:W3:Y:S05]  /*ac50*/  LDSM.16.MT88.4 R224, [R3+0xf080] ;  /* 0x00f0800003e0783b */ /* 0x000eea0000004200 */
[-C--:B------:R-:W-:Y:S01]  /*ac60*/  HMMA.16816.F32.BF16 R188, R220, R204.reuse, R188 ;  /* 0x000000ccdcbc723c */ /* 0x080fe200000418bc */
[----:B------:R4:W-:Y:S07]  /*ac70*/  LDSM.16.MT88.4 R220, [R3+0xf000] ;  /* 0x00f0000003dc783b */ /* 0x0009ee0000004200 */
[----:B------:R-:W-:Y:S01]  /*ac80*/  HMMA.16816.F32.BF16 R104, R216, R204, R104 ;  /* 0x000000ccd868723c */ /* 0x000fe20000041868 */
[----:B------:R-:W-:Y:S01]  /*ac90*/  LDSM.16.MT88.4 R216, [R116+0xf080] ;  /* 0x00f0800074d8783b */ /* 0x000fe20000004200 */
[----:B----4-:R-:W-:-:S06]  /*aca0*/  LOP3.LUT R3, R124, 0x20, RZ, 0xc0, !PT ;  /* 0x000000207c037812 */ /* 0x010fcc00078ec0ff */
[----:B------:R-:W-:Y:S01]  /*acb0*/  HMMA.16816.F32.BF16 R192, R212, R204, R192 ;  /* 0x000000ccd4c0723c */ /* 0x000fe200000418c0 */
[----:B------:R4:W-:Y:S01]  /*acc0*/  LDSM.16.MT88.4 R212, [R116+0xf000] ;  /* 0x00f0000074d4783b */ /* 0x0009e20000004200 */
[----:B--2---:R-:W-:Y:S02]  /*acd0*/  SHF.L.U32 R128, R128, 0x7, RZ ;  /* 0x0000000780807819 */ /* 0x004fe400000006ff */
[----:B----4-:R-:W-:Y:S02]  /*ace0*/  LOP3.LUT R116, R124, 0x3, RZ, 0xc0, !PT ;  /* 0x000000037c747812 */ /* 0x010fe400078ec0ff */
[C---:B-1----:R-:W-:Y:S02]  /*acf0*/  LOP3.LUT R124, R129.reuse, 0x1c, RZ, 0xc0, !PT ;  /* 0x0000001c817c7812 */ /* 0x042fe400078ec0ff */
[----:B------:R-:W-:Y:S02]  /*ad00*/  LOP3.LUT R129, R129, 0x1c, RZ, 0xc0, !PT ;  /* 0x0000001c81817812 */ /* 0x000fe400078ec0ff */
[----:B------:R-:W-:-:S02]  /*ad10*/  LEA.HI R124, R124, 0x78, RZ, 0x1e ;  /* 0x000000787c7c7811 */ /* 0x000fc400078ff0ff */
[C---:B------:R-:W-:Y:S02]  /*ad20*/  LEA.HI R125, R129.reuse, 0x70, RZ, 0x1e ;  /* 0x00000070817d7811 */ /* 0x040fe400078ff0ff */
[C---:B------:R-:W-:Y:S02]  /*ad30*/  IADD3 R127, R128.reuse, R124, RZ ;  /* 0x0000007c807f7210 */ /* 0x040fe40007ffe0ff */
[----:B------:R-:W-:Y:S01]  /*ad40*/  LEA.HI R129, R129, 0x68, RZ, 0x1e ;  /* 0x0000006881817811 */ /* 0x000fe200078ff0ff */
[----:B------:R-:W1:Y:S01]  /*ad50*/  S2R R124, SR_TID.X ;  /* 0x00000000007c7919 */ /* 0x000e620000002100 */
[C---:B------:R-:W-:Y:S02]  /*ad60*/  IADD3 R126, R128.reuse, R125, RZ ;  /* 0x0000007d807e7210 */ /* 0x040fe40007ffe0ff */
[----:B------:R-:W-:Y:S02]  /*ad70*/  IADD3 R125, R128, R129, RZ ;  /* 0x00000081807d7210 */ /* 0x000fe40007ffe0ff */
[----:B------:R-:W2:Y:S01]  /*ad80*/  S2R R129, SR_TID.X ;  /* 0x0000000000817919 */ /* 0x000ea20000002100 */
[----:B-1----:R-:W-:-:S04]  /*ad90*/  LOP3.LUT R124, R124, 0x1c, RZ, 0xc0, !PT ;  /* 0x0000001c7c7c7812 */ /* 0x002fc800078ec0ff */
[C---:B------:R-:W-:Y:S02]  /*ada0*/  LEA.HI R120, R124.reuse, 0x60, RZ, 0x1e ;  /* 0x000000607c787811 */ /* 0x040fe400078ff0ff */
[----:B------:R-:W-:Y:S02]  /*adb0*/  LEA.HI R124, R124, 0x58, RZ, 0x1e ;  /* 0x000000587c7c7811 */ /* 0x000fe400078ff0ff */
[----:B--2---:R-:W-:Y:S02]  /*adc0*/  LOP3.LUT R129, R129, 0x1c, RZ, 0xc0, !PT ;  /* 0x0000001c81817812 */ /* 0x004fe400078ec0ff */
[C---:B------:R-:W-:Y:S02]  /*add0*/  IADD3 R119, R128.reuse, R124, RZ ;  /* 0x0000007c80777210 */ /* 0x040fe40007ffe0ff */
[----:B------:R-:W-:Y:S02]  /*ade0*/  LEA.HI R124, R129, 0x50, RZ, 0x1e ;  /* 0x00000050817c7811 */ /* 0x000fe400078ff0ff */
[----:B------:R-:W1:Y:S02]  /*adf0*/  S2R R129, SR_TID.X ;  /* 0x0000000000817919 */ /* 0x000e640000002100 */
[----:B------:R-:W-:-:S02]  /*ae00*/  IADD3 R118, R128, R124, RZ ;  /* 0x0000007c80767210 */ /* 0x000fc40007ffe0ff */
[C---:B-1----:R-:W-:Y:S02]  /*ae10*/  LOP3.LUT R124, R129.reuse, 0x1c, RZ, 0xc0, !PT ;  /* 0x0000001c817c7812 */ /* 0x042fe400078ec0ff */
[----:B------:R-:W-:Y:S02]  /*ae20*/  LOP3.LUT R129, R129, 0x1c, RZ, 0xc0, !PT ;  /* 0x0000001c81817812 */ /* 0x000fe400078ec0ff */
[----:B------:R-:W-:-:S04]  /*ae30*/  LEA.HI R124, R124, 0x48, RZ, 0x1e ;  /* 0x000000487c7c7811 */ /* 0x000fc800078ff0ff */
[----:B------:R-:W-:Y:S02]  /*ae40*/  IADD3 R117, R128, R124, RZ ;  /* 0x0000007c80757210 */ /* 0x000fe40007ffe0ff */
[----:B------:R-:W-:Y:S02]  /*ae50*/  LEA.HI R124, R129, 0x40, RZ, 0x1e ;  /* 0x00000040817c7811 */ /* 0x000fe400078ff0ff */
[----:B------:R-:W1:Y:S01]  /*ae60*/  S2R R129, SR_TID.X ;  /* 0x0000000000817919 */ /* 0x000e620000002100 */
[----:B------:R-:W-:-:S04]  /*ae70*/  SHF.L.U32 R116, R116, 0x1, RZ ;  /* 0x0000000174747819 */ /* 0x000fc800000006ff */
[----:B------:R-:W-:Y:S02]  /*ae80*/  LEA.HI R3, R3, R116, RZ, 0x1e ;  /* 0x0000007403037211 */ /* 0x000fe400078ff0ff */
[----:B------:R-:W-:Y:S02]  /*ae90*/  IADD3 R116, R128, R124, RZ ;  /* 0x0000007c80747210 */ /* 0x000fe40007ffe0ff */
[----:B------:R-:W2:Y:S01]  /*aea0*/  S2R R124, SR_TID.X ;  /* 0x00000000007c7919 */ /* 0x000ea20000002100 */
[----:B------:R-:W-:Y:S02]  /*aeb0*/  IADD3 R186, P2, R3, UR4, RZ ;  /* 0x0000000403ba7c10 */ /* 0x000fe4000ff5e0ff */
[----:B-1----:R-:W-:-:S04]  /*aec0*/  LOP3.LUT R129, R129, 0x1c, RZ, 0xc0, !PT ;  /* 0x0000001c81817812 */ /* 0x002fc800078ec0ff */
[----:B------:R-:W-:-:S04]  /*aed0*/  LEA.HI R129, R129, 0x38, RZ, 0x1e ;  /* 0x0000003881817811 */ /* 0x000fc800078ff0ff */
[----:B------:R-:W-:Y:S02]  /*aee0*/  IADD3 R3, R128, R129, RZ ;  /* 0x0000008180037210 */ /* 0x000fe40007ffe0ff */
[----:B------:R-:W1:Y:S01]  /*aef0*/  S2R R129, SR_TID.X ;  /* 0x0000000000817919 */ /* 0x000e620000002100 */
[----:B0-----:R-:W-:Y:S03]  /*af00*/  HMMA.16816.F32.BF16 R100, R200, R204, R100 ;  /* 0x000000ccc864723c */ /* 0x001fe60000041864 */
[----:B------:R-:W0:Y:S01]  /*af10*/  LDSM.16.MT88.4 R200, [R2+0xf000] ;  /* 0x00f0000002c8783b */ /* 0x000e220000004200 */
[----:B--2---:R-:W-:-:S04]  /*af20*/  LOP3.LUT R124, R124, 0x1c, RZ, 0xc0, !PT ;  /* 0x0000001c7c7c7812 */ /* 0x004fc800078ec0ff */
[----:B------:R-:W-:Y:S01]  /*af30*/  LEA.HI R124, R124, 0x30, RZ, 0x1e ;  /* 0x000000307c7c7811 */ /* 0x000fe200078ff0ff */
[----:B------:R-:W-:Y:S01]  /*af40*/  HMMA.16816.F32.BF16 R112, R208, R204, R112 ;  /* 0x000000ccd070723c */ /* 0x000fe20000041870 */
[----:B------:R-:W2:Y:S04]  /*af50*/  LDSM.16.MT88.4 R208, [R2+0xf080] ;  /* 0x00f0800002d0783b */ /* 0x000ea80000004200 */
[----:B------:R4:W-:Y:S01]  /*af60*/  STL [R1+0x500], R2 ;  /* 0x0005000201007387 */ /* 0x0009e20000100800 */
[----:B-1----:R-:W-:Y:S02]  /*af70*/  LOP3.LUT R129, R129, 0x1c, RZ, 0xc0, !PT ;  /* 0x0000001c81817812 */ /* 0x002fe400078ec0ff */
[----:B----4-:R-:W-:Y:S02]  /*af80*/  IADD3 R2, R128, R124, RZ ;  /* 0x0000007c80027210 */ /* 0x010fe40007ffe0ff */
[----:B------:R-:W-:-:S02]  /*af90*/  LEA.HI R124, R129, 0x28, RZ, 0x1e ;  /* 0x00000028817c7811 */ /* 0x000fc400078ff0ff */
[----:B------:R-:W1:Y:S01]  /*afa0*/  S2R R129, SR_TID.X ;  /* 0x0000000000817919 */ /* 0x000e620000002100 */
[----:B------:R-:W-:Y:S02]  /*afb0*/  IADD3.X R187, RZ, UR5, RZ, P2, !PT ;  /* 0x00000005ffbb7c10 */ /* 0x000fe400097fe4ff */
[CC--:B------:R-:W-:Y:S02]  /*afc0*/  ISETP.GT.U32.AND P1, PT, R186.reuse, R0.reuse, PT ;  /* 0x00000000ba00720c */ /* 0x0c0fe40003f24070 */
[----:B------:R-:W-:Y:S02]  /*afd0*/  ISETP.GE.U32.AND P2, PT, R186, R0, PT ;  /* 0x00000000ba00720c */ /* 0x000fe40003f46070 */
[----:B------:R-:W-:Y:S01]  /*afe0*/  IADD3 R0, R128, R124, RZ ;  /* 0x0000007c80007210 */ /* 0x000fe20007ffe0ff */
[-C--:B---3--:R-:W-:Y:S08]  /*aff0*/  HMMA.16816.F32.BF16 R192, R224, R206.reuse, R192 ;  /* 0x000000cee0c0723c */ /* 0x088ff000000418c0 */
[----:B0-----:R-:W-:Y:S01]  /*b000*/  HMMA.16816.F32.BF16 R200, R200, R206, R228 ;  /* 0x000000cec8c8723c */ /* 0x001fe200000418e4 */
[----:B-1----:R-:W-:-:S02]  /*b010*/  LOP3.LUT R124, R129, 0x1c, RZ, 0xc0, !PT ;  /* 0x0000001c817c7812 */ /* 0x002fc400078ec0ff */
[----:B------:R-:W-:-:S05]  /*b020*/  LOP3.LUT R129, R129, 0x1c, RZ, 0xc0, !PT ;  /* 0x0000001c81817812 */ /* 0x000fca00078ec0ff */
[-C--:B------:R-:W-:Y:S01]  /*b030*/  HMMA.16816.F32.BF16 R196, R212, R206.reuse, R196 ;  /* 0x000000ced4c4723c */ /* 0x080fe200000418c4 */
[----:B------:R-:W-:Y:S02]  /*b040*/  LEA.HI R121, R129, 0x18, RZ, 0x1e ;  /* 0x0000001881797811 */ /* 0x000fe400078ff0ff */
[----:B------:R-:W0:Y:S05]  /*b050*/  S2R R129, SR_TID.X ;  /* 0x0000000000817919 */ /* 0x000e2a0000002100 */
[-C--:B------:R-:W-:Y:S08]  /*b060*/  HMMA.16816.F32.BF16 R100, R236, R206.reuse, R100 ;  /* 0x000000ceec64723c */ /* 0x080ff00000041864 */
[-C--:B------:R-:W-:Y:S08]  /*b070*/  HMMA.16816.F32.BF16 R188, R216, R206.reuse, R188 ;  /* 0x000000ced8bc723c */ /* 0x080ff000000418bc */
[----:B------:R-:W-:Y:S01]  /*b080*/  HMMA.16816.F32.BF16 R112, R232, R206, R112 ;  /* 0x000000cee870723c */ /* 0x000fe20000041870 */
[----:B------:R-:W-:Y:S01]  /*b090*/  IADD3 R120, R128, R120, RZ ;  /* 0x0000007880787210 */ /* 0x000fe20007ffe0ff */
[----:B------:R-:W-:-:S06]  /*b0a0*/  FMUL R185, R201, c[0x0][0x188] ;  /* 0x00006200c9b97a20 */ /* 0x000fcc0000400000 */
[----:B--2---:R-:W-:Y:S01]  /*b0b0*/  HMMA.16816.F32.BF16 R108, R208, R206, R108 ;  /* 0x000000ced06c723c */ /* 0x004fe2000004186c */
[----:B------:R-:W-:Y:S02]  /*b0c0*/  ISETP.GT.U32.AND P3, PT, R186, R120, PT ;  /* 0x00000078ba00720c */ /* 0x000fe40003f64070 */
[C---:B------:R-:W-:Y:S01]  /*b0d0*/  ISETP.GE.U32.AND.EX P2, PT, R187.reuse, RZ, PT, P2 ;  /* 0x000000ffbb00720c */ /* 0x040fe20003f46120 */
[----:B------:R-:W-:Y:S01]  /*b0e0*/  FMUL R192, R192, c[0x0][0x188] ;  /* 0x00006200c0c07a20 */ /* 0x000fe20000400000 */
[----:B------:R-:W-:-:S03]  /*b0f0*/  ISETP.GT.U32.AND.EX P3, PT, R187, RZ, PT, P3 ;  /* 0x000000ffbb00720c */ /* 0x000fc60003f64130 */
[----:B------:R-:W-:Y:S01]  /*b100*/  HMMA.16816.F32.BF16 R104, R220, R206, R104 ;  /* 0x000000cedc68723c */ /* 0x000fe20000041868 */
[----:B------:R-:W-:Y:S01]  /*b110*/  FSEL R185, R185, -INF , !P2 ;  /* 0xff800000b9b97808 */ /* 0x000fe20005000000 */
[----:B------:R-:W-:Y:S01]  /*b120*/  FMUL R200, R200, c[0x0][0x188] ;  /* 0x00006200c8c87a20 */ /* 0x000fe20000400000 */
[----:B------:R-:W-:Y:S02]  /*b130*/  IADD3 R123, R128, R121, RZ ;  /* 0x00000079807b7210 */ /* 0x000fe40007ffe0ff */
[----:B------:R-:W-:Y:S02]  /*b140*/  ISETP.GT.U32.AND P2, PT, R186, R126, PT ;  /* 0x0000007eba00720c */ /* 0x000fe40003f44070 */
[----:B------:R-:W-:Y:S01]  /*b150*/  FMUL R206, R202, c[0x0][0x188] ;  /* 0x00006200cace7a20 */ /* 0x000fe20000400000 */
[----:B0-----:R-:W-:Y:S01]  /*b160*/  LOP3.LUT R121, R129, 0x1c, RZ, 0xc0, !PT ;  /* 0x0000001c81797812 */ /* 0x001fe200078ec0ff */
[----:B------:R-:W-:Y:S01]  /*b170*/  FMUL R207, R195, c[0x0][0x188] ;  /* 0x00006200c3cf7a20 */ /* 0x000fe20000400000 */
[----:B------:R-:W-:Y:S01]  /*b180*/  ISETP.GT.U32.AND.EX P1, PT, R187, RZ, PT, P1 ;  /* 0x000000ffbb00720c */ /* 0x000fe20003f24110 */
[----:B------:R-:W-:-:S02]  /*b190*/  FMUL R202, R196, c[0x0][0x188] ;  /* 0x00006200c4ca7a20 */ /* 0x000fc40000400000 */
[----:B------:R-:W-:Y:S01]  /*b1a0*/  FMUL R195, R103, c[0x0][0x188] ;  /* 0x0000620067c37a20 */ /* 0x000fe20000400000 */
[----:B------:R-:W-:Y:S01]  /*b1b0*/  FSEL R103, R192, -INF , !P3 ;  /* 0xff800000c0677808 */ /* 0x000fe20005800000 */
[----:B------:R-:W-:Y:S01]  /*b1c0*/  FMUL R196, R188, c[0x0][0x188] ;  /* 0x00006200bcc47a20 */ /* 0x000fe20000400000 */
[----:B------:R-:W-:Y:S01]  /*b1d0*/  ISETP.GT.U32.AND P3, PT, R186, R3, PT ;  /* 0x00000003ba00720c */ /* 0x000fe20003f64070 */
[----:B------:R-:W-:Y:S01]  /*b1e0*/  FMUL R188, R100, c[0x0][0x188] ;  /* 0x0000620064bc7a20 */ /* 0x000fe20000400000 */
[----:B------:R-:W-:Y:S01]  /*b1f0*/  ISETP.GT.U32.AND.EX P2, PT, R187, RZ, PT, P2 ;  /* 0x000000ffbb00720c */ /* 0x000fe20003f44120 */
[----:B------:R-:W-:Y:S01]  /*b200*/  FMUL R208, R197, c[0x0][0x188] ;  /* 0x00006200c5d07a20 */ /* 0x000fe20000400000 */
[----:B------:R-:W-:Y:S01]  /*b210*/  LEA.HI R121, R121, 0x10, RZ, 0x1e ;  /* 0x0000001079797811 */ /* 0x000fe200078ff0ff */
[----:B------:R-:W-:Y:S01]  /*b220*/  FMUL R214, R191, c[0x0][0x188] ;  /* 0x00006200bfd67a20 */ /* 0x000fe20000400000 */
[----:B------:R-:W-:Y:S01]  /*b230*/  FSEL R200, R200, -INF , !P1 ;  /* 0xff800000c8c87808 */ /* 0x000fe20004800000 */
[----:B------:R-:W-:Y:S01]  /*b240*/  FMUL R197, R198, c[0x0][0x188] ;  /* 0x00006200c6c57a20 */ /* 0x000fe20000400000 */
[----:B------:R-:W-:Y:S01]  /*b250*/  ISETP.GT.U32.AND P1, PT, R186, R127, PT ;  /* 0x0000007fba00720c */ /* 0x000fe20003f24070 */
[----:B------:R-:W-:Y:S01]  /*b260*/  FMUL R191, R114, c[0x0][0x188] ;  /* 0x0000620072bf7a20 */ /* 0x000fe20000400000 */
[----:B------:R-:W-:Y:S01]  /*b270*/  LOP3.LUT R129, R129, 0x1c, RZ, 0xc0, !PT ;  /* 0x0000001c81817812 */ /* 0x000fe200078ec0ff */
[----:B------:R-:W-:Y:S01]  /*b280*/  FMUL R198, R101, c[0x0][0x188] ;  /* 0x0000620065c67a20 */ /* 0x000fe20000400000 */
[----:B------:R-:W-:-:S02]  /*b290*/  ISETP.GT.U32.AND P5, PT, R186, R119, PT ;  /* 0x00000077ba00720c */ /* 0x000fc40003fa4070 */
[----:B------:R-:W-:Y:S01]  /*b2a0*/  ISETP.GT.U32.AND.EX P3, PT, R187, RZ, PT, P3 ;  /* 0x000000ffbb00720c */ /* 0x000fe20003f64130 */
[----:B------:R-:W-:Y:S01]  /*b2b0*/  FMUL R100, R102, c[0x0][0x188] ;  /* 0x0000620066647a20 */ /* 0x000fe20000400000 */
[----:B------:R-:W-:Y:S02]  /*b2c0*/  FSEL R101, R188, -INF , !P2 ;  /* 0xff800000bc657808 */ /* 0x000fe40005000000 */
[----:B------:R-:W-:Y:S01]  /*b2d0*/  IADD3 R122, R128, R121, RZ ;  /* 0x00000079807a7210 */ /* 0x000fe20007ffe0ff */
[----:B------:R-:W-:Y:S01]  /*b2e0*/  FMUL R190, R190, c[0x0][0x188] ;  /* 0x00006200bebe7a20 */ /* 0x000fe20000400000 */
[----:B------:R-:W-:Y:S01]  /*b2f0*/  ISETP.GT.U32.AND P2, PT, R186, R117, PT ;  /* 0x00000075ba00720c */ /* 0x000fe20003f44070 */
[----:B------:R-:W-:Y:S01]  /*b300*/  FMUL R215, R189, c[0x0][0x188] ;  /* 0x00006200bdd77a20 */ /* 0x000fe20000400000 */
[----:B------:R-:W-:Y:S02]  /*b310*/  ISETP.GT.U32.AND.EX P1, PT, R187, RZ, PT, P1 ;  /* 0x000000ffbb00720c */ /* 0x000fe40003f24110 */
[----:B------:R-:W-:-:S02]  /*b320*/  LEA.HI R124, R124, 0x20, RZ, 0x1e ;  /* 0x000000207c7c7811 */ /* 0x000fc400078ff0ff */
[----:B------:R-:W-:Y:S01]  /*b330*/  LEA.HI R129, R129, 0x8, RZ, 0x1e ;  /* 0x0000000881817811 */ /* 0x000fe200078ff0ff */
[----:B------:R-:W-:Y:S01]  /*b340*/  FMUL R189, R110, c[0x0][0x188] ;  /* 0x000062006ebd7a20 */ /* 0x000fe20000400000 */
[----:B------:R-:W-:Y:S02]  /*b350*/  ISETP.GT.U32.AND.EX P5, PT, R187, RZ, PT, P5 ;  /* 0x000000ffbb00720c */ /* 0x000fe40003fa4150 */
[----:B------:R-:W-:Y:S02]  /*b360*/  FSEL R191, R191, -INF , !P3 ;  /* 0xff800000bfbf7808 */ /* 0x000fe40005800000 */
[----:B------:R-:W-:Y:S02]  /*b370*/  ISETP.GT.U32.AND P3, PT, R186, R122, PT ;  /* 0x0000007aba00720c */ /* 0x000fe40003f64070 */
[----:B------:R-:W-:Y:S02]  /*b380*/  FMNMX R201, R200, R185, !PT ;  /* 0x000000b9c8c97209 */ /* 0x000fe40007800000 */
[----:B------:R-:W-:-:S02]  /*b390*/  ISETP.GT.U32.AND.EX P2, PT, R187, RZ, PT, P2 ;  /* 0x000000ffbb00720c */ /* 0x000fc40003f44120 */
[----:B------:R-:W-:Y:S02]  /*b3a0*/  FSEL R100, R100, -INF , !P1 ;  /* 0xff80000064647808 */ /* 0x000fe40004800000 */
[C---:B------:R-:W-:Y:S02]  /*b3b0*/  IADD3 R124, R128.reuse, R124, RZ ;  /* 0x0000007c807c7210 */ /* 0x040fe40007ffe0ff */
[----:B------:R-:W-:Y:S01]  /*b3c0*/  IADD3 R121, R128, R129, RZ ;  /* 0x0000008180797210 */ /* 0x000fe20007ffe0ff */
[----:B------:R-:W0:Y:S01]  /*b3d0*/  S2R R143, SR_TID.X ;  /* 0x00000000008f7919 */ /* 0x000e220000002100 */
[----:B------:R-:W-:Y:S02]  /*b3e0*/  ISETP.GT.U32.AND P1, PT, R186, R118, PT ;  /* 0x00000076ba00720c */ /* 0x000fe40003f24070 */
[----:B------:R-:W-:Y:S01]  /*b3f0*/  FSEL R188, R190, -INF , !P5 ;  /* 0xff800000bebc7808 */ /* 0x000fe20006800000 */
[----:B------:R-:W1:Y:S01]  /*b400*/  S2R R128, SR_TID.X ;  /* 0x0000000000807919 */ /* 0x000e620000002100 */
[----:B------:R-:W-:Y:S01]  /*b410*/  FMUL R190, R108, c[0x0][0x188] ;  /* 0x000062006cbe7a20 */ /* 0x000fe20000400000 */
[----:B------:R-:W-:-:S02]  /*b420*/  ISETP.GT.U32.AND.EX P3, PT, R187, RZ, PT, P3 ;  /* 0x000000ffbb00720c */ /* 0x000fc40003f64130 */
[C---:B------:R-:W-:Y:S01]  /*b430*/  ISETP.GT.U32.AND P4, PT, R186.reuse, R125, PT ;  /* 0x0000007dba00720c */ /* 0x040fe20003f84070 */
[----:B------:R-:W2:Y:S01]  /*b440*/  SHFL.BFLY PT, R204, R201, 0x2, 0x1f ;  /* 0x0c401f00c9cc7f89 */ /* 0x000ea200000e0000 */
[----:B------:R-:W-:Y:S01]  /*b450*/  FSEL R108, R189, -INF , !P2 ;  /* 0xff800000bd6c7808 */ /* 0x000fe20005000000 */
[----:B------:R-:W-:Y:S01]  /*b460*/  FMUL R205, R199, c[0x0][0x188] ;  /* 0x00006200c7cd7a20 */ /* 0x000fe20000400000 */
[----:B------:R-:W-:Y:S01]  /*b470*/  ISETP.GT.U32.AND P2, PT, R186, R124, PT ;  /* 0x0000007cba00720c */ /* 0x000fe20003f44070 */
[----:B------:R-:W-:Y:S01]  /*b480*/  FMUL R194, R194, c[0x0][0x188] ;  /* 0x00006200c2c27a20 */ /* 0x000fe20000400000 */
[C---:B------:R-:W-:Y:S01]  /*b490*/  ISETP.GT.U32.AND.EX P1, PT, R187.reuse, RZ, PT, P1 ;  /* 0x000000ffbb00720c */ /* 0x040fe20003f24110 */
[----:B------:R-:W-:Y:S01]  /*b4a0*/  FMUL R104, R104, c[0x0][0x188] ;  /* 0x0000620068687a20 */ /* 0x000fe20000400000 */
[----:B------:R-:W-:Y:S02]  /*b4b0*/  FSEL R199, R202, -INF , !P3 ;  /* 0xff800000cac77808 */ /* 0x000fe40005800000 */
[----:B------:R-:W-:-:S02]  /*b4c0*/  ISETP.GT.U32.AND.EX P4, PT, R187, RZ, PT, P4 ;  /* 0x000000ffbb00720c */ /* 0x000fc40003f84140 */
[C---:B------:R-:W-:Y:S02]  /*b4d0*/  ISETP.GT.U32.AND P5, PT, R186.reuse, R2, PT ;  /* 0x00000002ba00720c */ /* 0x040fe40003fa4070 */
[----:B------:R-:W-:Y:S02]  /*b4e0*/  ISETP.GE.U32.AND P3, PT, R186, R124, PT ;  /* 0x0000007cba00720c */ /* 0x000fe40003f66070 */
[----:B------:R-:W-:Y:S01]  /*b4f0*/  ISETP.GT.U32.AND.EX P2, PT, R187, RZ, PT, P2 ;  /* 0x000000ffbb00720c */ /* 0x000fe20003f44120 */
[----:B------:R-:W-:Y:S01]  /*b500*/  FMUL R112, R112, c[0x0][0x188] ;  /* 0x0000620070707a20 */ /* 0x000fe20000400000 */
[----:B------:R-:W-:Y:S01]  /*b510*/  FSEL R110, R196, -INF , !P1 ;  /* 0xff800000c46e7808 */ /* 0x000fe20004800000 */
[----:B------:R-:W-:Y:S01]  /*b520*/  FMUL R196, R105, c[0x0][0x188] ;  /* 0x0000620069c47a20 */ /* 0x000fe20000400000 */
[----:B------:R-:W-:Y:S02]  /*b530*/  FSEL R102, R194, -INF , !P4 ;  /* 0xff800000c2667808 */ /* 0x000fe40006000000 */
[----:B------:R-:W-:-:S02]  /*b540*/  ISETP.GT.U32.AND.EX P5, PT, R187, RZ, PT, P5 ;  /* 0x000000ffbb00720c */ /* 0x000fc40003fa4150 */
[----:B------:R-:W-:Y:S02]  /*b550*/  ISETP.GE.U32.AND.EX P3, PT, R187, RZ, PT, P3 ;  /* 0x000000ffbb00720c */ /* 0x000fe40003f66130 */
[----:B------:R-:W-:Y:S02]  /*b560*/  FSEL R194, R104, -INF , !P2 ;  /* 0xff80000068c27808 */ /* 0x000fe40005000000 */
[C---:B------:R-:W-:Y:S02]  /*b570*/  ISETP.GE.U32.AND P2, PT, R186.reuse, R126, PT ;  /* 0x0000007eba00720c */ /* 0x040fe40003f46070 */
[C---:B------:R-:W-:Y:S02]  /*b580*/  ISETP.GT.U32.AND P4, PT, R186.reuse, R116, PT ;  /* 0x00000074ba00720c */ /* 0x040fe40003f84070 */
[----:B------:R-:W-:Y:S02]  /*b590*/  ISETP.GT.U32.AND P1, PT, R186, R0, PT ;  /* 0x00000000ba00720c */ /* 0x000fe40003f24070 */
[----:B------:R-:W-:-:S02]  /*b5a0*/  FSEL R192, R112, -INF , !P5 ;  /* 0xff80000070c07808 */ /* 0x000fc40006800000 */
[----:B------:R-:W-:Y:S02]  /*b5b0*/  FSEL R196, R196, -INF , !P3 ;  /* 0xff800000c4c47808 */ /* 0x000fe40005800000 */
[C---:B------:R-:W-:Y:S02]  /*b5c0*/  ISETP.GT.U32.AND P5, PT, R186.reuse, R121, PT ;  /* 0x00000079ba00720c */ /* 0x040fe40003fa4070 */
[----:B------:R-:W-:Y:S01]  /*b5d0*/  ISETP.GE.U32.AND P3, PT, R186, R120, PT ;  /* 0x00000078ba00720c */ /* 0x000fe20003f66070 */
[----:B------:R-:W-:Y:S01]  /*b5e0*/  FMUL R106, R106, c[0x0][0x188] ;  /* 0x000062006a6a7a20 */ /* 0x000fe20000400000 */
[----:B------:R-:W-:Y:S01]  /*b5f0*/  ISETP.GE.U32.AND.EX P2, PT, R187, RZ, PT, P2 ;  /* 0x000000ffbb00720c */ /* 0x000fe20003f46120 */
[----:B------:R-:W-:Y:S01]  /*b600*/  FMUL R213, R193, c[0x0][0x188] ;  /* 0x00006200c1d57a20 */ /* 0x000fe20000400000 */
[C---:B------:R-:W-:Y:S02]  /*b610*/  ISETP.GT.U32.AND.EX P4, PT, R187.reuse, RZ, PT, P4 ;  /* 0x000000ffbb00720c */ /* 0x040fe40003f84140 */
[----:B------:R-:W-:-:S02]  /*b620*/  ISETP.GT.U32.AND.EX P1, PT, R187, RZ, PT, P1 ;  /* 0x000000ffbb00720c */ /* 0x000fc40003f24110 */
[C---:B------:R-:W-:Y:S02]  /*b630*/  ISETP.GT.U32.AND.EX P5, PT, R187.reuse, RZ, PT, P5 ;  /* 0x000000ffbb00720c */ /* 0x040fe40003fa4150 */
[----:B------:R-:W-:Y:S02]  /*b640*/  ISETP.GE.U32.AND.EX P3, PT, R187, RZ, PT, P3 ;  /* 0x000000ffbb00720c */ /* 0x000fe40003f66130 */
[----:B------:R-:W-:Y:S02]  /*b650*/  FSEL R105, R198, -INF , !P2 ;  /* 0xff800000c6697808 */ /* 0x000fe40005000000 */
[----:B------:R-:W-:Y:S02]  /*b660*/  ISETP.GE.U32.AND P2, PT, R186, R121, PT ;  /* 0x00000079ba00720c */ /* 0x000fe40003f46070 */
[----:B------:R-:W-:Y:S02]  /*b670*/  FSEL R114, R190, -INF , !P4 ;  /* 0xff800000be727808 */ /* 0x000fe40006000000 */
[----:B------:R-:W-:Y:S01]  /*b680*/  FSEL R193, R106, -INF , !P1 ;  /* 0xff8000006ac17808 */ /* 0x000fe20004800000 */
[----:B------:R-:W-:Y:S01]  /*b690*/  FMUL R209, R203, c[0x0][0x188] ;  /* 0x00006200cbd17a20 */ /* 0x000fe20000400000 */
[----:B------:R-:W-:-:S02]  /*b6a0*/  ISETP.GT.U32.AND P4, PT, R186, R123, PT ;  /* 0x0000007bba00720c */ /* 0x000fc40003f84070 */
[----:B------:R-:W-:Y:S02]  /*b6b0*/  ISETP.GE.U32.AND P1, PT, R186, R127, PT ;  /* 0x0000007fba00720c */ /* 0x000fe40003f26070 */
[----:B------:R-:W-:Y:S02]  /*b6c0*/  FSEL R202, R206, -INF , !P5 ;  /* 0xff800000ceca7808 */ /* 0x000fe40006800000 */
[----:B------:R-:W-:Y:S02]  /*b6d0*/  FSEL R112, R213, -INF , !P3 ;  /* 0xff800000d5707808 */ /* 0x000fe40005800000 */
[C---:B------:R-:W-:Y:S02]  /*b6e0*/  ISETP.GE.U32.AND P5, PT, R186.reuse, R123, PT ;  /* 0x0000007bba00720c */ /* 0x040fe40003fa6070 */
[----:B------:R-:W-:Y:S02]  /*b6f0*/  ISETP.GE.U32.AND P3, PT, R186, R3, PT ;  /* 0x00000003ba00720c */ /* 0x000fe40003f66070 */
[----:B-1----:R-:W-:-:S02]  /*b700*/  LOP3.LUT R128, R128, 0x1c, RZ, 0xc0, !PT ;  /* 0x0000001c80807812 */ /* 0x002fc400078ec0ff */
[----:B------:R-:W-:Y:S02]  /*b710*/  ISETP.GE.U32.AND.EX P2, PT, R187, RZ, PT, P2 ;  /* 0x000000ffbb00720c */ /* 0x000fe40003f46120 */
[----:B0-----:R-:W-:Y:S02]  /*b720*/  SHF.R.U32.HI R3, RZ, 0x3, R143 ;  /* 0x00000003ff037819 */ /* 0x001fe4000001168f */
[----:B--2---:R-:W-:Y:S02]  /*b730*/  FMNMX R203, R201, R204, !PT ;  /* 0x000000ccc9cb7209 */ /* 0x004fe40007800000 */
[C---:B------:R-:W-:Y:S02]  /*b740*/  ISETP.GT.U32.AND.EX P4, PT, R187.reuse, RZ, PT, P4 ;  /* 0x000000ffbb00720c */ /* 0x040fe40003f84140 */
[C---:B------:R-:W-:Y:S02]  /*b750*/  ISETP.GE.U32.AND.EX P1, PT, R187.reuse, RZ, PT, P1 ;  /* 0x000000ffbb00720c */ /* 0x040fe40003f26110 */
[----:B------:R-:W-:-:S02]  /*b760*/  ISETP.GE.U32.AND.EX P5, PT, R187, RZ, PT, P5 ;  /* 0x000000ffbb00720c */ /* 0x000fc40003fa6150 */
[----:B------:R-:W-:Y:S02]  /*b770*/  SHF.L.U32 R128, R128, 0x1, RZ ;  /* 0x0000000180807819 */ /* 0x000fe400000006ff */
[----:B------:R-:W-:Y:S02]  /*b780*/  FSEL R201, R209, -INF , !P2 ;  /* 0xff800000d1c97808 */ /* 0x000fe40005000000 */
[----:B------:R-:W-:Y:S01]  /*b790*/  LOP3.LUT R3, R3, 0x4, RZ, 0xc0, !PT ;  /* 0x0000000403037812 */ /* 0x000fe200078ec0ff */
[----:B------:R-:W0:Y:S01]  /*b7a0*/  SHFL.BFLY PT, R210, R203, 0x1, 0x1f ;  /* 0x0c201f00cbd27f89 */ /* 0x000e2200000e0000 */
[----:B------:R-:W-:Y:S02]  /*b7b0*/  FSEL R197, R197, -INF , !P4 ;  /* 0xff800000c5c57808 */ /* 0x000fe40006000000 */
[----:B------:R-:W-:Y:S02]  /*b7c0*/  FSEL R104, R195, -INF , !P1 ;  /* 0xff800000c3687808 */ /* 0x000fe40004800000 */
[----:B------:R-:W-:-:S02]  /*b7d0*/  ISETP.GE.U32.AND P4, PT, R186, R125, PT ;  /* 0x0000007dba00720c */ /* 0x000fc40003f86070 */
[----:B------:R-:W-:Y:S02]  /*b7e0*/  FSEL R195, R205, -INF , !P5 ;  /* 0xff800000cdc37808 */ /* 0x000fe40006800000 */
[----:B------:R-:W-:Y:S02]  /*b7f0*/  ISETP.GE.U32.AND P1, PT, R186, R122, PT ;  /* 0x0000007aba00720c */ /* 0x000fe40003f26070 */
[----:B------:R-:W-:Y:S02]  /*b800*/  FMNMX R211, R202, R201, !PT ;  /* 0x000000c9cad37209 */ /* 0x000fe40007800000 */
[----:B------:R-:W-:Y:S02]  /*b810*/  IADD3 R3, R128, R3, RZ ;  /* 0x0000000380037210 */ /* 0x000fe40007ffe0ff */
[----:B------:R-:W1:Y:S01]  /*b820*/  S2R R128, SR_TID.X ;  /* 0x0000000000807919 */ /* 0x000e620000002100 */
[----:B------:R-:W-:Y:S02]  /*b830*/  ISETP.GE.U32.AND.EX P4, PT, R187, RZ, PT, P4 ;  /* 0x000000ffbb00720c */ /* 0x000fe40003f86140 */
[----:B------:R-:W-:Y:S01]  /*b840*/  FMNMX R206, R197, R195, !PT ;  /* 0x000000c3c5ce7209 */ /* 0x000fe20007800000 */
[----:B------:R-:W-:Y:S01]  /*b850*/  SHFL.BFLY PT, R212, R211, 0x2, 0x1f ;  /* 0x0c401f00d3d47f89 */ /* 0x000fe200000e0000 */
[----:B------:R-:W-:-:S02]  /*b860*/  ISETP.GE.U32.AND.EX P1, PT, R187, RZ, PT, P1 ;  /* 0x000000ffbb00720c */ /* 0x000fc40003f26110 */
[----:B------:R-:W-:Y:S02]  /*b870*/  FSEL R106, R207, -INF , !P4 ;  /* 0xff800000cf6a7808 */ /* 0x000fe40006000000 */
[----:B------:R-:W-:Y:S01]  /*b880*/  FSEL R198, R208, -INF , !P1 ;  /* 0xff800000d0c67808 */ /* 0x000fe20004800000 */
[----:B------:R-:W2:Y:S01]  /*b890*/  SHFL.BFLY PT, R207, R206, 0x2, 0x1f ;  /* 0x0c401f00cecf7f89 */ /* 0x000ea200000e0000 */
[----:B------:R-:W-:-:S03]  /*b8a0*/  ISETP.GE.U32.AND P5, PT, R186, R119, PT ;  /* 0x00000077ba00720c */ /* 0x000fc60003fa6070 */
[----:B------:R-:W3:Y:S01]  /*b8b0*/  S2R R129, SR_TID.X ;  /* 0x0000000000817919 */ /* 0x000ee20000002100 */
[----:B------:R-:W-:Y:S02]  /*b8c0*/  FMNMX R208, R199, R198, !PT ;  /* 0x000000c6c7d07209 */ /* 0x000fe40007800000 */
[----:B------:R-:W-:Y:S02]  /*b8d0*/  ISETP.GE.U32.AND P1, PT, R186, R118, PT ;  /* 0x00000076ba00720c */ /* 0x000fe40003f26070 */
[----:B------:R-:W-:Y:S01]  /*b8e0*/  FMNMX R204, R194, R196, !PT ;  /* 0x000000c4c2cc7209 */ /* 0x000fe20007800000 */
[----:B------:R-:W4:Y:S01]  /*b8f0*/  SHFL.BFLY PT, R209, R208, 0x2, 0x1f ;  /* 0x0c401f00d0d17f89 */ /* 0x000f2200000e0000 */
[C---:B------:R-:W-:Y:S02]  /*b900*/  ISETP.GE.U32.AND.EX P5, PT, R187.reuse, RZ, PT, P5 ;  /* 0x000000ffbb00720c */ /* 0x040fe40003fa6150 */
[----:B------:R-:W-:Y:S01]  /*b910*/  ISETP.GE.U32.AND.EX P1, PT, R187, RZ, PT, P1 ;  /* 0x000000ffbb00720c */ /* 0x000fe20003f26110 */
[----:B------:R-:W3:Y:S01]  /*b920*/  SHFL.BFLY PT, R205, R204, 0x2, 0x1f ;  /* 0x0c401f00cccd7f89 */ /* 0x000ee200000e0000 */
[----:B------:R-:W-:-:S02]  /*b930*/  FSEL R189, R214, -INF , !P5 ;  /* 0xff800000d6bd7808 */ /* 0x000fc40006800000 */
[----:B------:R-:W-:Y:S02]  /*b940*/  FSEL R190, R215, -INF , !P1 ;  /* 0xff800000d7be7808 */ /* 0x000fe40004800000 */
[C---:B------:R-:W-:Y:S02]  /*b950*/  ISETP.GE.U32.AND P2, PT, R186.reuse, R117, PT ;  /* 0x00000075ba00720c */ /* 0x040fe40003f46070 */
[C---:B------:R-:W-:Y:S02]  /*b960*/  ISETP.GE.U32.AND P4, PT, R186.reuse, R116, PT ;  /* 0x00000074ba00720c */ /* 0x040fe40003f86070 */
[C---:B------:R-:W-:Y:S02]  /*b970*/  ISETP.GE.U32.AND P5, PT, R186.reuse, R2, PT ;  /* 0x00000002ba00720c */ /* 0x040fe40003fa6070 */
[----:B------:R-:W-:Y:S02]  /*b980*/  ISETP.GE.U32.AND P1, PT, R186, R0, PT ;  /* 0x00000000ba00720c */ /* 0x000fe40003f26070 */
[----:B0-----:R-:W-:Y:S01]  /*b990*/  FMNMX R186, R203, R210, !PT ;  /* 0x000000d2cbba7209 */ /* 0x001fe20007800000 */
[----:B------:R-:W-:Y:S01]  /*b9a0*/  BAR.SYNC.DEFER_BLOCKING 0x0 ;  /* 0x0000000000007b1d */ /* 0x000fe20000010000 */
[----:B-1----:R-:W-:-:S02]  /*b9b0*/  LOP3.LUT R128, R128, 0x1c, RZ, 0xc0, !PT ;  /* 0x0000001c80807812 */ /* 0x002fc400078ec0ff */
[----:B------:R-:W-:Y:S02]  /*b9c0*/  FMNMX R210, R110, R190, !PT ;  /* 0x000000be6ed27209 */ /* 0x000fe40007800000 */
[----:B------:R-:W-:Y:S01]  /*b9d0*/  LEA.HI R128, R128, 0x8, RZ, 0x1e ;  /* 0x0000000880807811 */ /* 0x000fe200078ff0ff */
[----:B------:R-:W-:Y:S01]  /*b9e0*/  FMUL R111, R111, c[0x0][0x188] ;  /* 0x000062006f6f7a20 */ /* 0x000fe20000400000 */
[----:B--2---:R-:W-:Y:S01]  /*b9f0*/  FMNMX R203, R206, R207, !PT ;  /* 0x000000cfcecb7209 */ /* 0x004fe20007800000 */
[----:B------:R-:W-:Y:S01]  /*ba00*/  FMUL R206, R109, c[0x0][0x188] ;  /* 0x000062006dce7a20 */ /* 0x000fe20000400000 */
[C---:B------:R-:W-:Y:S01]  /*ba10*/  ISETP.GE.U32.AND.EX P2, PT, R187.reuse, RZ, PT, P2 ;  /* 0x000000ffbb00720c */ /* 0x040fe20003f46120 */
[----:B------:R-:W0:Y:S01]  /*ba20*/  SHFL.BFLY PT, R221, R210, 0x2, 0x1f ;  /* 0x0c401f00d2dd7f89 */ /* 0x000e2200000e0000 */
[----:B------:R-:W-:Y:S02]  /*ba30*/  SHF.L.U32 R2, R128, 0x3, RZ ;  /* 0x0000000380027819 */ /* 0x000fe400000006ff */
[----:B------:R-:W-:-:S02]  /*ba40*/  ISETP.GE.U32.AND.EX P4, PT, R187, RZ, PT, P4 ;  /* 0x000000ffbb00720c */ /* 0x000fc40003f86140 */
[----:B---3--:R-:W-:Y:S01]  /*ba50*/  LOP3.LUT R128, R129, 0x1c, RZ, 0xc0, !PT ;  /* 0x0000001c81807812 */ /* 0x008fe200078ec0ff */
[----:B------:R-:W-:Y:S01]  /*ba60*/  FMUL R107, R107, c[0x0][0x188] ;  /* 0x000062006b6b7a20 */ /* 0x000fe20000400000 */
[----:B------:R1:W-:Y:S01]  /*ba70*/  @P0 STS [R3+0x10000], R186 ;  /* 0x010000ba03000388 */ /* 0x0003e20000000800 */
[----:B------:R-:W-:Y:S02]  /*ba80*/  ISETP.GE.U32.AND.EX P1, PT, R187, RZ, PT, P1 ;  /* 0x000000ffbb00720c */ /* 0x000fe40003f26110 */
[----:B-1----:R-:W-:Y:S01]  /*ba90*/  FMNMX R186, R211, R212, !PT ;  /* 0x000000d4d3ba7209 */ /* 0x002fe20007800000 */
[----:B------:R-:W-:Y:S01]  /*baa0*/  FMUL R115, R115, c[0x0][0x188] ;  /* 0x0000620073737a20 */ /* 0x000fe20000400000 */
[----:B------:R-:W-:-:S03]  /*bab0*/  FSEL R109, R111, -INF , !P2 ;  /* 0xff8000006f6d7808 */ /* 0x000fc60005000000 */
[----:B------:R-:W1:Y:S01]  /*bac0*/  SHFL.BFLY PT, R227, R186, 0x1, 0x1f ;  /* 0x0c201f00bae37f89 */ /* 0x000e6200000e0000 */
[----:B------:R-:W-:Y:S02]  /*bad0*/  FSEL R111, R206, -INF , !P4 ;  /* 0xff800000ce6f7808 */ /* 0x000fe40006000000 */
[----:B------:R-:W-:Y:S02]  /*bae0*/  SHF.R.U32.HI R0, RZ, 0x3, R129 ;  /* 0x00000003ff007819 */ /* 0x000fe40000011681 */
[C---:B------:R-:W-:Y:S02]  /*baf0*/  ISETP.GE.U32.AND.EX P3, PT, R187.reuse, RZ, PT, P3 ;  /* 0x000000ffbb00720c */ /* 0x040fe40003f66130 */
[----:B------:R-:W-:Y:S02]  /*bb00*/  LEA.HI R129, R128, 0x10, RZ, 0x1e ;  /* 0x0000001080817811 */ /* 0x000fe400078ff0ff */
[----:B------:R-:W-:Y:S01]  /*bb10*/  ISETP.GE.U32.AND.EX P5, PT, R187, RZ, PT, P5 ;  /* 0x000000ffbb00720c */ /* 0x000fe20003fa6150 */
[----:B------:R-:W2:Y:S01]  /*bb20*/  S2R R128, SR_TID.X ;  /* 0x0000000000807919 */ /* 0x000ea20000002100 */
[----:B----4-:R-:W-:-:S02]  /*bb30*/  FMNMX R187, R208, R209, !PT ;  /* 0x000000d1d0bb7209 */ /* 0x010fc40007800000 */
[----:B------:R-:W-:Y:S02]  /*bb40*/  FSEL R107, R107, -INF , !P1 ;  /* 0xff8000006b6b7808 */ /* 0x000fe40004800000 */
[----:B------:R-:W-:Y:S02]  /*bb50*/  FMNMX R208, R114, R111, !PT ;  /* 0x0000006f72d07209 */ /* 0x000fe40007800000 */
[----:B------:R-:W-:Y:S02]  /*bb60*/  FSEL R115, R115, -INF , !P3 ;  /* 0xff80000073737808 */ /* 0x000fe40005800000 */
[----:B------:R-:W-:Y:S02]  /*bb70*/  FMNMX R204, R204, R205, !PT ;  /* 0x000000cdcccc7209 */ /* 0x000fe40007800000 */
[----:B------:R-:W-:Y:S01]  /*bb80*/  FMNMX R205, R193, R107, !PT ;  /* 0x0000006bc1cd7209 */ /* 0x000fe20007800000 */
[----:B------:R-:W3:Y:S01]  /*bb90*/  SHFL.BFLY PT, R219, R208, 0x2, 0x1f ;  /* 0x0c401f00d0db7f89 */ /* 0x000ee200000e0000 */
[----:B------:R-:W-:-:S02]  /*bba0*/  FMNMX R207, R191, R115, !PT ;  /* 0x00000073bfcf7209 */ /* 0x000fc40007800000 */
[----:B------:R-:W-:Y:S01]  /*bbb0*/  FMNMX R212, R103, R112, !PT ;  /* 0x0000007067d47209 */ /* 0x000fe20007800000 */
[----:B------:R-:W2:Y:S04]  /*bbc0*/  SHFL.BFLY PT, R228, R187, 0x1, 0x1f ;  /* 0x0c201f00bbe47f89 */ /* 0x000ea800000e0000 */
[----:B------:R-:W2:Y:S01]  /*bbd0*/  SHFL.BFLY PT, R216, R205, 0x2, 0x1f ;  /* 0x0c401f00cdd87f89 */ /* 0x000ea200000e0000 */
[----:B------:R-:W-:-:S03]  /*bbe0*/  LOP3.LUT R0, R0, 0x4, RZ, 0xc0, !PT ;  /* 0x0000000400007812 */ /* 0x000fc600078ec0ff */
[----:B------:R-:W2:Y:S01]  /*bbf0*/  SHFL.BFLY PT, R218, R207, 0x2, 0x1f ;  /* 0x0c401f00cfda7f89 */ /* 0x000ea200000e0000 */
[----:B------:R-:W-:-:S03]  /*bc00*/  FMUL R113, R113, c[0x0][0x188] ;  /* 0x0000620071717a20 */ /* 0x000fc60000400000 */
[----:B------:R-:W3:Y:S01]  /*bc10*/  SHFL.BFLY PT, R223, R212, 0x2, 0x1f ;  /* 0x0c401f00d4df7f89 */ /* 0x000ee200000e0000 */
[----:B0-----:R-:W-:Y:S02]  /*bc20*/  FMNMX R210, R210, R221, !PT ;  /* 0x000000ddd2d27209 */ /* 0x001fe40007800000 */
[----:B-1----:R-:W-:Y:S02]  /*bc30*/  FMNMX R221, R186, R227, !PT ;  /* 0x000000e3badd7209 */ /* 0x002fe40007800000 */
[----:B------:R-:W-:Y:S01]  /*bc40*/  IADD3 R0, R0, R2, RZ ;  /* 0x0000000200007210 */ /* 0x000fe20007ffe0ff */
[----:B------:R-:W4:Y:S01]  /*bc50*/  LDL.LU R227, [R1+0x1fc] ;  /* 0x0001fc0001e37983 */ /* 0x000f220000300800 */
[----:B------:R-:W-:-:S03]  /*bc60*/  FSEL R113, R113, -INF , !P5 ;  /* 0xff80000071717808 */ /* 0x000fc60006800000 */
[----:B------:R2:W-:Y:S01]  /*bc70*/  @P0 STS [R0+0x10000], R221 ;  /* 0x010000dd00000388 */ /* 0x0005e20000000800 */
[----:B------:R-:W-:Y:S02]  /*bc80*/  FMNMX R206, R192, R113, !PT ;  /* 0x00000071c0ce7209 */ /* 0x000fe40007800000 */
[----:B------:R-:W-:Y:S02]  /*bc90*/  SHF.L.U32 R2, R129, 0x3, RZ ;  /* 0x0000000381027819 */ /* 0x000fe400000006ff */
[----:B------:R-:W-:Y:S02]  /*bca0*/  FMNMX R209, R108, R109, !PT ;  /* 0x0000006d6cd17209 */ /* 0x000fe40007800000 */
[----:B--2---:R-:W-:Y:S01]  /*bcb0*/  SHF.R.U32.HI R0, RZ, 0x3, R128 ;  /* 0x00000003ff007819 */ /* 0x004fe20000011680 */
[----:B------:R-:W0:Y:S03]  /*bcc0*/  SHFL.BFLY PT, R217, R206, 0x2, 0x1f ;  /* 0x0c401f00ced97f89 */ /* 0x000e2600000e0000 */
[----:B------:R-:W-:-:S02]  /*bcd0*/  LOP3.LUT R0, R0, 0x4, RZ, 0xc0, !PT ;  /* 0x0000000400007812 */ /* 0x000fc400078ec0ff */
[----:B---3--:R-:W-:Y:S02]  /*bce0*/  FMNMX R208, R208, R219, !PT ;  /* 0x000000dbd0d07209 */ /* 0x008fe40007800000 */
[----:B------:R-:W-:Y:S02]  /*bcf0*/  FMNMX R219, R187, R228, !PT ;  /* 0x000000e4bbdb7209 */ /* 0x000fe40007800000 */
[----:B------:R-:W-:Y:S01]  /*bd00*/  IADD3 R0, R0, R2, RZ ;  /* 0x0000000200007210 */ /* 0x000fe20007ffe0ff */
[----:B------:R-:W1:Y:S01]  /*bd10*/  SHFL.BFLY PT, R220, R209, 0x2, 0x1f ;  /* 0x0c401f00d1dc7f89 */ /* 0x000e6200000e0000 */
[C---:B------:R-:W-:Y:S02]  /*bd20*/  LOP3.LUT R124, R128.reuse, 0x1c, RZ, 0xc0, !PT ;  /* 0x0000001c807c7812 */ /* 0x040fe400078ec0ff */
[----:B------:R-:W-:Y:S02]  /*bd30*/  FMNMX R205, R205, R216, !PT ;  /* 0x000000d8cdcd7209 */ /* 0x000fe40007800000 */
[----:B------:R-:W-:Y:S01]  /*bd40*/  LOP3.LUT R129, R128, 0x1c, RZ, 0xc0, !PT ;  /* 0x0000001c80817812 */ /* 0x000fe200078ec0ff */
[----:B------:R2:W-:Y:S01]  /*bd50*/  @P0 STS [R0+0x10000], R219 ;  /* 0x010000db00000388 */ /* 0x0005e20000000800 */
[----:B------:R-:W-:-:S02]  /*bd60*/  FMNMX R207, R207, R218, !PT ;  /* 0x000000dacfcf7209 */ /* 0x000fc40007800000 */
[----:B------:R-:W-:Y:S01]  /*bd70*/  LEA.HI R125, R124, 0x28, RZ, 0x1e ;  /* 0x000000287c7d7811 */ /* 0x000fe200078ff0ff */
[----:B------:R-:W3:Y:S01]  /*bd80*/  SHFL.BFLY PT, R218, R203, 0x1, 0x1f ;  /* 0x0c201f00cbda7f89 */ /* 0x000ee200000e0000 */
[----:B------:R-:W-:Y:S02]  /*bd90*/  FMNMX R212, R212, R223, !PT ;  /* 0x000000dfd4d47209 */ /* 0x000fe40007800000 */
[----:B------:R-:W-:Y:S01]  /*bda0*/  LEA.HI R124, R129, 0x20, RZ, 0x1e ;  /* 0x00000020817c7811 */ /* 0x000fe200078ff0ff */
[----:B------:R-:W1:Y:S01]  /*bdb0*/  SHFL.BFLY PT, R216, R204, 0x1, 0x1f ;  /* 0x0c201f00ccd87f89 */ /* 0x000e6200000e0000 */
[--C-:B------:R-:W-:Y:S02]  /*bdc0*/  SHF.R.U32.HI R116, RZ, 0x3, R128.reuse ;  /* 0x00000003ff747819 */ /* 0x100fe40000011680 */
[--C-:B--2---:R-:W-:Y:S01]  /*bdd0*/  SHF.R.U32.HI R0, RZ, 0x3, R128.reuse ;  /* 0x00000003ff007819 */ /* 0x104fe20000011680 */
[----:B------:R-:W2:Y:S01]  /*bde0*/  SHFL.BFLY PT, R223, R205, 0x1, 0x1f ;  /* 0x0c201f00cddf7f89 */ /* 0x000ea200000e0000 */
[----:B------:R-:W-:-:S02]  /*bdf0*/  SHF.R.U32.HI R118, RZ, 0x3, R128 ;  /* 0x00000003ff767819 */ /* 0x000fc40000011680 */
[----:B------:R-:W-:Y:S02]  /*be00*/  LEA.HI R129, R129, 0x18, RZ, 0x1e ;  /* 0x0000001881817811 */ /* 0x000fe400078ff0ff */
[----:B------:R-:W-:Y:S02]  /*be10*/  LOP3.LUT R128, R128, 0x1c, RZ, 0xc0, !PT ;  /* 0x0000001c80807812 */ /* 0x000fe400078ec0ff */
[----:B------:R-:W-:Y:S02]  /*be20*/  SHF.L.U32 R119, R129, 0x3, RZ ;  /* 0x0000000381777819 */ /* 0x000fe400000006ff */
[----:B------:R-:W-:Y:S02]  /*be30*/  LEA.HI R129, R128, 0x30, RZ, 0x1e ;  /* 0x0000003080817811 */ /* 0x000fe400078ff0ff */
[----:B------:R-:W2:Y:S01]  /*be40*/  S2R R128, SR_TID.X ;  /* 0x0000000000807919 */ /* 0x000ea20000002100 */
[----:B------:R-:W-:Y:S02]  /*be50*/  FMNMX R211, R188, R189, !PT ;  /* 0x000000bdbcd37209 */ /* 0x000fe40007800000 */
[----:B------:R-:W-:-:S02]  /*be60*/  FMNMX R213, R102, R106, !PT ;  /* 0x0000006a66d57209 */ /* 0x000fc40007800000 */
[----:B0-----:R-:W-:Y:S01]  /*be70*/  FMNMX R206, R206, R217, !PT ;  /* 0x000000d9cece7209 */ /* 0x001fe20007800000 */
[----:B------:R-:W0:Y:S01]  /*be80*/  SHFL.BFLY PT, R222, R211, 0x2, 0x1f ;  /* 0x0c401f00d3de7f89 */ /* 0x000e2200000e0000 */
[----:B------:R-:W-:Y:S02]  /*be90*/  FMNMX R214, R101, R105, !PT ;  /* 0x0000006965d67209 */ /* 0x000fe40007800000 */
[----:B------:R-:W-:Y:S01]  /*bea0*/  LOP3.LUT R118, R118, 0x4, RZ, 0xc0, !PT ;  /* 0x0000000476767812 */ /* 0x000fe200078ec0ff */
[----:B------:R-:W0:Y:S01]  /*beb0*/  SHFL.BFLY PT, R224, R213, 0x2, 0x1f ;  /* 0x0c401f00d5e07f89 */ /* 0x000e2200000e0000 */
[----:B-1----:R-:W-:Y:S02]  /*bec0*/  FMNMX R209, R209, R220, !PT ;  /* 0x000000dcd1d17209 */ /* 0x002fe40007800000 */
[----:B------:R-:W-:Y:S01]  /*bed0*/  SHF.L.U32 R117, R124, 0x3, RZ ;  /* 0x000000037c757819 */ /* 0x000fe200000006ff */
[----:B------:R-:W1:Y:S01]  /*bee0*/  SHFL.BFLY PT, R220, R206, 0x1, 0x1f ;  /* 0x0c201f00cedc7f89 */ /* 0x000e6200000e0000 */
[----:B------:R-:W-:-:S02]  /*bef0*/  LOP3.LUT R116, R116, 0x4, RZ, 0xc0, !PT ;  /* 0x0000000474747812 */ /* 0x000fc400078ec0ff */
[----:B------:R-:W-:Y:S02]  /*bf00*/  SHF.L.U32 R2, R125, 0x3, RZ ;  /* 0x000000037d027819 */ /* 0x000fe400000006ff */
[----:B------:R-:W-:Y:S01]  /*bf10*/  LOP3.LUT R0, R0, 0x4, RZ, 0xc0, !PT ;  /* 0x0000000400007812 */ /* 0x000fe200078ec0ff */
[----:B------:R-:W0:Y:S01]  /*bf20*/  SHFL.BFLY PT, R225, R214, 0x2, 0x1f ;  /* 0x0c401f00d6e17f89 */ /* 0x000e2200000e0000 */
[----:B---3--:R-:W-:Y:S02]  /*bf30*/  FMNMX R218, R203, R218, !PT ;  /* 0x000000dacbda7209 */ /* 0x008fe40007800000 */
[----:B------:R-:W-:Y:S02]  /*bf40*/  IADD3 R118, R118, R119, RZ ;  /* 0x0000007776767210 */ /* 0x000fe40007ffe0ff */
[----:B------:R-:W-:Y:S02]  /*bf50*/  FMNMX R204, R204, R216, !PT ;  /* 0x000000d8cccc7209 */ /* 0x000fe40007800000 */
[----:B------:R-:W-:-:S02]  /*bf60*/  IADD3 R116, R116, R117, RZ ;  /* 0x0000007574747210 */ /* 0x000fc40007ffe0ff */
[----:B--2---:R-:W-:Y:S02]  /*bf70*/  FMNMX R205, R205, R223, !PT ;  /* 0x000000dfcdcd7209 */ /* 0x004fe40007800000 */
[----:B------:R-:W-:Y:S01]  /*bf80*/  IADD3 R0, R0, R2, RZ ;  /* 0x0000000200007210 */ /* 0x000fe20007ffe0ff */
[----:B------:R-:W-:Y:S01]  /*bf90*/  @P0 STS [R118+0x10000], R218 ;  /* 0x010000da76000388 */ /* 0x000fe20000000800 */
[----:B------:R-:W-:-:S03]  /*bfa0*/  SHF.L.U32 R2, R129, 0x3, RZ ;  /* 0x0000000381027819 */ /* 0x000fc600000006ff */
[----:B------:R-:W2:Y:S04]  /*bfb0*/  S2R R129, SR_TID.X ;  /* 0x0000000000817919 */ /* 0x000ea80000002100 */
[----:B------:R-:W3:Y:S04]  /*bfc0*/  S2R R124, SR_TID.X ;  /* 0x00000000007c7919 */ /* 0x000ee80000002100 */
[----:B------:R-:W-:Y:S04]  /*bfd0*/  @P0 STS [R116+0x10000], R204 ;  /* 0x010000cc74000388 */ /* 0x000fe80000000800 */
[----:B------:R1:W-:Y:S01]  /*bfe0*/  @P0 STS [R0+0x10000], R205 ;  /* 0x010000cd00000388 */ /* 0x0003e20000000800 */
[----:B0-----:R-:W-:-:S02]  /*bff0*/  FMNMX R211, R211, R222, !PT ;  /* 0x000000ded3d37209 */ /* 0x001fc40007800000 */
[----:B------:R-:W-:Y:S01]  /*c000*/  FMNMX R213, R213, R224, !PT ;  /* 0x000000e0d5d57209 */ /* 0x000fe20007800000 */
[----:B------:R-:W4:Y:S01]  /*c010*/  LDL.LU R223, [R1+0x1f8] ;  /* 0x0001f80001df7983 */ /* 0x000f220000300800 */
[----:B-1----:R-:W-:-:S03]  /*c020*/  SHF.R.U32.HI R0, RZ, 0x3, R128 ;  /* 0x00000003ff007819 */ /* 0x002fc60000011680 */
[----:B------:R-:W0:Y:S01]  /*c030*/  SHFL.BFLY PT, R222, R207, 0x1, 0x1f ;  /* 0x0c201f00cfde7f89 */ /* 0x000e2200000e0000 */
[----:B------:R-:W-:Y:S02]  /*c040*/  LOP3.LUT R128, R128, 0x1c, RZ, 0xc0, !PT ;  /* 0x0000001c80807812 */ /* 0x000fe400078ec0ff */
[----:B------:R-:W-:Y:S01]  /*c050*/  FMNMX R206, R206, R220, !PT ;  /* 0x000000dccece7209 */ /* 0x000fe20007800000 */
[----:B------:R-:W1:Y:S01]  /*c060*/  SHFL.BFLY PT, R224, R208, 0x1, 0x1f ;  /* 0x0c201f00d0e07f89 */ /* 0x000e6200000e0000 */
[----:B------:R-:W-:-:S03]  /*c070*/  LEA.HI R125, R128, 0x38, RZ, 0x1e ;  /* 0x00000038807d7811 */ /* 0x000fc600078ff0ff */
[----:B------:R-:W0:Y:S01]  /*c080*/  S2R R128, SR_TID.X ;  /* 0x0000000000807919 */ /* 0x000e220000002100 */
[----:B------:R-:W-:Y:S02]  /*c090*/  LOP3.LUT R0, R0, 0x4, RZ, 0xc0, !PT ;  /* 0x0000000400007812 */ /* 0x000fe400078ec0ff */
[----:B------:R-:W-:Y:S01]  /*c0a0*/  FMNMX R214, R214, R225, !PT ;  /* 0x000000e1d6d67209 */ /* 0x000fe20007800000 */
[----:B------:R-:W-:Y:S01]  /*c0b0*/  SHFL.BFLY PT, R217, R211, 0x1, 0x1f ;  /* 0x0c201f00d3d97f89 */ /* 0x000fe200000e0000 */
[----:B------:R-:W-:-:S03]  /*c0c0*/  IADD3 R0, R0, R2, RZ ;  /* 0x0000000200007210 */ /* 0x000fc60007ffe0ff */
[----:B------:R-:W0:Y:S01]  /*c0d0*/  SHFL.BFLY PT, R225, R209, 0x1, 0x1f ;  /* 0x0c201f00d1e17f89 */ /* 0x000e2200000e0000 */
[----:B---3--:R-:W-:-:S03]  /*c0e0*/  LOP3.LUT R124, R124, 0x1c, RZ, 0xc0, !PT ;  /* 0x0000001c7c7c7812 */ /* 0x008fc600078ec0ff */
[----:B------:R2:W-:Y:S01]  /*c0f0*/  @P0 STS [R0+0x10000], R206 ;  /* 0x010000ce00000388 */ /* 0x0005e20000000800 */
[----:B------:R-:W-:-:S03]  /*c100*/  SHF.L.U32 R2, R125, 0x3, RZ ;  /* 0x000000037d027819 */ /* 0x000fc600000006ff */
[----:B------:R-:W3:Y:S01]  /*c110*/  SHFL.BFLY PT, R187, R214, 0x1, 0x1f ;  /* 0x0c201f00d6bb7f89 */ /* 0x000ee200000e0000 */
[----:B------:R-:W-:-:S03]  /*c120*/  LEA.HI R124, R124, 0x50, RZ, 0x1e ;  /* 0x000000507c7c7811 */ /* 0x000fc600078ff0ff */
[----:B------:R-:W4:Y:S01]  /*c130*/  LDL.LU R219, [R1+0x204] ;  /* 0x0002040001db7983 */ /* 0x000f220000300800 */
[----:B--2---:R-:W-:Y:S02]  /*c140*/  SHF.R.U32.HI R0, RZ, 0x3, R129 ;  /* 0x00000003ff007819 */ /* 0x004fe40000011681 */
[----:B------:R-:W-:Y:S02]  /*c150*/  LOP3.LUT R129, R129, 0x1c, RZ, 0xc0, !PT ;  /* 0x0000001c81817812 */ /* 0x000fe400078ec0ff */
[----:B------:R-:W-:-:S04]  /*c160*/  LOP3.LUT R0, R0, 0x4, RZ, 0xc0, !PT ;  /* 0x0000000400007812 */ /* 0x000fc800078ec0ff */
[----:B------:R-:W-:Y:S02]  /*c170*/  IADD3 R0, R0, R2, RZ ;  /* 0x0000000200007210 */ /* 0x000fe40007ffe0ff */
[----:B------:R-:W-:Y:S02]  /*c180*/  SHF.L.U32 R2, R124, 0x3, RZ ;  /* 0x000000037c027819 */ /* 0x000fe400000006ff */
[C---:B------:R-:W-:Y:S02]  /*c190*/  LEA.HI R124, R129.reuse, 0x48, RZ, 0x1e ;  /* 0x00000048817c7811 */ /* 0x040fe400078ff0ff */
[----:B------:R-:W-:Y:S02]  /*c1a0*/  LEA.HI R129, R129, 0x40, RZ, 0x1e ;  /* 0x0000004081817811 */ /* 0x000fe400078ff0ff */
[----:B0-----:R-:W-:Y:S02]  /*c1b0*/  SHF.R.U32.HI R118, RZ, 0x3, R128 ;  /* 0x00000003ff767819 */ /* 0x001fe40000011680 */
[----:B------:R-:W-:-:S02]  /*c1c0*/  SHF.L.U32 R119, R129, 0x3, RZ ;  /* 0x0000000381777819 */ /* 0x000fc400000006ff */
[----:B------:R-:W-:Y:S02]  /*c1d0*/  LOP3.LUT R118, R118, 0x4, RZ, 0xc0, !PT ;  /* 0x0000000476767812 */ /* 0x000fe400078ec0ff */
[----:B------:R-:W-:Y:S02]  /*c1e0*/  FMNMX R207, R207, R222, !PT ;  /* 0x000000decfcf7209 */ /* 0x000fe40007800000 */
[----:B-1----:R-:W-:Y:S01]  /*c1f0*/  FMNMX R204, R208, R224, !PT ;  /* 0x000000e0d0cc7209 */ /* 0x002fe20007800000 */
[----:B------:R-:W2:Y:S01]  /*c200*/  LDL.LU R222, [R1+0x1f4] ;  /* 0x0001f40001de7983 */ /* 0x000ea20000300800 */
[----:B------:R-:W-:Y:S02]  /*c210*/  IADD3 R118, R118, R119, RZ ;  /* 0x0000007776767210 */ /* 0x000fe40007ffe0ff */
[----:B------:R-:W-:Y:S01]  /*c220*/  FMNMX R205, R209, R225, !PT ;  /* 0x000000e1d1cd7209 */ /* 0x000fe20007800000 */
[----:B------:R0:W-:Y:S04]  /*c230*/  @P0 STS [R0+0x10000], R207 ;  /* 0x010000cf00000388 */ /* 0x0001e80000000800 */
[----:B------:R-:W2:Y:S01]  /*c240*/  LDL.LU R225, [R1+0x1f0] ;  /* 0x0001f00001e17983 */ /* 0x000ea20000300800 */
[----:B---3--:R-:W-:-:S03]  /*c250*/  FMNMX R187, R214, R187, !PT ;  /* 0x000000bbd6bb7209 */ /* 0x008fc60007800000 */
[----:B------:R-:W3:Y:S04]  /*c260*/  LDL.LU R206, [R1+0x1ec] ;  /* 0x0001ec0001ce7983 */ /* 0x000ee80000300800 */
[----:B------:R1:W-:Y:S04]  /*c270*/  @P0 STS [R118+0x10000], R204 ;  /* 0x010000cc76000388 */ /* 0x0003e80000000800 */
[----:B0-----:R-:W2:Y:S01]  /*c280*/  LDL.LU R207, [R1+0x1e8] ;  /* 0x0001e80001cf7983 */ /* 0x001ea20000300800 */
[----:B-1----:R-:W-:-:S03]  /*c290*/  FMNMX R204, R211, R217, !PT ;  /* 0x000000d9d3cc7209 */ /* 0x002fc60007800000 */
[----:B------:R-:W2:Y:S04]  /*c2a0*/  LDL.LU R211, [R1+0x1e4] ;  /* 0x0001e40001d37983 */ /* 0x000ea80000300800 */
[----:B------:R-:W2:Y:S04]  /*c2b0*/  LDL.LU R217, [R1+0x200] ;  /* 0x0002000001d97983 */ /* 0x000ea80000300800 */
[----:B------:R-:W2:Y:S01]  /*c2c0*/  LDL.LU R214, [R1+0x1e0] ;  /* 0x0001e00001d67983 */ /* 0x000ea20000300800 */
[----:B------:R-:W-:-:S05]  /*c2d0*/  FMNMX R215, R100, R104, !PT ;  /* 0x0000006864d77209 */ /* 0x000fca0007800000 */
[----:B------:R-:W0:Y:S01]  /*c2e0*/  SHFL.BFLY PT, R226, R215, 0x2, 0x1f ;  /* 0x0c401f00d7e27f89 */ /* 0x000e2200000e0000 */
[----:B------:R-:W-:Y:S02]  /*c2f0*/  SHF.R.U32.HI R0, RZ, 0x3, R128 ;  /* 0x00000003ff007819 */ /* 0x000fe40000011680 */
[----:B------:R-:W-:Y:S02]  /*c300*/  SHF.L.U32 R117, R124, 0x3, RZ ;  /* 0x000000037c757819 */ /* 0x000fe400000006ff */
[----:B------:R-:W-:Y:S02]  /*c310*/  LOP3.LUT R124, R128, 0x1c, RZ, 0xc0, !PT ;  /* 0x0000001c807c7812 */ /* 0x000fe400078ec0ff */
[----:B------:R-:W-:Y:S02]  /*c320*/  LOP3.LUT R0, R0, 0x4, RZ, 0xc0, !PT ;  /* 0x0000000400007812 */ /* 0x000fe400078ec0ff */
[----:B------:R-:W-:Y:S01]  /*c330*/  LEA.HI R125, R124, 0x60, RZ, 0x1e ;  /* 0x000000607c7d7811 */ /* 0x000fe200078ff0ff */
[----:B------:R-:W1:Y:S01]  /*c340*/  S2R R129, SR_TID.X ;  /* 0x0000000000817919 */ /* 0x000e620000002100 */
[----:B------:R-:W-:-:S02]  /*c350*/  IADD3 R0, R0, R2, RZ ;  /* 0x0000000200007210 */ /* 0x000fc40007ffe0ff */
[----:B------:R-:W-:Y:S02]  /*c360*/  SHF.L.U32 R2, R125, 0x3, RZ ;  /* 0x000000037d027819 */ /* 0x000fe400000006ff */
[----:B------:R-:W-:Y:S02]  /*c370*/  LEA.HI R125, R124, 0x58, RZ, 0x1e ;  /* 0x000000587c7d7811 */ /* 0x000fe400078ff0ff */
[----:B0-----:R-:W-:Y:S02]  /*c380*/  FMNMX R215, R215, R226, !PT ;  /* 0x000000e2d7d77209 */ /* 0x001fe40007800000 */
[----:B------:R-:W0:Y:S04]  /*c390*/  SHFL.BFLY PT, R226, R210, 0x1, 0x1f ;  /* 0x0c201f00d2e27f89 */ /* 0x000e2800000e0000 */
[----:B------:R-:W1:Y:S01]  /*c3a0*/  S2R R124, SR_TID.X ;  /* 0x00000000007c7919 */ /* 0x000e620000002100 */
[----:B------:R-:W-:-:S03]  /*c3b0*/  SHF.R.U32.HI R116, RZ, 0x3, R128 ;  /* 0x00000003ff747819 */ /* 0x000fc60000011680 */
[----:B------:R-:W1:Y:S01]  /*c3c0*/  SHFL.BFLY PT, R216, R212, 0x1, 0x1f ;  /* 0x0c201f00d4d87f89 */ /* 0x000e6200000e0000 */
[----:B------:R-:W-:-:S04]  /*c3d0*/  LOP3.LUT R116, R116, 0x4, RZ, 0xc0, !PT ;  /* 0x0000000474747812 */ /* 0x000fc800078ec0ff */
[----:B------:R-:W-:Y:S01]  /*c3e0*/  IADD3 R116, R116, R117, RZ ;  /* 0x0000007574747210 */ /* 0x000fe20007ffe0ff */
[----:B------:R-:W1:Y:S04]  /*c3f0*/  SHFL.BFLY PT, R203, R213, 0x1, 0x1f ;  /* 0x0c201f00d5cb7f89 */ /* 0x000e6800000e0000 */
[----:B------:R-:W1:Y:S01]  /*c400*/  SHFL.BFLY PT, R186, R215, 0x1, 0x1f ;  /* 0x0c201f00d7ba7f89 */ /* 0x000e6200000e0000 */
[----:B0-----:R-:W-:-:S03]  /*c410*/  FMNMX R210, R210, R226, !PT ;  /* 0x000000e2d2d27209 */ /* 0x001fc60007800000 */
[----:B------:R0:W-:Y:S04]  /*c420*/  @P0 STS [R116+0x10000], R205 ;  /* 0x010000cd74000388 */ /* 0x0001e80000000800 */
[----:B------:R1:W-:Y:S02]  /*c430*/  @P0 STS [R0+0x10000], R210 ;  /* 0x010000d200000388 */ /* 0x0003e40000000800 */
[----:B-1----:R-:W-:Y:S02]  /*c440*/  LOP3.LUT R124, R124, 0x1c, RZ, 0xc0, !PT ;  /* 0x0000001c7c7c7812 */ /* 0x002fe400078ec0ff */
[--C-:B0-----:R-:W-:Y:S02]  /*c450*/  SHF.R.U32.HI R116, RZ, 0x3, R129.reuse ;  /* 0x00000003ff747819 */ /* 0x101fe40000011681 */
[----:B------:R-:W-:-:S02]  /*c460*/  SHF.R.U32.HI R0, RZ, 0x3, R129 ;  /* 0x00000003ff007819 */ /* 0x000fc40000011681 */
[----:B------:R-:W-:Y:S02]  /*c470*/  SHF.L.U32 R117, R125, 0x3, RZ ;  /* 0x000000037d757819 */ /* 0x000fe400000006ff */
[----:B------:R-:W-:Y:S02]  /*c480*/  LOP3.LUT R116, R116, 0x4, RZ, 0xc0, !PT ;  /* 0x0000000474747812 */ /* 0x000fe400078ec0ff */
[----:B------:R-:W-:Y:S02]  /*c490*/  LOP3.LUT R0, R0, 0x4, RZ, 0xc0, !PT ;  /* 0x0000000400007812 */ /* 0x000fe400078ec0ff */
[----:B------:R-:W-:Y:S02]  /*c4a0*/  LEA.HI R124, R124, 0x78, RZ, 0x1e ;  /* 0x000000787c7c7811 */ /* 0x000fe400078ff0ff */
[----:B------:R-:W-:Y:S02]  /*c4b0*/  IADD3 R116, R116, R117, RZ ;  /* 0x0000007574747210 */ /* 0x000fe40007ffe0ff */
[----:B------:R-:W-:-:S02]  /*c4c0*/  LOP3.LUT R129, R129, 0x1c, RZ, 0xc0, !PT ;  /* 0x0000001c81817812 */ /* 0x000fc400078ec0ff */
[----:B------:R-:W-:Y:S02]  /*c4d0*/  FMNMX R205, R212, R216, !PT ;  /* 0x000000d8d4cd7209 */ /* 0x000fe40007800000 */
[----:B------:R-:W-:Y:S02]  /*c4e0*/  IADD3 R0, R0, R2, RZ ;  /* 0x0000000200007210 */ /* 0x000fe40007ffe0ff */
[----:B------:R-:W-:Y:S01]  /*c4f0*/  SHF.L.U32 R2, R124, 0x3, RZ ;  /* 0x000000037c027819 */ /* 0x000fe200000006ff */
[----:B------:R0:W-:Y:S01]  /*c500*/  @P0 STS [R116+0x10000], R204 ;  /* 0x010000cc74000388 */ /* 0x0001e20000000800 */
[C---:B------:R-:W-:Y:S02]  /*c510*/  LEA.HI R124, R129.reuse, 0x70, RZ, 0x1e ;  /* 0x00000070817c7811 */ /* 0x040fe400078ff0ff */
[----:B------:R-:W-:Y:S01]  /*c520*/  LEA.HI R129, R129, 0x68, RZ, 0x1e ;  /* 0x0000006881817811 */ /* 0x000fe200078ff0ff */
[----:B------:R1:W-:Y:S01]  /*c530*/  @P0 STS [R0+0x10000], R205 ;  /* 0x010000cd00000388 */ /* 0x0003e20000000800 */
[----:B------:R-:W-:-:S02]  /*c540*/  SHF.R.U32.HI R118, RZ, 0x3, R128 ;  /* 0x00000003ff767819 */ /* 0x000fc40000011680 */
[----:B------:R-:W-:Y:S02]  /*c550*/  SHF.L.U32 R119, R129, 0x3, RZ ;  /* 0x0000000381777819 */ /* 0x000fe400000006ff */
[--C-:B0-----:R-:W-:Y:S02]  /*c560*/  SHF.R.U32.HI R116, RZ, 0x3, R128.reuse ;  /* 0x00000003ff747819 */ /* 0x101fe40000011680 */
[----:B------:R-:W-:Y:S02]  /*c570*/  LOP3.LUT R118, R118, 0x4, RZ, 0xc0, !PT ;  /* 0x0000000476767812 */ /* 0x000fe400078ec0ff */
[----:B-1----:R-:W-:Y:S02]  /*c580*/  SHF.R.U32.HI R0, RZ, 0x3, R128 ;  /* 0x00000003ff007819 */ /* 0x002fe40000011680 */
[----:B------:R-:W-:Y:S02]  /*c590*/  SHF.L.U32 R117, R124, 0x3, RZ ;  /* 0x000000037c757819 */ /* 0x000fe400000006ff */
[----:B------:R-:W-:-:S02]  /*c5a0*/  LOP3.LUT R116, R116, 0x4, RZ, 0xc0, !PT ;  /* 0x0000000474747812 */ /* 0x000fc400078ec0ff */
[----:B------:R-:W-:Y:S02]  /*c5b0*/  LOP3.LUT R0, R0, 0x4, RZ, 0xc0, !PT ;  /* 0x0000000400007812 */ /* 0x000fe400078ec0ff */
[----:B------:R-:W-:Y:S02]  /*c5c0*/  FMNMX R203, R213, R203, !PT ;  /* 0x000000cbd5cb7209 */ /* 0x000fe40007800000 */
[----:B------:R-:W-:Y:S02]  /*c5d0*/  IADD3 R118, R118, R119, RZ ;  /* 0x0000007776767210 */ /* 0x000fe40007ffe0ff */
[----:B------:R-:W-:Y:S02]  /*c5e0*/  IADD3 R116, R116, R117, RZ ;  /* 0x0000007574747210 */ /* 0x000fe40007ffe0ff */
[----:B------:R-:W-:Y:S02]  /*c5f0*/  FMNMX R186, R215, R186, !PT ;  /* 0x000000bad7ba7209 */ /* 0x000fe40007800000 */
[----:B------:R-:W-:Y:S01]  /*c600*/  IADD3 R0, R0, R2, RZ ;  /* 0x0000000200007210 */ /* 0x000fe20007ffe0ff */
[----:B------:R-:W-:Y:S04]  /*c610*/  @P0 STS [R118+0x10000], R203 ;  /* 0x010000cb76000388 */ /* 0x000fe80000000800 */
[----:B------:R-:W-:Y:S04]  /*c620*/  @P0 STS [R116+0x10000], R187 ;  /* 0x010000bb74000388 */ /* 0x000fe80000000800 */
[----:B------:R-:W-:Y:S01]  /*c630*/  @P0 STS [R0+0x10000], R186 ;  /* 0x010000ba00000388 */ /* 0x000fe20000000800 */
[----:B------:R-:W-:-:S03]  /*c640*/  LOP3.LUT R205, R143, 0x7f, RZ, 0xc0, !PT ;  /* 0x0000007f8fcd7812 */ /* 0x000fc600078ec0ff */
[----:B------:R-:W-:Y:S06]  /*c650*/  BAR.SYNC.DEFER_BLOCKING 0x0 ;  /* 0x0000000000007b1d */ /* 0x000fec0000010000 */
[----:B------:R-:W0:Y:S04]  /*c660*/  LDS R186, [R205.X4+0x10000] ;  /* 0x01000000cdba7984 */ /* 0x000e280000004800 */
[----:B------:R-:W1:Y:S04]  /*c670*/  LDS R187, [R205.X4+0x10200] ;  /* 0x01020000cdbb7984 */ /* 0x000e680000004800 */
[----:B0-----:R-:W0:Y:S04]  /*c680*/  SHFL.BFLY PT, R203, R186, 0x1, 0x1f ;  /* 0x0c201f00bacb7f89 */ /* 0x001e2800000e0000 */
[----:B-1----:R-:W1:Y:S01]  /*c690*/  SHFL.BFLY PT, R204, R187, 0x1, 0x1f ;  /* 0x0c201f00bbcc7f89 */ /* 0x002e6200000e0000 */
[----:B0-----:R-:W-:-:S02]  /*c6a0*/  FMNMX R186, R186, R203, !PT ;  /* 0x000000cbbaba7209 */ /* 0x001fc40007800000 */
[----:B-1----:R-:W-:-:S03]  /*c6b0*/  FMNMX R187, R187, R204, !PT ;  /* 0x000000ccbbbb7209 */ /* 0x002fc60007800000 */
[----:B------:R-:W-:Y:S04]  /*c6c0*/  @!P6 STS [R205.X4+0x10000], R186 ;  /* 0x010000bacd00e388 */ /* 0x000fe80000004800 */
[----:B------:R-:W-:Y:S01]  /*c6d0*/  @!P6 STS [R205.X4+0x10200], R187 ;  /* 0x010200bbcd00e388 */ /* 0x000fe20000004800 */
[----:B------:R-:W-:-:S04]  /*c6e0*/  LOP3.LUT R122, R143, 0x1c, RZ, 0xc0, !PT ;  /* 0x0000001c8f7a7812 */ /* 0x000fc800078ec0ff */
[C---:B------:R-:W-:Y:S01]  /*c6f0*/  SHF.L.U32 R215, R122.reuse, 0x1, RZ ;  /* 0x000000017ad77819 */ /* 0x040fe200000006ff */
[----:B------:R-:W-:Y:S01]  /*c700*/  BAR.SYNC.DEFER_BLOCKING 0x0 ;  /* 0x0000000000007b1d */ /* 0x000fe20000010000 */
[C---:B------:R-:W-:Y:S02]  /*c710*/  LEA.HI R212, R122.reuse, 0x8, RZ, 0x1e ;  /* 0x000000087ad47811 */ /* 0x040fe400078ff0ff */
[C---:B------:R-:W-:Y:S02]  /*c720*/  LEA.HI R209, R122.reuse, 0x10, RZ, 0x1e ;  /* 0x000000107ad17811 */ /* 0x040fe400078ff0ff */
[----:B------:R-:W-:Y:S01]  /*c730*/  LEA.HI R226, R122, 0x18, RZ, 0x1e ;  /* 0x000000187ae27811 */ /* 0x000fe200078ff0ff */
[----:B------:R-:W2:Y:S04]  /*c740*/  LDS R204, [R215+0x10000] ;  /* 0x01000000d7cc7984 */ /* 0x000ea80000000800 */
[----:B------:R-:W0:Y:S04]  /*c750*/  LDS R187, [R212.X8+0x10000] ;  /* 0x01000000d4bb7984 */ /* 0x000e280000008800 */
[----:B------:R-:W1:Y:S04]  /*c760*/  LDS R203, [R209.X8+0x10000] ;  /* 0x01000000d1cb7984 */ /* 0x000e680000008800 */
[----:B------:R-:W3:Y:S01]  /*c770*/  LDS R186, [R226.X8+0x10000] ;  /* 0x01000000e2ba7984 */ /* 0x000ee20000008800 */
[----:B------:R-:W-:-:S04]  /*c780*/  LOP3.LUT R128, R128, 0x1c, RZ, 0xc0, !PT ;  /* 0x0000001c80807812 */ /* 0x000fc800078ec0ff */
[----:B------:R-:W-:Y:S02]  /*c790*/  LEA.HI R0, R128, 0x50, RZ, 0x1e ;  /* 0x0000005080007811 */ /* 0x000fe400078ff0ff */
[----:B--2---:R-:W-:Y:S02]  /*c7a0*/  FMNMX R213, R204, R214, !PT ;  /* 0x000000d6ccd57209 */ /* 0x004fe40007800000 */
[----:B0-----:R-:W-:-:S03]  /*c7b0*/  FMNMX R210, R187, R211, !PT ;  /* 0x000000d3bbd27209 */ /* 0x001fc60007800000 */
[----:B------:R-:W-:Y:S01]  /*c7c0*/  STL [R1+0x6c], R213 ;  /* 0x00006cd501007387 */ /* 0x000fe20000100800 */
[----:B-1----:R-:W-:-:S03]  /*c7d0*/  FMNMX R208, R203, R207, !PT ;  /* 0x000000cfcbd07209 */ /* 0x002fc60007800000 */
[----:B------:R-:W-:Y:S01]  /*c7e0*/  STL [R1+0x68], R210 ;  /* 0x000068d201007387 */ /* 0x000fe20000100800 */
[----:B---3--:R-:W-:-:S03]  /*c7f0*/  FMNMX R2, R186, R206, !PT ;  /* 0x000000ceba027209 */ /* 0x008fc60007800000 */
[----:B------:R-:W-:Y:S04]  /*c800*/  STL [R1+0x64], R208 ;  /* 0x000064d001007387 */ /* 0x000fe80000100800 */
[----:B------:R-:W-:Y:S04]  /*c810*/  STL [R1+0x60], R2 ;  /* 0x0000600201007387 */ /* 0x000fe80000100800 */
[----:B------:R-:W2:Y:S01]  /*c820*/  LDL.LU R128, [R1+0x208] ;  /* 0x0002080001807983 */ /* 0x000ea20000300800 */
[----:B------:R-:W-:-:S04]  /*c830*/  LOP3.LUT R143, R143, 0x1c, RZ, 0xc0, !PT ;  /* 0x0000001c8f8f7812 */ /* 0x000fc800078ec0ff */
[----:B------:R-:W-:Y:S02]  /*c840*/  LEA.HI R118, R143, 0x60, RZ, 0x1e ;  /* 0x000000608f767811 */ /* 0x000fe400078ff0ff */
[----:B------:R-:W2:Y:S01]  /*c850*/  LDL.LU R143, [R1+0x20c] ;  /* 0x00020c00018f7983 */ /* 0x000ea20000300800 */
[----:B------:R-:W-:-:S05]  /*c860*/  LEA.HI R224, R122, 0x20, RZ, 0x1e ;  /* 0x000000207ae07811 */ /* 0x000fca00078ff0ff */
[----:B------:R-:W0:Y:S01]  /*c870*/  LDS R187, [R224.X8+0x10000] ;  /* 0x01000000e0bb7984 */ /* 0x000e220000008800 */
[----:B------:R-:W-:Y:S02]  /*c880*/  FADD R185, R185, -R213 ;  /* 0x800000d5b9b97221 */ /* 0x000fe40000000000 */
[----:B------:R-:W-:Y:S02]  /*c890*/  FADD R202, R202, -R210 ;  /* 0x800000d2caca7221 */ /* 0x000fe40000000000 */
[----:B------:R-:W-:Y:S01]  /*c8a0*/  FMUL R185, R185, 1.4426950216293334961 ;  /* 0x3fb8aa3bb9b97820 */ /* 0x000fe20000400000 */
[----:B------:R-:W-:-:S03]  /*c8b0*/  LEA.HI R220, R122, 0x28, RZ, 0x1e ;  /* 0x000000287adc7811 */ /* 0x000fc600078ff0ff */
[----:B------:R1:W-:Y:S02]  /*c8c0*/  MUFU.EX2 R129, R185 ;  /* 0x000000b900817308 */ /* 0x0003e40000000800 */
[----:B-1----:R-:W-:-:S06]  /*c8d0*/  FMUL R185, R202, 1.4426950216293334961 ;  /* 0x3fb8aa3bcab97820 */ /* 0x002fcc0000400000 */
[----:B------:R1:W-:Y:S01]  /*c8e0*/  MUFU.EX2 R120, R185 ;  /* 0x000000b900787308 */ /* 0x0003e20000000800 */
[----:B------:R-:W-:-:S05]  /*c8f0*/  LEA.HI R221, R122, 0x30, RZ, 0x1e ;  /* 0x000000307add7811 */ /* 0x000fca00078ff0ff */
[----:B------:R-:W-:Y:S04]  /*c900*/  LDS R186, [R221.X8+0x10000] ;  /* 0x01000000ddba7984 */ /* 0x000fe80000008800 */
[----:B-1----:R-:W1:Y:S01]  /*c910*/  LDS R185, [R220.X8+0x10000] ;  /* 0x01000000dcb97984 */ /* 0x002e620000008800 */
[----:B------:R-:W-:Y:S02]  /*c920*/  LEA.HI R252, R122, 0x38, RZ, 0x1e ;  /* 0x000000387afc7811 */ /* 0x000fe400078ff0ff */
[----:B0-----:R-:W-:-:S03]  /*c930*/  FMNMX R239, R187, R225, !PT ;  /* 0x000000e1bbef7209 */ /* 0x001fc60007800000 */
[----:B------:R-:W0:Y:S01]  /*c940*/  LDS R187, [R252.X8+0x10000] ;  /* 0x01000000fcbb7984 */ /* 0x000e220000008800 */
[----:B------:R-:W-:-:S04]  /*c950*/  FADD R195, R195, -R2 ;  /* 0x80000002c3c37221 */ /* 0x000fc80000000000 */
[----:B------:R-:W-:Y:S02]  /*c960*/  FMUL R195, R195, 1.4426950216293334961 ;  /* 0x3fb8aa3bc3c37820 */ /* 0x000fe40000400000 */
[----:B------:R-:W-:Y:S02]  /*c970*/  FADD R200, R200, -R213 ;  /* 0x800000d5c8c87221 */ /* 0x000fe40000000000 */
[----:B------:R4:W-:Y:S02]  /*c980*/  MUFU.EX2 R117, R195 ;  /* 0x000000c300757308 */ /* 0x0009e40000000800 */
[----:B------:R-:W-:Y:S01]  /*c990*/  FMUL R200, R200, 1.4426950216293334961 ;  /* 0x3fb8aa3bc8c87820 */ /* 0x000fe20000400000 */
[----:B------:R-:W-:Y:S01]  /*c9a0*/  LEA.HI R216, R122, 0x40, RZ, 0x1e ;  /* 0x000000407ad87811 */ /* 0x000fe200078ff0ff */
[----:B----4-:R-:W-:-:S04]  /*c9b0*/  FADD R195, R196, -R239 ;  /* 0x800000efc4c37221 */ /* 0x010fc80000000000 */
[----:B------:R-:W4:Y:S01]  /*c9c0*/  MUFU.EX2 R124, R200 ;  /* 0x000000c8007c7308 */ /* 0x000f220000000800 */
[----:B------:R-:W-:Y:S02]  /*c9d0*/  LEA.HI R218, R122, 0x48, RZ, 0x1e ;  /* 0x000000487ada7811 */ /* 0x000fe400078ff0ff */
[----:B-1----:R-:W-:Y:S01]  /*c9e0*/  FMNMX R238, R185, R222, !PT ;  /* 0x000000deb9ee7209 */ /* 0x002fe20007800000 */
[----:B------:R-:W-:Y:S01]  /*c9f0*/  FMUL R185, R195, 1.4426950216293334961 ;  /* 0x3fb8aa3bc3b97820 */ /* 0x000fe20000400000 */
[----:B------:R-:W-:Y:S02]  /*ca00*/  FMNMX R237, R186, R223, !PT ;  /* 0x000000dfbaed7209 */ /* 0x000fe40007800000 */
[----:B------:R-:W-:Y:S01]  /*ca10*/  LDS R186, [R218.X8+0x10000] ;  /* 0x01000000daba7984 */ /* 0x000fe20000008800 */
[----:B------:R1:W-:Y:S01]  /*ca20*/  MUFU.EX2 R147, R185 ;  /* 0x000000b900937308 */ /* 0x0003e20000000800 */
[----:B------:R-:W-:Y:S02]  /*ca30*/  FADD R107, R107, -R238 ;  /* 0x800000ee6b6b7221 */ /* 0x000fe40000000000 */
[----:B-1----:R-:W1:Y:S02]  /*ca40*/  LDS R185, [R216.X8+0x10000] ;  /* 0x01000000d8b97984 */ /* 0x002e640000008800 */
[----:B------:R-:W-:-:S02]  /*ca50*/  FMUL R107, R107, 1.4426950216293334961 ;  /* 0x3fb8aa3b6b6b7820 */ /* 0x000fc40000400000 */
[--C-:B------:R-:W-:Y:S02]  /*ca60*/  FADD R192, R192, -R237.reuse ;  /* 0x800000edc0c07221 */ /* 0x100fe40000000000 */
[----:B------:R4:W-:Y:S01]  /*ca70*/  MUFU.EX2 R138, R107 ;  /* 0x0000006b008a7308 */ /* 0x0009e20000000800 */
[----:B0-----:R-:W-:Y:S01]  /*ca80*/  FMNMX R236, R187, R227, !PT ;  /* 0x000000e3bbec7209 */ /* 0x001fe20007800000 */
[----:B------:R-:W-:Y:S02]  /*ca90*/  FADD R187, R113, -R237 ;  /* 0x800000ed71bb7221 */ /* 0x000fe40000000000 */
[----:B----4-:R-:W-:Y:S02]  /*caa0*/  FMUL R107, R192, 1.4426950216293334961 ;  /* 0x3fb8aa3bc06b7820 */ /* 0x010fe40000400000 */
[----:B------:R-:W-:Y:S02]  /*cab0*/  FADD R192, R124, R129 ;  /* 0x000000817cc07221 */ /* 0x000fe40000000000 */
[----:B------:R0:W-:Y:S03]  /*cac0*/  MUFU.EX2 R135, R107 ;  /* 0x0000006b00877308 */ /* 0x0001e60000000800 */
[----:B------:R-:W4:Y:S01]  /*cad0*/  SHFL.BFLY PT, R113, R192, 0x2, 0x1f ;  /* 0x0c401f00c0717f89 */ /* 0x000f2200000e0000 */
[----:B0-----:R-:W-:-:S04]  /*cae0*/  FMUL R107, R187, 1.4426950216293334961 ;  /* 0x3fb8aa3bbb6b7820 */ /* 0x001fc80000400000 */
[----:B------:R0:W-:Y:S02]  /*caf0*/  MUFU.EX2 R134, R107 ;  /* 0x0000006b00867308 */ /* 0x0001e40000000800 */
[----:B0-----:R0:W-:Y:S01]  /*cb00*/  LDS R107, [R0.X8+0x10000] ;  /* 0x01000000006b7984 */ /* 0x0011e20000008800 */
[----:B------:R-:W-:Y:S01]  /*cb10*/  FADD R115, R115, -R236 ;  /* 0x800000ec73737221 */ /* 0x000fe20000000000 */
[----:B-1----:R-:W-:Y:S01]  /*cb20*/  FMNMX R235, R185, R217, !PT ;  /* 0x000000d9b9eb7209 */ /* 0x002fe20007800000 */
[--C-:B------:R-:W-:Y:S02]  /*cb30*/  FADD R199, R199, -R208.reuse ;  /* 0x800000d0c7c77221 */ /* 0x100fe40000000000 */
[----:B----4-:R-:W-:Y:S02]  /*cb40*/  FADD R113, R192, R113 ;  /* 0x00000071c0717221 */ /* 0x010fe40000000000 */
[----:B------:R-:W-:Y:S01]  /*cb50*/  FADD R198, R198, -R208 ;  /* 0x800000d0c6c67221 */ /* 0x000fe20000000000 */
[----:B------:R-:W-:Y:S01]  /*cb60*/  FMNMX R234, R186, R219, !PT ;  /* 0x000000dbbaea7209 */ /* 0x000fe20007800000 */
[----:B------:R-:W-:Y:S01]  /*cb70*/  FMUL R115, R115, 1.4426950216293334961 ;  /* 0x3fb8aa3b73737820 */ /* 0x000fe20000400000 */
[----:B0-----:R-:W-:Y:S01]  /*cb80*/  LEA.HI R0, R122, 0x58, RZ, 0x1e ;  /* 0x000000587a007811 */ /* 0x001fe200078ff0ff */
[----:B------:R-:W-:Y:S01]  /*cb90*/  FADD R114, R114, -R235 ;  /* 0x800000eb72727221 */ /* 0x000fe20000000000 */
[----:B------:R-:W0:Y:S01]  /*cba0*/  SHFL.BFLY PT, R186, R113, 0x1, 0x1f ;  /* 0x0c201f0071ba7f89 */ /* 0x000e2200000e0000 */
[----:B------:R-:W-:-:S02]  /*cbb0*/  FMUL R199, R199, 1.4426950216293334961 ;  /* 0x3fb8aa3bc7c77820 */ /* 0x000fc40000400000 */
[----:B------:R-:W-:Y:S01]  /*cbc0*/  FMUL R198, R198, 1.4426950216293334961 ;  /* 0x3fb8aa3bc6c67820 */ /* 0x000fe20000400000 */
[----:B------:R1:W-:Y:S01]  /*cbd0*/  MUFU.EX2 R130, R115 ;  /* 0x0000007300827308 */ /* 0x0003e20000000800 */
[----:B------:R-:W-:-:S07]  /*cbe0*/  FADD R187, R191, -R236 ;  /* 0x800000ecbfbb7221 */ /* 0x000fce0000000000 */
[----:B------:R-:W-:Y:S01]  /*cbf0*/  MUFU.EX2 R116, R199 ;  /* 0x000000c700747308 */ /* 0x000fe20000000800 */
[----:B-1----:R-:W-:Y:S02]  /*cc00*/  FMUL R115, R114, 1.4426950216293334961 ;  /* 0x3fb8aa3b72737820 */ /* 0x002fe40000400000 */
[----:B------:R-:W-:Y:S02]  /*cc10*/  FADD R114, R111, -R235 ;  /* 0x800000eb6f727221 */ /* 0x000fe40000000000 */
[----:B------:R-:W-:Y:S03]  /*cc20*/  LDS R111, [R0.X8+0x10000] ;  /* 0x01000000006f7984 */ /* 0x000fe60000008800 */
[----:B------:R-:W1:Y:S01]  /*cc30*/  MUFU.EX2 R121, R198 ;  /* 0x000000c600797308 */ /* 0x000e620000000800 */
[----:B------:R-:W-:Y:S02]  /*cc40*/  FMUL R187, R187, 1.4426950216293334961 ;  /* 0x3fb8aa3bbbbb7820 */ /* 0x000fe40000400000 */
[----:B------:R-:W-:-:S02]  /*cc50*/  FADD R193, R193, -R238 ;  /* 0x800000eec1c17221 */ /* 0x000fc40000000000 */
[--C-:B------:R-:W-:Y:S02]  /*cc60*/  FADD R108, R108, -R234.reuse ;  /* 0x800000ea6c6c7221 */ /* 0x100fe40000000000 */
[----:B------:R-:W-:Y:S01]  /*cc70*/  FMUL R193, R193, 1.4426950216293334961 ;  /* 0x3fb8aa3bc1c17820 */ /* 0x000fe20000400000 */
[----:B------:R4:W-:Y:S01]  /*cc80*/  MUFU.EX2 R131, R187 ;  /* 0x000000bb00837308 */ /* 0x0009e20000000800 */
[----:B------:R-:W-:Y:S02]  /*cc90*/  FMUL R114, R114, 1.4426950216293334961 ;  /* 0x3fb8aa3b72727820 */ /* 0x000fe40000400000 */
[----:B------:R-:W-:Y:S01]  /*cca0*/  FMUL R191, R108, 1.4426950216293334961 ;  /* 0x3fb8aa3b6cbf7820 */ /* 0x000fe20000400000 */
[----:B------:R-:W-:Y:S01]  /*ccb0*/  LEA.HI R119, R122, 0x70, RZ, 0x1e ;  /* 0x000000707a777811 */ /* 0x000fe200078ff0ff */
[----:B------:R0:W-:Y:S01]  /*ccc0*/  LDS R108, [R118.X8+0x10000] ;  /* 0x01000000766c7984 */ /* 0x0001e20000008800 */
[----:B----4-:R-:W-:Y:S02]  /*ccd0*/  FADD R187, R109, -R234 ;  /* 0x800000ea6dbb7221 */ /* 0x010fe40000000000 */
[----:B------:R4:W-:Y:S01]  /*cce0*/  MUFU.EX2 R139, R193 ;  /* 0x000000c1008b7308 */ /* 0x0009e20000000800 */
[----:B------:R-:W-:Y:S01]  /*ccf0*/  FADD R194, R194, -R239 ;  /* 0x800000efc2c27221 */ /* 0x000fe20000000000 */
[----:B0-----:R-:W-:-:S06]  /*cd00*/  LEA.HI R118, R122, 0x78, RZ, 0x1e ;  /* 0x000000787a767811 */ /* 0x001fcc00078ff0ff */
[----:B------:R1:W-:Y:S01]  /*cd10*/  MUFU.EX2 R126, R114 ;  /* 0x00000072007e7308 */ /* 0x0003e20000000800 */
[----:B----4-:R-:W-:Y:S01]  /*cd20*/  LEA.HI R193, R122, 0x68, RZ, 0x1e ;  /* 0x000000687ac17811 */ /* 0x010fe200078ff0ff */
[----:B------:R-:W-:Y:S02]  /*cd30*/  FADD R186, R113, R186 ;  /* 0x000000ba71ba7221 */ /* 0x000fe40000000000 */
[----:B------:R-:W-:Y:S02]  /*cd40*/  FMUL R194, R194, 1.4426950216293334961 ;  /* 0x3fb8aa3bc2c27820 */ /* 0x000fe40000400000 */
[----:B------:R0:W-:Y:S01]  /*cd50*/  LDS R113, [R193.X8+0x10000] ;  /* 0x01000000c1717984 */ /* 0x0001e20000008800 */
[----:B-1----:R-:W-:-:S05]  /*cd60*/  FADD R114, R116, R121 ;  /* 0x0000007974727221 */ /* 0x002fca0000000000 */
[----:B------:R-:W1:Y:S01]  /*cd70*/  SHFL.BFLY PT, R109, R114, 0x2, 0x1f ;  /* 0x0c401f00726d7f89 */ /* 0x000e6200000e0000 */
[----:B------:R4:W-:Y:S03]  /*cd80*/  MUFU.EX2 R142, R194 ;  /* 0x000000c2008e7308 */ /* 0x0009e60000000800 */
[----:B0-----:R-:W3:Y:S05]  /*cd90*/  LDL R193, [R1+0x218] ;  /* 0x0002180001c17983 */ /* 0x001eea0000100800 */
[----:B------:R0:W-:Y:S01]  /*cda0*/  MUFU.EX2 R123, R191 ;  /* 0x000000bf007b7308 */ /* 0x0001e20000000800 */
[----:B----4-:R-:W4:Y:S04]  /*cdb0*/  LDL R194, [R1+0x214] ;  /* 0x0002140001c27983 */ /* 0x010f280000100800 */
[----:B0-----:R-:W3:Y:S01]  /*cdc0*/  LDL R191, [R1+0x21c] ;  /* 0x00021c0001bf7983 */ /* 0x001ee20000100800 */
[----:B------:R-:W-:-:S02]  /*cdd0*/  FADD R197, R197, -R2 ;  /* 0x80000002c5c57221 */ /* 0x000fc40000000000 */
[----:B-1----:R-:W-:Y:S02]  /*cde0*/  FADD R109, R114, R109 ;  /* 0x0000006d726d7221 */ /* 0x002fe40000000000 */
[----:B------:R-:W-:-:S04]  /*cdf0*/  FMUL R197, R197, 1.4426950216293334961 ;  /* 0x3fb8aa3bc5c57820 */ /* 0x000fc80000400000 */
[----:B------:R-:W-:Y:S01]  /*ce00*/  MUFU.EX2 R146, R197 ;  /* 0x000000c500927308 */ /* 0x000fe20000000800 */
[----:B--2---:R-:W-:Y:S01]  /*ce10*/  FMNMX R233, R107, R128, !PT ;  /* 0x000000806be97209 */ /* 0x004fe20007800000 */
[----:B------:R-:W-:-:S04]  /*ce20*/  FMUL R107, R187, 1.4426950216293334961 ;  /* 0x3fb8aa3bbb6b7820 */ /* 0x000fc80000400000 */
[----:B------:R-:W-:Y:S02]  /*ce30*/  FADD R187, R110, -R233 ;  /* 0x800000e96ebb7221 */ /* 0x000fe40000000000 */
[----:B------:R0:W-:Y:S01]  /*ce40*/  MUFU.EX2 R122, R107 ;  /* 0x0000006b007a7308 */ /* 0x0001e20000000800 */
[----:B------:R-:W-:Y:S04]  /*ce50*/  LDS R110, [R119.X8+0x10000] ;  /* 0x01000000776e7984 */ /* 0x000fe80000008800 */
[----:B0-----:R0:W-:Y:S04]  /*ce60*/  LDS R107, [R118.X8+0x10000] ;  /* 0x01000000766b7984 */ /* 0x0011e80000008800 */
[----:B------:R-:W-:Y:S06]  /*ce70*/  BAR.SYNC.DEFER_BLOCKING 0x0 ;  /* 0x0000000000007b1d */ /* 0x000fec0000010000 */
[----:B0-----:R-:W2:Y:S01]  /*ce80*/  LDL.LU R118, [R1+0x210] ;  /* 0x0002100001767983 */ /* 0x001ea20000300800 */
[----:B------:R-:W-:Y:S01]  /*ce90*/  FMNMX R232, R111, R143, !PT ;  /* 0x0000008f6fe87209 */ /* 0x000fe20007800000 */
[----:B------:R-:W-:-:S04]  /*cea0*/  FMUL R187, R187, 1.4426950216293334961 ;  /* 0x3fb8aa3bbbbb7820 */ /* 0x000fc80000400000 */
[--C-:B------:R-:W-:Y:S01]  /*ceb0*/  FADD R114, R188, -R232.reuse ;  /* 0x800000e8bc727221 */ /* 0x100fe20000000000 */
[----:B------:R0:W-:Y:S02]  /*cec0*/  @P0 STS [R3+0x10000], R186 ;  /* 0x010000ba03000388 */ /* 0x0001e40000000800 */
[----:B0-----:R-:W-:Y:S01]  /*ced0*/  FADD R186, R189, -R232 ;  /* 0x800000e8bdba7221 */ /* 0x001fe20000000000 */
[----:B------:R0:W-:Y:S03]  /*cee0*/  MUFU.EX2 R3, R187 ;  /* 0x000000bb00037308 */ /* 0x0001e60000000800 */
[----:B------:R-:W-:Y:S02]  /*cef0*/  FMUL R186, R186, 1.4426950216293334961 ;  /* 0x3fb8aa3bbaba7820 */ /* 0x000fe40000400000 */
[----:B0-----:R-:W-:-:S03]  /*cf00*/  FMUL R187, R114, 1.4426950216293334961 ;  /* 0x3fb8aa3b72bb7820 */ /* 0x001fc60000400000 */
[----:B------:R-:W-:Y:S08]  /*cf10*/  MUFU.EX2 R198, R186 ;  /* 0x000000ba00c67308 */ /* 0x000ff00000000800 */
[----:B------:R-:W0:Y:S02]  /*cf20*/  MUFU.EX2 R197, R187 ;  /* 0x000000bb00c57308 */ /* 0x000e240000000800 */
[----:B0-----:R-:W-:Y:S04]  /*cf30*/  STL [R1+0x17c], R197 ;  /* 0x00017cc501007387 */ /* 0x001fe80000100800 */
[----:B------:R-:W-:Y:S04]  /*cf40*/  STL [R1+0x178], R198 ;  /* 0x000178c601007387 */ /* 0x000fe80000100800 */
[----:B------:R-:W2:Y:S01]  /*cf50*/  LDL R204, [R1+0x298] ;  /* 0x0002980001cc7983 */ /* 0x000ea20000100800 */
[----:B------:R-:W-:-:S04]  /*cf60*/  FADD R201, R201, -R210 ;  /* 0x800000d2c9c97221 */ /* 0x000fc80000000000 */
[----:B------:R-:W-:-:S04]  /*cf70*/  FMUL R201, R201, 1.4426950216293334961 ;  /* 0x3fb8aa3bc9c97820 */ /* 0x000fc80000400000 */
[----:B------:R-:W0:Y:S08]  /*cf80*/  MUFU.EX2 R125, R201 ;  /* 0x000000c9007d7308 */ /* 0x000e300000000800 */
[----:B------:R0:W-:Y:S02]  /*cf90*/  MUFU.EX2 R127, R115 ;  /* 0x00000073007f7308 */ /* 0x0001e40000000800 */
[----:B0-----:R-:W-:-:S05]  /*cfa0*/  FADD R115, R120, R125 ;  /* 0x0000007d78737221 */ /* 0x001fca0000000000 */
[----:B------:R-:W0:Y:S02]  /*cfb0*/  SHFL.BFLY PT, R185, R115, 0x2, 0x1f ;  /* 0x0c401f0073b97f89 */ /* 0x000e2400000e0000 */
[----:B0-----:R-:W-:Y:S02]  /*cfc0*/  FADD R115, R115, R185 ;  /* 0x000000b973737221 */ /* 0x001fe40000000000 */
[----:B------:R-:W-:-:S04]  /*cfd0*/  FADD R185, R190, -R233 ;  /* 0x800000e9beb97221 */ /* 0x000fc80000000000 */
[----:B------:R-:W-:Y:S02]  /*cfe0*/  FMUL R111, R185, 1.4426950216293334961 ;  /* 0x3fb8aa3bb96f7820 */ /* 0x000fe40000400000 */
[----:B------:R-:W-:Y:S02]  /*cff0*/  FADD R185, R142, R147 ;  /* 0x000000938eb97221 */ /* 0x000fe40000000000 */
[----:B------:R0:W-:Y:S02]  /*d000*/  MUFU.EX2 R119, R111 ;  /* 0x0000006f00777308 */ /* 0x0001e40000000800 */
[----:B0-----:R-:W-:-:S05]  /*d010*/  FADD R111, R146, R117 ;  /* 0x00000075926f7221 */ /* 0x001fca0000000000 */
[----:B------:R-:W0:Y:S01]  /*d020*/  SHFL.BFLY PT, R114, R111, 0x2, 0x1f ;  /* 0x0c401f006f727f89 */ /* 0x000e2200000e0000 */
[----:B----4-:R-:W-:-:S05]  /*d030*/  FMNMX R230, R113, R194, !PT ;  /* 0x000000c271e67209 */ /* 0x010fca0007800000 */
[--C-:B------:R-:W-:Y:S01]  /*d040*/  FADD R102, R102, -R230.reuse ;  /* 0x800000e666667221 */ /* 0x100fe20000000000 */
[----:B---3--:R-:W-:Y:S01]  /*d050*/  FMNMX R229, R110, R193, !PT ;  /* 0x000000c16ee57209 */ /* 0x008fe20007800000 */
[----:B------:R-:W-:Y:S01]  /*d060*/  FADD R106, R106, -R230 ;  /* 0x800000e66a6a7221 */ /* 0x000fe20000000000 */
[----:B------:R-:W-:-:S03]  /*d070*/  FMNMX R228, R107, R191, !PT ;  /* 0x000000bf6be47209 */ /* 0x000fc60007800000 */
[----:B------:R-:W-:Y:S02]  /*d080*/  FMUL R110, R106, 1.4426950216293334961 ;  /* 0x3fb8aa3b6a6e7820 */ /* 0x000fe40000400000 */
[----:B------:R-:W-:Y:S02]  /*d090*/  FADD R100, R100, -R228 ;  /* 0x800000e464647221 */ /* 0x000fe40000000000 */
[----:B------:R-:W-:Y:S01]  /*d0a0*/  FADD R105, R105, -R229 ;  /* 0x800000e569697221 */ /* 0x000fe20000000000 */
[----:B------:R-:W-:Y:S03]  /*d0b0*/  MUFU.EX2 R190, R110 ;  /* 0x0000006e00be7308 */ /* 0x000fe60000000800 */
[----:B------:R-:W-:Y:S02]  /*d0c0*/  FMUL R105, R105, 1.4426950216293334961 ;  /* 0x3fb8aa3b69697820 */ /* 0x000fe40000400000 */
[----:B0-----:R-:W-:-:S03]  /*d0d0*/  FADD R111, R111, R114 ;  /* 0x000000726f6f7221 */ /* 0x001fc60000000000 */
[----:B------:R-:W-:Y:S01]  /*d0e0*/  MUFU.EX2 R195, R105 ;  /* 0x0000006900c37308 */ /* 0x000fe20000000800 */
[----:B--2---:R-:W-:-:S05]  /*d0f0*/  FMNMX R231, R108, R118, !PT ;  /* 0x000000766ce77209 */ /* 0x004fca0007800000 */
[--C-:B------:R-:W-:Y:S02]  /*d100*/  FADD R112, R112, -R231.reuse ;  /* 0x800000e770707221 */ /* 0x100fe40000000000 */
[----:B------:R-:W-:Y:S02]  /*d110*/  FADD R187, R103, -R231 ;  /* 0x800000e767bb7221 */ /* 0x000fe40000000000 */
[----:B------:R-:W-:Y:S02]  /*d120*/  FMUL R112, R112, 1.4426950216293334961 ;  /* 0x3fb8aa3b70707820 */ /* 0x000fe40000400000 */
[----:B------:R-:W-:Y:S02]  /*d130*/  FADD R103, R139, R138 ;  /* 0x0000008a8b677221 */ /* 0x000fe40000000000 */
[----:B------:R0:W-:Y:S01]  /*d140*/  MUFU.EX2 R196, R112 ;  /* 0x0000007000c47308 */ /* 0x0001e20000000800 */
[----:B------:R-:W1:Y:S04]  /*d150*/  SHFL.BFLY PT, R108, R185, 0x2, 0x1f ;  /* 0x0c401f00b96c7f89 */ /* 0x000e6800000e0000 */
[----:B------:R-:W2:Y:S01]  /*d160*/  SHFL.BFLY PT, R186, R103, 0x2, 0x1f ;  /* 0x0c401f0067ba7f89 */ /* 0x000ea200000e0000 */
[----:B0-----:R-:W-:-:S03]  /*d170*/  FMUL R112, R102, 1.4426950216293334961 ;  /* 0x3fb8aa3b66707820 */ /* 0x001fc60000400000 */
[----:B------:R-:W0:Y:S01]  /*d180*/  SHFL.BFLY PT, R102, R115, 0x1, 0x1f ;  /* 0x0c201f0073667f89 */ /* 0x000e2200000e0000 */
[----:B------:R-:W-:Y:S01]  /*d190*/  FMUL R187, R187, 1.4426950216293334961 ;  /* 0x3fb8aa3bbbbb7820 */ /* 0x000fe20000400000 */
[----:B------:R3:W-:Y:S08]  /*d1a0*/  MUFU.EX2 R188, R112 ;  /* 0x0000007000bc7308 */ /* 0x0007f00000000800 */
[----:B------:R-:W4:Y:S01]  /*d1b0*/  MUFU.EX2 R192, R187 ;  /* 0x000000bb00c07308 */ /* 0x000f220000000800 */
[----:B-1----:R-:W-:-:S02]  /*d1c0*/  FADD R108, R185, R108 ;  /* 0x0000006cb96c7221 */ /* 0x002fc40000000000 */
[----:B--2---:R-:W-:Y:S02]  /*d1d0*/  FADD R106, R103, R186 ;  /* 0x000000ba676a7221 */ /* 0x004fe40000000000 */
[----:B------:R-:W-:Y:S02]  /*d1e0*/  FADD R103, R101, -R229 ;  /* 0x800000e565677221 */ /* 0x000fe40000000000 */
[----:B0-----:R-:W-:Y:S01]  /*d1f0*/  FADD R102, R115, R102 ;  /* 0x0000006673667221 */ /* 0x001fe20000000000 */
[----:B------:R-:W0:Y:S01]  /*d200*/  SHFL.BFLY PT, R101, R109, 0x1, 0x1f ;  /* 0x0c201f006d657f89 */ /* 0x000e2200000e0000 */
[----:B------:R-:W-:-:S03]  /*d210*/  FMUL R113, R103, 1.4426950216293334961 ;  /* 0x3fb8aa3b67717820 */ /* 0x000fc60000400000 */
[----:B------:R-:W1:Y:S01]  /*d220*/  SHFL.BFLY PT, R103, R108, 0x1, 0x1f ;  /* 0x0c201f006c677f89 */ /* 0x000e6200000e0000 */
[----:B------:R-:W2:Y:S03]  /*d230*/  MUFU.EX2 R194, R113 ;  /* 0x0000007100c27308 */ /* 0x000ea60000000800 */
[----:B---3--:R-:W3:Y:S04]  /*d240*/  SHFL.BFLY PT, R112, R111, 0x1, 0x1f ;  /* 0x0c201f006f707f89 */ /* 0x008ee800000e0000 */
[----:B------:R0:W-:Y:S02]  /*d250*/  @P0 STS [R204+0x10000], R102 ;  /* 0x01000066cc000388 */ /* 0x0001e40000000800 */
[----:B0-----:R-:W-:-:S02]  /*d260*/  FMUL R102, R100, 1.4426950216293334961 ;  /* 0x3fb8aa3b64667820 */ /* 0x001fc40000400000 */
[----:B------:R-:W-:-:S04]  /*d270*/  FADD R100, R104, -R228 ;  /* 0x800000e468647221 */ /* 0x000fc80000000000 */
[----:B------:R-:W-:Y:S01]  /*d280*/  FMUL R104, R100, 1.4426950216293334961 ;  /* 0x3fb8aa3b64687820 */ /* 0x000fe20000400000 */
[----:B------:R-:W0:Y:S01]  /*d290*/  MUFU.EX2 R107, R102 ;  /* 0x00000066006b7308 */ /* 0x000e220000000800 */
[----:B----4-:R-:W-:Y:S07]  /*d2a0*/  STL [R1+0x170], R192 ;  /* 0x000170c001007387 */ /* 0x010fee0000100800 */
[----:B------:R-:W4:Y:S01]  /*d2b0*/  MUFU.EX2 R193, R104 ;  /* 0x0000006800c17308 */ /* 0x000f220000000800 */
[----:B------:R-:W-:Y:S04]  /*d2c0*/  STL [R1+0x16c], R196 ;  /* 0x00016cc401007387 */ /* 0x000fe80000100800 */
[----:B------:R-:W-:Y:S04]  /*d2d0*/  STL [R1+0x518], R230 ;  /* 0x000518e601007387 */ /* 0x000fe80000100800 */
[----:B------:R-:W-:Y:S04]  /*d2e0*/  STL [R1+0x168], R188 ;  /* 0x000168bc01007387 */ /* 0x000fe80000100800 */
[----:B------:R-:W-:Y:S04]  /*d2f0*/  STL [R1+0x164], R190 ;  /* 0x000164be01007387 */ /* 0x000fe80000100800 */
[----:B------:R0:W-:Y:S04]  /*d300*/  STL [R1+0x51c], R229 ;  /* 0x00051ce501007387 */ /* 0x0001e80000100800 */
[----:B--2---:R-:W-:Y:S04]  /*d310*/  STL [R1+0x160], R194 ;  /* 0x000160c201007387 */ /* 0x004fe80000100800 */
[----:B------:R-:W-:Y:S01]  /*d320*/  STL [R1+0x7c], R195 ;  /* 0x00007cc301007387 */ /* 0x000fe20000100800 */
[----:B------:R-:W-:-:S03]  /*d330*/  FADD R101, R109, R101 ;  /* 0x000000656d657221 */ /* 0x000fc60000000000 */
[----:B------:R-:W-:Y:S01]  /*d340*/  STL [R1+0x520], R228 ;  /* 0x000520e401007387 */ /* 0x000fe20000100800 */
[----:B-1----:R-:W-:-:S03]  /*d350*/  FADD R103, R108, R103 ;  /* 0x000000676c677221 */ /* 0x002fc60000000000 */
[----:B0-----:R-:W-:Y:S01]  /*d360*/  STL [R1+0x78], R107 ;  /* 0x0000786b01007387 */ /* 0x001fe20000100800 */
[----:B----4-:R-:W-:-:S03]  /*d370*/  FADD R109, R107, R193 ;  /* 0x000000c16b6d7221 */ /* 0x010fc60000000000 */
[----:B------:R0:W-:Y:S01]  /*d380*/  STL [R1+0x74], R193 ;  /* 0x000074c101007387 */ /* 0x0001e20000100800 */
[----:B------:R-:W-:-:S03]  /*d390*/  FADD R108, R194, R195 ;  /* 0x000000c3c26c7221 */ /* 0x000fc60000000000 */
[----:B------:R-:W2:Y:S04]  /*d3a0*/  LDL R229, [R1+0x294] ;  /* 0x0002940001e57983 */ /* 0x000ea80000100800 */
[----:B------:R-:W4:Y:S04]  /*d3b0*/  LDL R230, [R1+0x290] ;  /* 0x0002900001e67983 */ /* 0x000f280000100800 */
[----:B0-----:R-:W4:Y:S04]  /*d3c0*/  LDL R193, [R1+0x28c] ;  /* 0x00028c0001c17983 */ /* 0x001f280000100800 */
[----:B------:R-:W4:Y:S01]  /*d3d0*/  LDL R195, [R1+0x288] ;  /* 0x0002880001c37983 */ /* 0x000f220000100800 */
[----:B---3--:R-:W-:-:S02]  /*d3e0*/  FADD R102, R111, R112 ;  /* 0x000000706f667221 */ /* 0x008fc40000000000 */
[----:B------:R-:W-:Y:S01]  /*d3f0*/  FADD R112, R192, R196 ;  /* 0x000000c4c0707221 */ /* 0x000fe20000000000 */
[----:B------:R-:W3:Y:S01]  /*d400*/  LDL R194, [R1+0x284] ;  /* 0x0002840001c27983 */ /* 0x000ee20000100800 */
[----:B------:R-:W-:-:S03]  /*d410*/  FADD R113, R197, R198 ;  /* 0x000000c6c5717221 */ /* 0x000fc60000000000 */
[----:B------:R-:W3:Y:S04]  /*d420*/  LDL R196, [R1+0x280] ;  /* 0x0002800001c47983 */ /* 0x000ee80000100800 */
        /* <DEDUP_REMOVED lines=8> */
[----:B------:R-:W0:Y:S01]  /*d4b0*/  SHFL.BFLY PT, R110, R106, 0x1, 0x1f ;  /* 0x0c201f006a6e7f89 */ /* 0x000e2200000e0000 */
[----:B------:R-:W-:-:S02]  /*d4c0*/  FADD R189, R131, R130 ;  /* 0x0000008283bd7221 */ /* 0x000fc40000000000 */
[----:B------:R-:W-:Y:S02]  /*d4d0*/  FADD R191, R135, R134 ;  /* 0x0000008687bf7221 */ /* 0x000fe40000000000 */
[----:B------:R-:W-:Y:S02]  /*d4e0*/  FADD R114, R3, R119 ;  /* 0x0000007703727221 */ /* 0x000fe40000000000 */
[----:B------:R-:W-:Y:S02]  /*d4f0*/  FADD R187, R127, R126 ;  /* 0x0000007e7fbb7221 */ /* 0x000fe40000000000 */
[----:B------:R-:W-:Y:S02]  /*d500*/  FADD R185, R123, R122 ;  /* 0x0000007a7bb97221 */ /* 0x000fe40000000000 */
[----:B------:R-:W-:Y:S01]  /*d510*/  FADD R111, R188, R190 ;  /* 0x000000bebc6f7221 */ /* 0x000fe20000000000 */
[----:B------:R-:W-:Y:S04]  /*d520*/  SHFL.BFLY PT, R192, R191, 0x2, 0x1f ;  /* 0x0c401f00bfc07f89 */ /* 0x000fe800000e0000 */
[----:B------:R-:W1:Y:S04]  /*d530*/  SHFL.BFLY PT, R190, R189, 0x2, 0x1f ;  /* 0x0c401f00bdbe7f89 */ /* 0x000e6800000e0000 */
[----:B------:R-:W1:Y:S04]  /*d540*/  SHFL.BFLY PT, R115, R114, 0x2, 0x1f ;  /* 0x0c401f0072737f89 */ /* 0x000e6800000e0000 */
[----:B------:R-:W1:Y:S01]  /*d550*/  SHFL.BFLY PT, R188, R187, 0x2, 0x1f ;  /* 0x0c401f00bbbc7f89 */ /* 0x000e6200000e0000 */
[----:B0-----:R-:W-:-:S03]  /*d560*/  FADD R100, R106, R110 ;  /* 0x0000006e6a647221 */ /* 0x001fc60000000000 */
[----:B------:R-:W0:Y:S04]  /*d570*/  SHFL.BFLY PT, R186, R185, 0x2, 0x1f ;  /* 0x0c401f00b9ba7f89 */ /* 0x000e2800000e0000 */
[----:B------:R-:W0:Y:S04]  /*d580*/  SHFL.BFLY PT, R105, R111, 0x2, 0x1f ;  /* 0x0c401f006f697f89 */ /* 0x000e2800000e0000 */
[----:B------:R-:W0:Y:S04]  /*d590*/  SHFL.BFLY PT, R106, R112, 0x2, 0x1f ;  /* 0x0c401f00706a7f89 */ /* 0x000e2800000e0000 */
[----:B------:R-:W0:Y:S04]  /*d5a0*/  SHFL.BFLY PT, R110, R113, 0x2, 0x1f ;  /* 0x0c401f00716e7f89 */ /* 0x000e2800000e0000 */
[----:B------:R-:W0:Y:S01]  /*d5b0*/  SHFL.BFLY PT, R107, R108, 0x2, 0x1f ;  /* 0x0c401f006c6b7f89 */ /* 0x000e2200000e0000 */
[----:B-1----:R-:W-:-:S02]  /*d5c0*/  FADD R190, R189, R190 ;  /* 0x000000bebdbe7221 */ /* 0x002fc40000000000 */
[----:B------:R-:W-:Y:S02]  /*d5d0*/  FADD R191, R191, R192 ;  /* 0x000000c0bfbf7221 */ /* 0x000fe40000000000 */
[----:B------:R-:W-:Y:S02]  /*d5e0*/  FADD R115, R114, R115 ;  /* 0x0000007372737221 */ /* 0x000fe40000000000 */
[----:B------:R-:W-:Y:S02]  /*d5f0*/  FADD R187, R187, R188 ;  /* 0x000000bcbbbb7221 */ /* 0x000fe40000000000 */
[----:B0-----:R-:W-:Y:S02]  /*d600*/  FADD R186, R185, R186 ;  /* 0x000000bab9ba7221 */ /* 0x001fe40000000000 */
[----:B------:R-:W-:Y:S01]  /*d610*/  FADD R105, R111, R105 ;  /* 0x000000696f697221 */ /* 0x000fe20000000000 */
[----:B------:R-:W-:Y:S01]  /*d620*/  SHFL.BFLY PT, R185, R191, 0x1, 0x1f ;  /* 0x0c201f00bfb97f89 */ /* 0x000fe200000e0000 */
[----:B------:R-:W-:-:S03]  /*d630*/  FADD R106, R112, R106 ;  /* 0x0000006a706a7221 */ /* 0x000fc60000000000 */
[----:B------:R-:W-:Y:S04]  /*d640*/  SHFL.BFLY PT, R111, R190, 0x1, 0x1f ;  /* 0x0c201f00be6f7f89 */ /* 0x000fe800000e0000 */
[----:B------:R-:W-:Y:S01]  /*d650*/  SHFL.BFLY PT, R112, R115, 0x1, 0x1f ;  /* 0x0c201f0073707f89 */ /* 0x000fe200000e0000 */
[----:B------:R-:W-:-:S03]  /*d660*/  FADD R110, R113, R110 ;  /* 0x0000006e716e7221 */ /* 0x000fc60000000000 */
[----:B------:R-:W-:Y:S01]  /*d670*/  SHFL.BFLY PT, R114, R187, 0x1, 0x1f ;  /* 0x0c201f00bb727f89 */ /* 0x000fe200000e0000 */
[----:B------:R-:W-:-:S03]  /*d680*/  FADD R107, R108, R107 ;  /* 0x0000006b6c6b7221 */ /* 0x000fc60000000000 */
[----:B------:R-:W-:Y:S04]  /*d690*/  SHFL.BFLY PT, R113, R186, 0x1, 0x1f ;  /* 0x0c201f00ba717f89 */ /* 0x000fe800000e0000 */
[----:B------:R-:W-:Y:S04]  /*d6a0*/  SHFL.BFLY PT, R189, R107, 0x1, 0x1f ;  /* 0x0c201f006bbd7f89 */ /* 0x000fe800000e0000 */
[----:B------:R-:W-:Y:S04]  /*d6b0*/  SHFL.BFLY PT, R188, R105, 0x1, 0x1f ;  /* 0x0c201f0069bc7f89 */ /* 0x000fe800000e0000 */
[----:B------:R-:W0:Y:S04]  /*d6c0*/  SHFL.BFLY PT, R104, R109, 0x2, 0x1f ;  /* 0x0c401f006d687f89 */ /* 0x000e2800000e0000 */
[----:B------:R-:W1:Y:S01]  /*d6d0*/  SHFL.BFLY PT, R108, R110, 0x1, 0x1f ;  /* 0x0c201f006e6c7f89 */ /* 0x000e6200000e0000 */
[----:B0-----:R-:W-:-:S03]  /*d6e0*/  FADD R104, R109, R104 ;  /* 0x000000686d687221 */ /* 0x001fc60000000000 */
[----:B------:R-:W0:Y:S04]  /*d6f0*/  SHFL.BFLY PT, R109, R106, 0x1, 0x1f ;  /* 0x0c201f006a6d7f89 */ /* 0x000e2800000e0000 */
[----:B------:R-:W0:Y:S04]  /*d700*/  SHFL.BFLY PT, R192, R104, 0x1, 0x1f ;  /* 0x0c201f0068c07f89 */ /* 0x000e2800000e0000 */
[----:B--2---:R2:W-:Y:S04]  /*d710*/  @P0 STS [R229+0x10000], R101 ;  /* 0x01000065e5000388 */ /* 0x0045e80000000800 */
[----:B----4-:R4:W-:Y:S04]  /*d720*/  @P0 STS [R230+0x10000], R102 ;  /* 0x01000066e6000388 */ /* 0x0109e80000000800 */
[----:B------:R0:W-:Y:S01]  /*d730*/  @P0 STS [R193+0x10000], R103 ;  /* 0x01000067c1000388 */ /* 0x0001e20000000800 */
[----:B--2---:R-:W-:-:S03]  /*d740*/  FADD R101, R190, R111 ;  /* 0x0000006fbe657221 */ /* 0x004fc60000000000 */
[----:B------:R2:W-:Y:S01]  /*d750*/  @P0 STS [R195+0x10000], R100 ;  /* 0x01000064c3000388 */ /* 0x0005e20000000800 */
[----:B------:R-:W-:Y:S02]  /*d760*/  FADD R111, R115, R112 ;  /* 0x00000070736f7221 */ /* 0x000fe40000000000 */
[----:B----4-:R-:W-:Y:S01]  /*d770*/  FADD R102, R187, R114 ;  /* 0x00000072bb667221 */ /* 0x010fe20000000000 */
[----:B------:R-:W4:Y:S01]  /*d780*/  LDL.LU R112, [R1+0x220] ;  /* 0x0002200001707983 */ /* 0x000f220000300800 */
[----:B0-----:R-:W-:-:S03]  /*d790*/  FADD R103, R186, R113 ;  /* 0x00000071ba677221 */ /* 0x001fc60000000000 */
[----:B------:R-:W4:Y:S01]  /*d7a0*/  LDL.LU R190, [R1+0x30] ;  /* 0x0000300001be7983 */ /* 0x000f220000300800 */
[----:B--2---:R-:W-:-:S05]  /*d7b0*/  FADD R100, R191, R185 ;  /* 0x000000b9bf647221 */ /* 0x004fca0000000000 */
[----:B---3--:R-:W-:Y:S04]  /*d7c0*/  @P0 STS [R194+0x10000], R100 ;  /* 0x01000064c2000388 */ /* 0x008fe80000000800 */
[----:B------:R-:W-:Y:S04]  /*d7d0*/  @P0 STS [R196+0x10000], R101 ;  /* 0x01000065c4000388 */ /* 0x000fe80000000800 */
[----:B------:R0:W-:Y:S04]  /*d7e0*/  @P0 STS [R197+0x10000], R102 ;  /* 0x01000066c5000388 */ /* 0x0001e80000000800 */
[----:B------:R2:W-:Y:S01]  /*d7f0*/  @P0 STS [R198+0x10000], R103 ;  /* 0x01000067c6000388 */ /* 0x0005e20000000800 */
[----:B0-----:R-:W-:-:S02]  /*d800*/  FADD R102, R105, R188 ;  /* 0x000000bc69667221 */ /* 0x001fc40000000000 */
[----:B--2---:R-:W-:Y:S02]  /*d810*/  FADD R103, R107, R189 ;  /* 0x000000bd6b677221 */ /* 0x004fe40000000000 */
[----:B------:R-:W2:Y:S04]  /*d820*/  LDL.LU R189, [R1+0x34] ;  /* 0x0000340001bd7983 */ /* 0x000ea80000300800 */
[----:B------:R-:W3:Y:S01]  /*d830*/  LDL.LU R105, [R1+0x20] ;  /* 0x0000200001697983 */ /* 0x000ee20000300800 */
[----:B-1----:R-:W-:Y:S02]  /*d840*/  FADD R100, R110, R108 ;  /* 0x0000006c6e647221 */ /* 0x002fe40000000000 */
[----:B------:R-:W-:Y:S01]  /*d850*/  FADD R101, R106, R109 ;  /* 0x0000006d6a657221 */ /* 0x000fe20000000000 */
[----:B------:R-:W-:Y:S01]  /*d860*/  @P0 STS [R199+0x10000], R111 ;  /* 0x0100006fc7000388 */ /* 0x000fe20000000800 */
[----:B------:R-:W-:-:S03]  /*d870*/  FADD R104, R104, R192 ;  /* 0x000000c068687221 */ /* 0x000fc60000000000 */
[----:B------:R-:W-:Y:S04]  /*d880*/  @P0 STS [R201+0x10000], R100 ;  /* 0x01000064c9000388 */ /* 0x000fe80000000800 */
[----:B------:R-:W-:Y:S04]  /*d890*/  @P0 STS [R203+0x10000], R101 ;  /* 0x01000065cb000388 */ /* 0x000fe80000000800 */
[----:B------:R-:W-:Y:S04]  /*d8a0*/  @P0 STS [R202+0x10000], R102 ;  /* 0x01000066ca000388 */ /* 0x000fe80000000800 */
[----:B------:R-:W-:Y:S04]  /*d8b0*/  @P0 STS [R200+0x10000], R103 ;  /* 0x01000067c8000388 */ /* 0x000fe80000000800 */
[----:B------:R-:W-:Y:S04]  /*d8c0*/  @P0 STS [R204+0x10000], R104 ;  /* 0x01000068cc000388 */ /* 0x000fe80000000800 */
[----:B------:R-:W-:Y:S06]  /*d8d0*/  BAR.SYNC.DEFER_BLOCKING 0x0 ;  /* 0x0000000000007b1d */ /* 0x000fec0000010000 */
[----:B------:R-:W3:Y:S04]  /*d8e0*/  LDL.LU R188, [R1+0x24] ;  /* 0x0000240001bc7983 */ /* 0x000ee80000300800 */
[----:B------:R-:W3:Y:S04]  /*d8f0*/  LDL.LU R187, [R1+0x10] ;  /* 0x0000100001bb7983 */ /* 0x000ee80000300800 */
[----:B------:R-:W3:Y:S04]  /*d900*/  LDL.LU R186, [R1+0x14] ;  /* 0x0000140001ba7983 */ /* 0x000ee80000300800 */
[----:B------:R-:W3:Y:S04]  /*d910*/  LDL.LU R185, [R1] ;  /* 0x0000000001b97983 */ /* 0x000ee80000300800 */
[----:B------:R-:W3:Y:S04]  /*d920*/  LDL.LU R115, [R1+0x4] ;  /* 0x0000040001737983 */ /* 0x000ee80000300800 */
[----:B------:R-:W0:Y:S04]  /*d930*/  LDS R100, [R205.X4+0x10000] ;  /* 0x01000000cd647984 */ /* 0x000e280000004800 */
[----:B------:R-:W1:Y:S04]  /*d940*/  LDS R101, [R205.X4+0x10200] ;  /* 0x01020000cd657984 */ /* 0x000e680000004800 */
[----:B------:R-:W3:Y:S04]  /*d950*/  LDL.LU R114, [R1+0x224] ;  /* 0x0002240001727983 */ /* 0x000ee80000300800 */
[----:B------:R-:W3:Y:S04]  /*d960*/  LDL.LU R113, [R1+0x38] ;  /* 0x0000380001717983 */ /* 0x000ee80000300800 */
[----:B0-----:R-:W0:Y:S04]  /*d970*/  SHFL.BFLY PT, R102, R100, 0x1, 0x1f ;  /* 0x0c201f0064667f89 */ /* 0x001e2800000e0000 */
[----:B-1----:R-:W1:Y:S01]  /*d980*/  SHFL.BFLY PT, R103, R101, 0x1, 0x1f ;  /* 0x0c201f0065677f89 */ /* 0x002e6200000e0000 */
[----:B0-----:R-:W-:-:S02]  /*d990*/  FADD R102, R100, R102 ;  /* 0x0000006664667221 */ /* 0x001fc40000000000 */
[----:B-1----:R-:W-:-:S03]  /*d9a0*/  FADD R103, R101, R103 ;  /* 0x0000006765677221 */ /* 0x002fc60000000000 */
[----:B------:R-:W-:Y:S04]  /*d9b0*/  @!P6 STS [R205.X4+0x10000], R102 ;  /* 0x01000066cd00e388 */ /* 0x000fe80000004800 */
[----:B------:R0:W-:Y:S04]  /*d9c0*/  @!P6 STS [R205.X4+0x10200], R103 ;  /* 0x01020067cd00e388 */ /* 0x0001e80000004800 */
[----:B------:R-:W-:Y:S01]  /*d9d0*/  BAR.SYNC.DEFER_BLOCKING 0x0 ;  /* 0x0000000000007b1d */ /* 0x000fe20000010000 */
[----:B------:R-:W-:-:S05]  /*d9e0*/  FADD R100, -R213, R214 ;  /* 0x000000d6d5647221 */ /* 0x000fca0000000100 */
[----:B------:R-:W4:Y:S01]  /*d9f0*/  LDS R101, [R215+0x10000] ;  /* 0x01000000d7657984 */ /* 0x000f220000000800 */
[----:B------:R-:W-:-:S04]  /*da00*/  FMUL R100, R100, 1.4426950216293334961 ;  /* 0x3fb8aa3b64647820 */ /* 0x000fc80000400000 */
[----:B------:R1:W4:Y:S01]  /*da10*/  MUFU.EX2 R104, R100 ;  /* 0x0000006400687308 */ /* 0x0003220000000800 */
[----:B0-----:R-:W-:Y:S01]  /*da20*/  FADD R103, -R208, R207 ;  /* 0x000000cfd0677221 */ /* 0x001fe20000000100 */
[----:B-1----:R0:W1:Y:S01]  /*da30*/  LDS R100, [R212.X8+0x10000] ;  /* 0x01000000d4647984 */ /* 0x0020620000008800 */
[----:B----4-:R-:W-:-:S05]  /*da40*/  FFMA R112, R104, R112, R101 ;  /* 0x0000007068707223 */ /* 0x010fca0000000065 */
[----:B------:R4:W-:Y:S01]  /*da50*/  STL [R1+0x220], R112 ;  /* 0x0002207001007387 */ /* 0x0009e20000100800 */
[----:B0-----:R-:W-:-:S03]  /*da60*/  FMUL R212, R104, R190 ;  /* 0x000000be68d47220 */ /* 0x001fc60000400000 */
[----:B----4-:R-:W4:Y:S04]  /*da70*/  LDL.LU R112, [R1+0x3c] ;  /* 0x00003c0001707983 */ /* 0x010f280000300800 */
[----:B------:R-:W4:Y:S04]  /*da80*/  LDL.LU R111, [R1+0x28] ;  /* 0x00002800016f7983 */ /* 0x000f280000300800 */
[----:B------:R-:W4:Y:S04]  /*da90*/  LDL.LU R110, [R1+0x2c] ;  /* 0x00002c00016e7983 */ /* 0x000f280000300800 */
[----:B------:R-:W4:Y:S04]  /*daa0*/  LDL.LU R109, [R1+0x18] ;  /* 0x00001800016d7983 */ /* 0x000f280000300800 */
[----:B------:R-:W4:Y:S01]  /*dab0*/  LDL.LU R108, [R1+0x1c] ;  /* 0x00001c00016c7983 */ /* 0x000f220000300800 */
[----:B--2---:R-:W-:-:S03]  /*dac0*/  FMUL R213, R104, R189 ;  /* 0x000000bd68d57220 */ /* 0x004fc60000400000 */
[----:B------:R-:W2:Y:S01]  /*dad0*/  LDL.LU R107, [R1+0x8] ;  /* 0x00000800016b7983 */ /* 0x000ea20000300800 */
[----:B---3--:R-:W-:-:S03]  /*dae0*/  FMUL R208, R104, R105 ;  /* 0x0000006968d07220 */ /* 0x008fc60000400000 */
[----:B------:R-:W3:Y:S04]  /*daf0*/  LDL.LU R106, [R1+0xc] ;  /* 0x00000c00016a7983 */ /* 0x000ee80000300800 */
[----:B------:R-:W-:Y:S04]  /*db00*/  STL [R1+0x524], R212 ;  /* 0x000524d401007387 */ /* 0x000fe80000100800 */
[----:B------:R-:W-:Y:S04]  /*db10*/  STL [R1+0x528], R213 ;  /* 0x000528d501007387 */ /* 0x000fe80000100800 */
[----:B------:R-:W-:Y:S04]  /*db20*/  STL [R1+0x530], R208 ;  /* 0x000530d001007387 */ /* 0x000fe80000100800 */
[----:B------:R-:W2:Y:S01]  /*db30*/  LDL.LU R105, [R1+0x228] ;  /* 0x0002280001697983 */ /* 0x000ea20000300800 */
[----:B------:R-:W-:-:S04]  /*db40*/  FADD R102, -R210, R211 ;  /* 0x000000d3d2667221 */ /* 0x000fc80000000100 */
[----:B------:R-:W-:-:S04]  /*db50*/  FMUL R102, R102, 1.4426950216293334961 ;  /* 0x3fb8aa3b66667820 */ /* 0x000fc80000400000 */
[----:B------:R0:W1:Y:S02]  /*db60*/  MUFU.EX2 R101, R102 ;  /* 0x0000006600657308 */ /* 0x0000640000000800 */
[----:B0-----:R0:W2:Y:S01]  /*db70*/  LDS R102, [R209.X8+0x10000] ;  /* 0x01000000d1667984 */ /* 0x0010a20000008800 */
[C---:B------:R-:W-:Y:S02]  /*db80*/  FMUL R196, R104.reuse, R248 ;  /* 0x000000f868c47220 */ /* 0x040fe40000400000 */
[C---:B------:R-:W-:Y:S02]  /*db90*/  FMUL R204, R104.reuse, R187 ;  /* 0x000000bb68cc7220 */ /* 0x040fe40000400000 */
[C---:B------:R-:W-:Y:S02]  /*dba0*/  FMUL R197, R104.reuse, R249 ;  /* 0x000000f968c57220 */ /* 0x040fe40000400000 */
[C---:B------:R-:W-:Y:S02]  /*dbb0*/  FMUL R205, R104.reuse, R186 ;  /* 0x000000ba68cd7220 */ /* 0x040fe40000400000 */
[----:B0-----:R-:W-:-:S02]  /*dbc0*/  FMUL R209, R104, R188 ;  /* 0x000000bc68d17220 */ /* 0x001fc40000400000 */
[C---:B------:R-:W-:Y:S02]  /*dbd0*/  FMUL R200, R104.reuse, R185 ;  /* 0x000000b968c87220 */ /* 0x040fe40000400000 */
[C---:B------:R-:W-:Y:S02]  /*dbe0*/  FMUL R192, R104.reuse, R244 ;  /* 0x000000f468c07220 */ /* 0x040fe40000400000 */
[C---:B------:R-:W-:Y:S02]  /*dbf0*/  FMUL R201, R104.reuse, R115 ;  /* 0x0000007368c97220 */ /* 0x040fe40000400000 */
[C---:B------:R-:W-:Y:S02]  /*dc00*/  FMUL R193, R104.reuse, R245 ;  /* 0x000000f568c17220 */ /* 0x040fe40000400000 */
[C---:B------:R-:W-:Y:S02]  /*dc10*/  FMUL R188, R104.reuse, R240 ;  /* 0x000000f068bc7220 */ /* 0x040fe40000400000 */
[----:B------:R-:W-:-:S02]  /*dc20*/  FMUL R189, R104, R241 ;  /* 0x000000f168bd7220 */ /* 0x000fc40000400000 */
[C---:B------:R-:W-:Y:S02]  /*dc30*/  FMUL R96, R104.reuse, R96 ;  /* 0x0000006068607220 */ /* 0x040fe40000400000 */
[----:B------:R-:W-:Y:S02]  /*dc40*/  FMUL R97, R104, R97 ;  /* 0x0000006168617220 */ /* 0x000fe40000400000 */
[----:B------:R-:W-:Y:S02]  /*dc50*/  FMUL R104, R103, 1.4426950216293334961 ;  /* 0x3fb8aa3b67687820 */ /* 0x000fe40000400000 */
[----:B-1----:R-:W-:Y:S02]  /*dc60*/  FFMA R114, R101, R114, R100 ;  /* 0x0000007265727223 */ /* 0x002fe40000000064 */
[----:B------:R0:W2:Y:S01]  /*dc70*/  MUFU.EX2 R100, R104 ;  /* 0x0000006800647308 */ /* 0x0000a20000000800 */
[----:B------:R-:W-:Y:S01]  /*dc80*/  STL [R1+0x534], R209 ;  /* 0x000534d101007387 */ /* 0x000fe20000100800 */
[----:B------:R-:W-:-:S03]  /*dc90*/  FADD R103, -R2, R206 ;  /* 0x000000ce02677221 */ /* 0x000fc60000000100 */
[----:B------:R-:W-:Y:S04]  /*dca0*/  STL [R1+0x538], R204 ;  /* 0x000538cc01007387 */ /* 0x000fe80000100800 */
[----:B------:R1:W-:Y:S04]  /*dcb0*/  STL [R1+0x508], R2 ;  /* 0x0005080201007387 */ /* 0x0003e80000100800 */
[----:B------:R-:W-:Y:S04]  /*dcc0*/  STL [R1+0x224], R114 ;  /* 0x0002247201007387 */ /* 0x000fe80000100800 */
[----:B0-----:R-:W0:Y:S04]  /*dcd0*/  LDS R104, [R226.X8+0x10000] ;  /* 0x01000000e2687984 */ /* 0x001e280000008800 */
[----:B-1----:R-:W0:Y:S04]  /*dce0*/  LDL.LU R2, [R1+0x22c] ;  /* 0x00022c0001027983 */ /* 0x002e280000300800 */
[----:B------:R-:W-:Y:S01]  /*dcf0*/  STL [R1+0x504], R239 ;  /* 0x000504ef01007387 */ /* 0x000fe20000100800 */
[----:B--2---:R-:W-:-:S05]  /*dd00*/  FFMA R105, R100, R105, R102 ;  /* 0x0000006964697223 */ /* 0x004fca0000000066 */
[----:B------:R1:W-:Y:S04]  /*dd10*/  STL [R1+0x228], R105 ;  /* 0x0002286901007387 */ /* 0x0003e80000100800 */
[----:B-1----:R-:W2:Y:S01]  /*dd20*/  LDL.LU R105, [R1+0x230] ;  /* 0x0002300001697983 */ /* 0x002ea20000300800 */
[C---:B------:R-:W-:Y:S02]  /*dd30*/  FMUL R214, R101.reuse, R113 ;  /* 0x0000007165d67220 */ /* 0x040fe40000400000 */
[C---:B----4-:R-:W-:Y:S02]  /*dd40*/  FMUL R215, R101.reuse, R112 ;  /* 0x0000007065d77220 */ /* 0x050fe40000400000 */
[C---:B------:R-:W-:Y:S02]  /*dd50*/  FMUL R210, R101.reuse, R111 ;  /* 0x0000006f65d27220 */ /* 0x040fe40000400000 */
[----:B------:R-:W-:-:S02]  /*dd60*/  FMUL R211, R101, R110 ;  /* 0x0000006e65d37220 */ /* 0x000fc40000400000 */
[C---:B------:R-:W-:Y:S02]  /*dd70*/  FMUL R206, R101.reuse, R109 ;  /* 0x0000006d65ce7220 */ /* 0x040fe40000400000 */
[C---:B------:R-:W-:Y:S02]  /*dd80*/  FMUL R207, R101.reuse, R108 ;  /* 0x0000006c65cf7220 */ /* 0x040fe40000400000 */
[C---:B------:R-:W-:Y:S02]  /*dd90*/  FMUL R202, R101.reuse, R107 ;  /* 0x0000006b65ca7220 */ /* 0x040fe40000400000 */
[C---:B---3--:R-:W-:Y:S02]  /*dda0*/  FMUL R203, R101.reuse, R106 ;  /* 0x0000006a65cb7220 */ /* 0x048fe40000400000 */
[C---:B------:R-:W-:Y:S02]  /*ddb0*/  FMUL R198, R101.reuse, R250 ;  /* 0x000000fa65c67220 */ /* 0x040fe40000400000 */
[----:B------:R-:W-:-:S02]  /*ddc0*/  FMUL R199, R101, R251 ;  /* 0x000000fb65c77220 */ /* 0x000fc40000400000 */
[C---:B------:R-:W-:Y:S02]  /*ddd0*/  FMUL R194, R101.reuse, R246 ;  /* 0x000000f665c27220 */ /* 0x040fe40000400000 */
[C---:B------:R-:W-:Y:S02]  /*dde0*/  FMUL R195, R101.reuse, R247 ;  /* 0x000000f765c37220 */ /* 0x040fe40000400000 */
[C---:B------:R-:W-:Y:S02]  /*ddf0*/  FMUL R190, R101.reuse, R242 ;  /* 0x000000f265be7220 */ /* 0x040fe40000400000 */
[C---:B------:R-:W-:Y:S02]  /*de00*/  FMUL R191, R101.reuse, R243 ;  /* 0x000000f365bf7220 */ /* 0x040fe40000400000 */
[C---:B------:R-:W-:Y:S02]  /*de10*/  FMUL R98, R101.reuse, R98 ;  /* 0x0000006265627220 */ /* 0x040fe40000400000 */
[----:B------:R-:W-:-:S02]  /*de20*/  FMUL R99, R101, R99 ;  /* 0x0000006365637220 */ /* 0x000fc40000400000 */
[----:B------:R-:W-:Y:S02]  /*de30*/  FMUL R101, R103, 1.4426950216293334961 ;  /* 0x3fb8aa3b67657820 */ /* 0x000fe40000400000 */
[----:B------:R-:W2:Y:S01]  /*de40*/  LDS R103, [R224.X8+0x10000] ;  /* 0x01000000e0677984 */ /* 0x000ea20000008800 */
[----:B------:R-:W-:-:S03]  /*de50*/  FADD R102, -R239, R225 ;  /* 0x000000e1ef667221 */ /* 0x000fc60000000100 */
[----:B------:R-:W0:Y:S01]  /*de60*/  MUFU.EX2 R101, R101 ;  /* 0x0000006500657308 */ /* 0x000e220000000800 */
[C---:B------:R-:W-:Y:S02]  /*de70*/  FMUL R92, R100.reuse, R92 ;  /* 0x0000005c645c7220 */ /* 0x040fe40000400000 */
[C---:B------:R-:W-:Y:S02]  /*de80*/  FMUL R93, R100.reuse, R93 ;  /* 0x0000005d645d7220 */ /* 0x040fe40000400000 */
[C---:B------:R-:W-:Y:S02]  /*de90*/  FMUL R88, R100.reuse, R88 ;  /* 0x0000005864587220 */ /* 0x040fe40000400000 */
[C---:B------:R-:W-:Y:S02]  /*dea0*/  FMUL R89, R100.reuse, R89 ;  /* 0x0000005964597220 */ /* 0x040fe40000400000 */
        /* <DEDUP_REMOVED lines=11> */
[----:B------:R-:W-:Y:S02]  /*df60*/  FMUL R65, R100, R65 ;  /* 0x0000004164417220 */ /* 0x000fe40000400000 */
[----:B------:R-:W-:Y:S02]  /*df70*/  FMUL R100, R102, 1.4426950216293334961 ;  /* 0x3fb8aa3b66647820 */ /* 0x000fe40000400000 */
[----:B0-----:R-:W-:Y:S01]  /*df80*/  FFMA R2, R101, R2, R104 ;  /* 0x0000000265027223 */ /* 0x001fe20000000068 */
[----:B------:R-:W-:Y:S03]  /*df90*/  STL [R1+0x50c], R238 ;  /* 0x00050cee01007387 */ /* 0x000fe60000100800 */
[----:B------:R-:W2:Y:S01]  /*dfa0*/  MUFU.EX2 R100, R100 ;  /* 0x0000006400647308 */ /* 0x000ea20000000800 */
[----:B------:R0:W-:Y:S04]  /*dfb0*/  STL [R1+0x22c], R2 ;  /* 0x00022c0201007387 */ /* 0x0001e80000100800 */
[----:B------:R-:W1:Y:S04]  /*dfc0*/  LDS R102, [R220.X8+0x10000] ;  /* 0x01000000dc667984 */ /* 0x000e680000008800 */
[----:B0-----:R-:W1:Y:S01]  /*dfd0*/  LDL.LU R2, [R1+0x234] ;  /* 0x0002340001027983 */ /* 0x001e620000300800 */
[----:B--2---:R-:W-:-:S03]  /*dfe0*/  FFMA R105, R100, R105, R103 ;  /* 0x0000006964697223 */ /* 0x004fc60000000067 */
[----:B------:R-:W0:Y:S04]  /*dff0*/  LDS R103, [R221.X8+0x10000] ;  /* 0x01000000dd677984 */ /* 0x000e280000008800 */
[----:B------:R2:W-:Y:S04]  /*e000*/  STL [R1+0x230], R105 ;  /* 0x0002306901007387 */ /* 0x0005e80000100800 */
[----:B--2---:R-:W0:Y:S01]  /*e010*/  LDL.LU R105, [R1+0x238] ;  /* 0x0002380001697983 */ /* 0x004e220000300800 */
[----:B------:R-:W-:Y:S02]  /*e020*/  FADD R104, -R238, R222 ;  /* 0x000000deee687221 */ /* 0x000fe40000000100 */
        /* <DEDUP_REMOVED lines=15> */
[----:B------:R-:W-:Y:S02]  /*e120*/  FMUL R67, R101, R67 ;  /* 0x0000004365437220 */ /* 0x000fe40000400000 */
[----:B------:R-:W-:Y:S02]  /*e130*/  FMUL R101, R104, 1.4426950216293334961 ;  /* 0x3fb8aa3b68657820 */ /* 0x000fe40000400000 */
[C---:B------:R-:W-:Y:S02]  /*e140*/  FMUL R60, R100.reuse, R60 ;  /* 0x0000003c643c7220 */ /* 0x040fe40000400000 */
[----:B------:R-:W-:-:S02]  /*e150*/  FMUL R61, R100, R61 ;  /* 0x0000003d643d7220 */ /* 0x000fc40000400000 */
[----:B------:R-:W1:Y:S01]  /*e160*/  MUFU.EX2 R101, R101 ;  /* 0x0000006500657308 */ /* 0x000e620000000800 */
        /* <DEDUP_REMOVED lines=14> */
[----:B------:R-:W-:-:S04]  /*e250*/  FADD R100, -R237, R223 ;  /* 0x000000dfed647221 */ /* 0x000fc80000000100 */
[----:B------:R-:W-:-:S06]  /*e260*/  FMUL R100, R100, 1.4426950216293334961 ;  /* 0x3fb8aa3b64647820 */ /* 0x000fcc0000400000 */
[----:B------:R-:W0:Y:S01]  /*e270*/  MUFU.EX2 R100, R100 ;  /* 0x0000006400647308 */ /* 0x000e220000000800 */
[C---:B-1----:R-:W-:Y:S02]  /*e280*/  FFMA R2, R101.reuse, R2, R102 ;  /* 0x0000000265027223 */ /* 0x042fe40000000066 */
[----:B------:R-:W-:Y:S01]  /*e290*/  FADD R104, -R236, R227 ;  /* 0x000000e3ec687221 */ /* 0x000fe20000000100 */
[----:B------:R-:W1:Y:S04]  /*e2a0*/  LDS R102, [R252.X8+0x10000] ;  /* 0x01000000fc667984 */ /* 0x000e680000008800 */
[----:B------:R2:W-:Y:S01]  /*e2b0*/  STL [R1+0x234], R2 ;  /* 0x0002340201007387 */ /* 0x0005e20000100800 */
[----:B------:R-:W-:-:S03]  /*e2c0*/  FMUL R62, R101, R62 ;  /* 0x0000003e653e7220 */ /* 0x000fc60000400000 */
[----:B--2---:R-:W1:Y:S01]  /*e2d0*/  LDL.LU R2, [R1+0x23c] ;  /* 0x00023c0001027983 */ /* 0x004e620000300800 */
[C---:B------:R-:W-:Y:S02]  /*e2e0*/  FMUL R63, R101.reuse, R63 ;  /* 0x0000003f653f7220 */ /* 0x040fe40000400000 */
[C---:B------:R-:W-:Y:S01]  /*e2f0*/  FMUL R58, R101.reuse, R58 ;  /* 0x0000003a653a7220 */ /* 0x040fe20000400000 */
[----:B------:R-:W2:Y:S01]  /*e300*/  LDL.64 R114, [R1+0x398] ;  /* 0x0003980001727983 */ /* 0x000ea20000100a00 */
        /* <DEDUP_REMOVED lines=14> */
[----:B0-----:R-:W-:-:S05]  /*e3f0*/  FFMA R105, R100, R105, R103 ;  /* 0x0000006964697223 */ /* 0x001fca0000000067 */
[----:B------:R0:W-:Y:S01]  /*e400*/  STL [R1+0x238], R105 ;  /* 0x0002386901007387 */ /* 0x0001e20000100800 */
[----:B------:R-:W3:Y:S03]  /*e410*/  MUFU.EX2 R101, R101 ;  /* 0x0000006500657308 */ /* 0x000ee60000000800 */
[----:B------:R-:W4:Y:S04]  /*e420*/  LDL.64 R212, [R1+0x388] ;  /* 0x0003880001d47983 */ /* 0x000f280000100a00 */
[----:B------:R-:W4:Y:S04]  /*e430*/  LDL.64 R112, [R1+0x378] ;  /* 0x0003780001707983 */ /* 0x000f280000100a00 */
[----:B0-----:R-:W4:Y:S04]  /*e440*/  LDL.64 R104, [R1+0x390] ;  /* 0x0003900001687983 */ /* 0x001f280000100a00 */
[----:B------:R-:W4:Y:S04]  /*e450*/  LDL.64 R208, [R1+0x380] ;  /* 0x0003800001d07983 */ /* 0x000f280000100a00 */
[----:B------:R-:W4:Y:S01]  /*e460*/  LDL.64 R110, [R1+0x370] ;  /* 0x00037000016e7983 */ /* 0x000f220000100a00 */
[----:B---3--:R-:W-:-:S02]  /*e470*/  FMUL R222, R101, R22 ;  /* 0x0000001665de7220 */ /* 0x008fc40000400000 */
[----:B------:R-:W-:Y:S02]  /*e480*/  FMUL R223, R101, R23 ;  /* 0x0000001765df7220 */ /* 0x000fe40000400000 */
        /* <DEDUP_REMOVED lines=15> */
[----:B------:R-:W-:Y:S02]  /*e580*/  FMUL R25, R100, R25 ;  /* 0x0000001964197220 */ /* 0x000fe40000400000 */
[----:B------:R-:W-:-:S02]  /*e590*/  FMUL R50, R101, R50 ;  /* 0x0000003265327220 */ /* 0x000fc40000400000 */
[C---:B------:R-:W-:Y:S02]  /*e5a0*/  FMUL R51, R101.reuse, R51 ;  /* 0x0000003365337220 */ /* 0x040fe40000400000 */
[----:B-1----:R-:W-:-:S05]  /*e5b0*/  FFMA R2, R101, R2, R102 ;  /* 0x0000000265027223 */ /* 0x002fca0000000066 */
[----:B------:R0:W-:Y:S04]  /*e5c0*/  STL [R1+0x23c], R2 ;  /* 0x00023c0201007387 */ /* 0x0001e80000100800 */
[----:B------:R-:W3:Y:S04]  /*e5d0*/  LDL.64 R108, [R1+0x360] ;  /* 0x00036000016c7983 */ /* 0x000ee80000100a00 */
[----:B------:R-:W3:Y:S01]  /*e5e0*/  LDL.64 R186, [R1+0x368] ;  /* 0x0003680001ba7983 */ /* 0x000ee20000100a00 */
[----:B--2---:R-:W-:-:S03]  /*e5f0*/  IMAD.WIDE R20, R184, 0x2, R114 ;  /* 0x00000002b8147825 */ /* 0x004fc600078e0272 */
[----:B------:R-:W2:Y:S04]  /*e600*/  LDL.64 R106, [R1+0x358] ;  /* 0x00035800016a7983 */ /* 0x000ea80000100a00 */
[----:B------:R-:W2:Y:S01]  /*e610*/  LDL.64 R114, [R1+0x350] ;  /* 0x0003500001727983 */ /* 0x000ea20000100a00 */
[C---:B------:R-:W-:Y:S02]  /*e620*/  FMUL R46, R101.reuse, R46 ;  /* 0x0000002e652e7220 */ /* 0x040fe40000400000 */
[C---:B------:R-:W-:Y:S01]  /*e630*/  FMUL R47, R101.reuse, R47 ;  /* 0x0000002f652f7220 */ /* 0x040fe20000400000 */
[----:B------:R-:W2:Y:S01]  /*e640*/  LDL.64 R102, [R1+0x340] ;  /* 0x0003400001667983 */ /* 0x000ea20000100a00 */
        /* <DEDUP_REMOVED lines=8> */
[C---:B------:R-:W-:Y:S01]  /*e6d0*/  FMUL R26, R101.reuse, R26 ;  /* 0x0000001a651a7220 */ /* 0x040fe20000400000 */
[----:B------:R-:W2:Y:S01]  /*e6e0*/  LDL.64 R30, [R1+0x318] ;  /* 0x00031800011e7983 */ /* 0x000ea20000100a00 */
[----:B------:R-:W-:-:S03]  /*e6f0*/  FMUL R27, R101, R27 ;  /* 0x0000001b651b7220 */ /* 0x000fc60000400000 */
[----:B------:R-:W2:Y:S01]  /*e700*/  LDL.64 R100, [R1+0x338] ;  /* 0x0003380001647983 */ /* 0x000ea20000100a00 */
[----:B----4-:R-:W-:-:S03]  /*e710*/  IMAD.WIDE R22, R184, 0x2, R104 ;  /* 0x00000002b8167825 */ /* 0x010fc600078e0268 */
[----:B------:R-:W4:Y:S01]  /*e720*/  LDL.64 R104, [R1+0x348] ;  /* 0x0003480001687983 */ /* 0x000f220000100a00 */
[----:B------:R-:W-:-:S03]  /*e730*/  IMAD.WIDE R28, R184, 0x2, R212 ;  /* 0x00000002b81c7825 */ /* 0x000fc600078e02d4 */
[----:B------:R1:W4:Y:S04]  /*e740*/  LDG.E.U16 R212, [R22.64] ;  /* 0x0000000616d47981 */ /* 0x000328000c1e1500 */
[----:B------:R0:W4:Y:S04]  /*e750*/  LDG.E.U16 R213, [R20.64] ;  /* 0x0000000614d57981 */ /* 0x000128000c1e1500 */
[----:B------:R0:W4:Y:S01]  /*e760*/  LDG.E.U16 R228, [R28.64] ;  /* 0x000000061ce47981 */ /* 0x000122000c1e1500 */
[----:B-1----:R-:W-:-:S03]  /*e770*/  IMAD.WIDE R22, R184, 0x2, R112 ;  /* 0x00000002b8167825 */ /* 0x002fc600078e0270 */
[----:B------:R-:W4:Y:S04]  /*e780*/  LDL.64 R112, [R1+0x330] ;  /* 0x0003300001707983 */ /* 0x000f280000100a00 */
[----:B------:R3:W4:Y:S01]  /*e790*/  LDG.E.U16 R230, [R22.64] ;  /* 0x0000000616e67981 */ /* 0x000722000c1e1500 */
[----:B0-----:R-:W-:-:S03]  /*e7a0*/  IMAD.WIDE R20, R184, 0x2, R208 ;  /* 0x00000002b8147825 */ /* 0x001fc600078e02d0 */
[----:B------:R-:W4:Y:S01]  /*e7b0*/  LDL.64 R208, [R1+0x2b8] ;  /* 0x0002b80001d07983 */ /* 0x000f220000100a00 */
[----:B------:R-:W-:-:S03]  /*e7c0*/  IMAD.WIDE R28, R184, 0x2, R110 ;  /* 0x00000002b81c7825 */ /* 0x000fc600078e026e */
[----:B------:R0:W4:Y:S04]  /*e7d0*/  LDG.E.U16 R229, [R20.64] ;  /* 0x0000000614e57981 */ /* 0x000128000c1e1500 */
[----:B------:R-:W4:Y:S04]  /*e7e0*/  LDL.64 R110, [R1+0x328] ;  /* 0x00032800016e7983 */ /* 0x000f280000100a00 */
[----:B------:R2:W4:Y:S01]  /*e7f0*/  LDG.E.U16 R252, [R28.64] ;  /* 0x000000061cfc7981 */ /* 0x000522000c1e1500 */
[----:B---3--:R-:W-:-:S03]  /*e800*/  IMAD.WIDE R22, R184, 0x2, R108 ;  /* 0x00000002b8167825 */ /* 0x008fc600078e026c */
[----:B------:R-:W3:Y:S04]  /*e810*/  LDL.64 R108, [R1+0x320] ;  /* 0x00032000016c7983 */ /* 0x000ee80000100a00 */
[----:B------:R4:W3:Y:S01]  /*e820*/  LDG.E.U16 R250, [R22.64] ;  /* 0x0000000616fa7981 */ /* 0x0008e2000c1e1500 */
[----:B0-----:R-:W-:-:S04]  /*e830*/  IMAD.WIDE R20, R184, 0x2, R186 ;  /* 0x00000002b8147825 */ /* 0x001fc800078e02ba */
[C---:B--2---:R-:W-:Y:S01]  /*e840*/  IMAD.WIDE R28, R184.reuse, 0x2, R106 ;  /* 0x00000002b81c7825 */ /* 0x044fe200078e026a */
[----:B------:R0:W2:Y:S04]  /*e850*/  LDG.E.U16 R251, [R20.64] ;  /* 0x0000000614fb7981 */ /* 0x0000a8000c1e1500 */
[----:B------:R-:W2:Y:S04]  /*e860*/  LDL.64 R106, [R1+0x310] ;  /* 0x00031000016a7983 */ /* 0x000ea80000100a00 */
[----:B------:R1:W2:Y:S01]  /*e870*/  LDG.E.U16 R249, [R28.64] ;  /* 0x000000061cf97981 */ /* 0x0002a2000c1e1500 */
[----:B0-----:R-:W-:-:S05]  /*e880*/  IMAD.WIDE R20, R184, 0x2, R114 ;  /* 0x00000002b8147825 */ /* 0x001fca00078e0272 */
[----:B------:R0:W2:Y:S01]  /*e890*/  LDG.E.U16 R248, [R20.64] ;  /* 0x0000000614f87981 */ /* 0x0000a2000c1e1500 */
[----:B-1----:R-:W-:-:S03]  /*e8a0*/  IMAD.WIDE R28, R184, 0x2, R102 ;  /* 0x00000002b81c7825 */ /* 0x002fc600078e0266 */
[----:B------:R-:W2:Y:S04]  /*e8b0*/  LDL.64 R102, [R1+0x300] ;  /* 0x0003000001667983 */ /* 0x000ea80000100a00 */
[----:B------:R1:W2:Y:S01]  /*e8c0*/  LDG.E.U16 R246, [R28.64] ;  /* 0x000000061cf67981 */ /* 0x0002a2000c1e1500 */
[----:B0-----:R-:W-:-:S03]  /*e8d0*/  IMAD.WIDE R20, R184, 0x2, R100 ;  /* 0x00000002b8147825 */ /* 0x001fc600078e0264 */
[----:B------:R-:W2:Y:S04]  /*e8e0*/  LDL.64 R100, [R1+0x2f8] ;  /* 0x0002f80001647983 */ /* 0x000ea80000100a00 */
[----:B------:R3:W2:Y:S01]  /*e8f0*/  LDG.E.U16 R245, [R20.64] ;  /* 0x0000000614f57981 */ /* 0x0006a2000c1e1500 */
[----:B----4-:R-:W-:-:S03]  /*e900*/  IMAD.WIDE R22, R184, 0x2, R104 ;  /* 0x00000002b8167825 */ /* 0x010fc600078e0268 */
[----:B------:R-:W4:Y:S04]  /*e910*/  LDL.64 R104, [R1+0x308] ;  /* 0x0003080001687983 */ /* 0x000f280000100a00 */
[----:B------:R0:W4:Y:S02]  /*e920*/  LDG.E.U16 R247, [R22.64] ;  /* 0x0000000616f77981 */ /* 0x000124000c1e1500 */
[----:B0-----:R-:W-:-:S05]  /*e930*/  IMAD.WIDE R22, R184, 0x2, R112 ;  /* 0x00000002b8167825 */ /* 0x001fca00078e0270 */
[----:B------:R0:W4:Y:S02]  /*e940*/  LDG.E.U16 R244, [R22.64] ;  /* 0x0000000616f47981 */ /* 0x000124000c1e1500 */
[C---:B0-----:R-:W-:Y:S02]  /*e950*/  IMAD.WIDE R22, R184.reuse, 0x2, R30 ;  /* 0x00000002b8167825 */ /* 0x041fe400078e021e */
[----:B------:R-:W4:Y:S02]  /*e960*/  LDL.64 R30, [R1+0x2f0] ;  /* 0x0002f000011e7983 */ /* 0x000f240000100a00 */
[C---:B-1----:R-:W-:Y:S02]  /*e970*/  IMAD.WIDE R28, R184.reuse, 0x2, R110 ;  /* 0x00000002b81c7825 */ /* 0x042fe400078e026e */
[----:B------:R-:W4:Y:S04]  /*e980*/  LDL.64 R110, [R1+0x2e8] ;  /* 0x0002e800016e7983 */ /* 0x000f280000100a00 */
[----:B------:R2:W4:Y:S04]  /*e990*/  LDG.E.U16 R243, [R28.64] ;  /* 0x000000061cf37981 */ /* 0x000528000c1e1500 */
[----:B------:R0:W4:Y:S01]  /*e9a0*/  LDG.E.U16 R241, [R22.64] ;  /* 0x0000000616f17981 */ /* 0x000122000c1e1500 */
[----:B---3--:R-:W-:-:S03]  /*e9b0*/  IMAD.WIDE R20, R184, 0x2, R108 ;  /* 0x00000002b8147825 */ /* 0x008fc600078e026c */
[----:B------:R-:W3:Y:S04]  /*e9c0*/  LDL.64 R108, [R1+0x2e0] ;  /* 0x0002e000016c7983 */ /* 0x000ee80000100a00 */
[----:B------:R4:W3:Y:S01]  /*e9d0*/  LDG.E.U16 R242, [R20.64] ;  /* 0x0000000614f27981 */ /* 0x0008e2000c1e1500 */
[----:B--2---:R-:W-:-:S03]  /*e9e0*/  IMAD.WIDE R28, R184, 0x2, R106 ;  /* 0x00000002b81c7825 */ /* 0x004fc600078e026a */
[----:B------:R-:W2:Y:S04]  /*e9f0*/  LDL.64 R106, [R1+0x2d0] ;  /* 0x0002d000016a7983 */ /* 0x000ea80000100a00 */
[----:B------:R1:W2:Y:S01]  /*ea00*/  LDG.E.U16 R240, [R28.64] ;  /* 0x000000061cf07981 */ /* 0x0002a2000c1e1500 */
[----:B0-----:R-:W-:-:S03]  /*ea10*/  IMAD.WIDE R22, R184, 0x2, R102 ;  /* 0x00000002b8167825 */ /* 0x001fc600078e0266 */
[----:B------:R-:W2:Y:S04]  /*ea20*/  LDL.64 R102, [R1+0x2c8] ;  /* 0x0002c80001667983 */ /* 0x000ea80000100a00 */
[----:B------:R0:W2:Y:S01]  /*ea30*/  LDG.E.U16 R186, [R22.64] ;  /* 0x0000000616ba7981 */ /* 0x0000a2000c1e1500 */
[----:B-1----:R-:W-:-:S03]  /*ea40*/  IMAD.WIDE R28, R184, 0x2, R100 ;  /* 0x00000002b81c7825 */ /* 0x002fc600078e0264 */
[----:B------:R-:W2:Y:S04]  /*ea50*/  LDL.64 R100, [R1+0x2c0] ;  /* 0x0002c00001647983 */ /* 0x000ea80000100a00 */
[----:B------:R3:W2:Y:S01]  /*ea60*/  LDG.E.U16 R185, [R28.64] ;  /* 0x000000061cb97981 */ /* 0x0006a2000c1e1500 */
[----:B----4-:R-:W-:-:S03]  /*ea70*/  IMAD.WIDE R20, R184, 0x2, R104 ;  /* 0x00000002b8147825 */ /* 0x010fc600078e0268 */
[----:B------:R-:W4:Y:S04]  /*ea80*/  LDL.64 R104, [R1+0x2d8] ;  /* 0x0002d80001687983 */ /* 0x000f280000100a00 */
[----:B------:R1:W4:Y:S04]  /*ea90*/  LDG.E.U16 R187, [R20.64] ;  /* 0x0000000614bb7981 */ /* 0x000328000c1e1500 */
[----:B------:R-:W4:Y:S01]  /*eaa0*/  LDL.LU R2, [R1+0x240] ;  /* 0x0002400001027983 */ /* 0x000f220000300800 */
[----:B-1----:R-:W-:-:S03]  /*eab0*/  IMAD.WIDE R20, R184, 0x2, R30 ;  /* 0x00000002b8147825 */ /* 0x002fc600078e021e */
[----:B------:R1:W1:Y:S04]  /*eac0*/  LDS R31, [R216.X8+0x10000] ;  /* 0x01000000d81f7984 */ /* 0x0002680000008800 */
[----:B------:R4:W4:Y:S01]  /*ead0*/  LDG.E.U16 R115, [R20.64] ;  /* 0x0000000614737981 */ /* 0x000922000c1e1500 */
[----:B0-----:R-:W-:-:S05]  /*eae0*/  IMAD.WIDE R22, R184, 0x2, R110 ;  /* 0x00000002b8167825 */ /* 0x001fca00078e026e */
[----:B------:R0:W4:Y:S02]  /*eaf0*/  LDG.E.U16 R114, [R22.64] ;  /* 0x0000000616727981 */ /* 0x000124000c1e1500 */
[----:B0-----:R-:W-:-:S04]  /*eb00*/  FADD R22, -R235, R217 ;  /* 0x000000d9eb167221 */ /* 0x001fc80000000100 */
[----:B------:R-:W-:Y:S02]  /*eb10*/  FMUL R30, R22, 1.4426950216293334961 ;  /* 0x3fb8aa3b161e7820 */ /* 0x000fe40000400000 */
[----:B---3--:R-:W-:-:S05]  /*eb20*/  IMAD.WIDE R28, R184, 0x2, R108 ;  /* 0x00000002b81c7825 */ /* 0x008fca00078e026c */
[----:B------:R0:W3:Y:S01]  /*eb30*/  LDG.E.U16 R113, [R28.64] ;  /* 0x000000061c717981 */ /* 0x0000e2000c1e1500 */
[----:B--2---:R-:W-:-:S05]  /*eb40*/  IMAD.WIDE R22, R184, 0x2, R102 ;  /* 0x00000002b8167825 */ /* 0x004fca00078e0266 */
[----:B------:R2:W3:Y:S01]  /*eb50*/  LDG.E.U16 R110, [R22.64] ;  /* 0x00000006166e7981 */ /* 0x0004e2000c1e1500 */
[----:B0-----:R-:W-:-:S04]  /*eb60*/  IMAD.WIDE R28, R184, 0x2, R100 ;  /* 0x00000002b81c7825 */ /* 0x001fc800078e0264 */
[----:B----4-:R-:W-:Y:S01]  /*eb70*/  IMAD.WIDE R20, R184, 0x2, R104 ;  /* 0x00000002b8147825 */ /* 0x010fe200078e0268 */
[----:B--2---:R-:W0:Y:S04]  /*eb80*/  LDS R22, [R218.X8+0x10000] ;  /* 0x01000000da167984 */ /* 0x004e280000008800 */
[----:B------:R-:W2:Y:S04]  /*eb90*/  LDL.64 R104, [R1+0x2b0] ;  /* 0x0002b00001687983 */ /* 0x000ea80000100a00 */
[----:B------:R4:W3:Y:S01]  /*eba0*/  LDG.E.U16 R112, [R20.64] ;  /* 0x0000000614707981 */ /* 0x0008e2000c1e1500 */
[----:B------:R-:W-:Y:S01]  /*ebb0*/  FADD R23, -R234, R219 ;  /* 0x000000dbea177221 */ /* 0x000fe20000000100 */
[----:B------:R-:W1:Y:S02]  /*ebc0*/  MUFU.EX2 R30, R30 ;  /* 0x0000001e001e7308 */ /* 0x000e640000000800 */
[----:B------:R0:W3:Y:S01]  /*ebd0*/  LDG.E.U16 R109, [R28.64] ;  /* 0x000000061c6d7981 */ /* 0x0000e2000c1e1500 */
[----:B----4-:R-:W-:-:S03]  /*ebe0*/  IMAD.WIDE R20, R184, 0x2, R106 ;  /* 0x00000002b8147825 */ /* 0x010fc600078e026a */
[----:B------:R-:W4:Y:S04]  /*ebf0*/  LDL.64 R106, [R1+0x2a8] ;  /* 0x0002a800016a7983 */ /* 0x000f280000100a00 */
[----:B------:R-:W0:Y:S04]  /*ec00*/  LDL.LU R102, [R1+0x244] ;  /* 0x0002440001667983 */ /* 0x000e280000300800 */
[----:B------:R-:W3:Y:S04]  /*ec10*/  LDL.64 R100, [R1+0x2a0] ;  /* 0x0002a00001647983 */ /* 0x000ee80000100a00 */
[----:B------:R1:W3:Y:S01]  /*ec20*/  LDG.E.U16 R111, [R20.64] ;  /* 0x00000006146f7981 */ /* 0x0002e2000c1e1500 */
[----:B------:R-:W-:-:S02]  /*ec30*/  FMUL R23, R23, 1.4426950216293334961 ;  /* 0x3fb8aa3b17177820 */ /* 0x000fc40000400000 */
[----:B-1----:R-:W-:-:S05]  /*ec40*/  IMAD.WIDE R20, R184, 0x2, R208 ;  /* 0x00000002b8147825 */ /* 0x002fca00078e02d0 */
[----:B------:R2:W3:Y:S01]  /*ec50*/  LDG.E.U16 R108, [R20.64] ;  /* 0x00000006146c7981 */ /* 0x0004e2000c1e1500 */
[C---:B------:R-:W-:Y:S02]  /*ec60*/  FMUL R216, R30.reuse, R12 ;  /* 0x0000000c1ed87220 */ /* 0x040fe40000400000 */
[C---:B------:R-:W-:Y:S02]  /*ec70*/  FMUL R217, R30.reuse, R13 ;  /* 0x0000000d1ed97220 */ /* 0x040fe40000400000 */
[----:B------:R-:W-:-:S05]  /*ec80*/  FFMA R2, R30, R2, R31 ;  /* 0x000000021e027223 */ /* 0x000fca000000001f */
[----:B------:R1:W-:Y:S04]  /*ec90*/  STL [R1+0x240], R2 ;  /* 0x0002400201007387 */ /* 0x0003e80000100800 */
[----:B-1----:R-:W3:Y:S01]  /*eca0*/  LDL.LU R2, [R1+0x248] ;  /* 0x0002480001027983 */ /* 0x002ee20000300800 */
[----:B--2---:R-:W-:-:S05]  /*ecb0*/  IMAD.WIDE R20, R184, 0x2, R104 ;  /* 0x00000002b8147825 */ /* 0x004fca00078e0268 */
[----:B------:R1:W2:Y:S02]  /*ecc0*/  LDG.E.U16 R104, [R20.64] ;  /* 0x0000000614687981 */ /* 0x0002a4000c1e1500 */
[----:B-1----:R-:W0:Y:S01]  /*ecd0*/  MUFU.EX2 R20, R23 ;  /* 0x0000001700147308 */ /* 0x002e220000000800 */
[----:B----4-:R-:W-:-:S05]  /*ece0*/  IMAD.WIDE R12, R184, 0x2, R106 ;  /* 0x00000002b80c7825 */ /* 0x010fca00078e026a */
[----:B------:R3:W4:Y:S01]  /*ecf0*/  LDG.E.U16 R103, [R12.64] ;  /* 0x000000060c677981 */ /* 0x000722000c1e1500 */
[----:B0-----:R-:W-:Y:S02]  /*ed00*/  FFMA R102, R20, R102, R22 ;  /* 0x0000006614667223 */ /* 0x001fe40000000016 */
[----:B---3--:R-:W-:-:S04]  /*ed10*/  IMAD.WIDE R12, R184, 0x2, R100 ;  /* 0x00000002b80c7825 */ /* 0x008fc800078e0264 */
[C---:B------:R-:W-:Y:S01]  /*ed20*/  FMUL R218, R20.reuse, R14 ;  /* 0x0000000e14da7220 */ /* 0x040fe20000400000 */
[----:B------:R0:W-:Y:S01]  /*ed30*/  STL [R1+0x244], R102 ;  /* 0x0002446601007387 */ /* 0x0001e20000100800 */
[----:B------:R-:W-:-:S03]  /*ed40*/  FMUL R219, R20, R15 ;  /* 0x0000000f14db7220 */ /* 0x000fc60000400000 */
[----:B------:R-:W1:Y:S01]  /*ed50*/  S2R R106, SR_TID.X ;  /* 0x00000000006a7919 */ /* 0x000e620000002100 */
[C---:B------:R-:W-:Y:S02]  /*ed60*/  FMUL R18, R20.reuse, R18 ;  /* 0x0000001214127220 */ /* 0x040fe40000400000 */
[----:B------:R-:W-:Y:S01]  /*ed70*/  FMUL R19, R20, R19 ;  /* 0x0000001314137220 */ /* 0x000fe20000400000 */
[----:B------:R-:W-:Y:S04]  /*ed80*/  LDS R100, [R0.X8+0x10000] ;  /* 0x0100000000647984 */ /* 0x000fe80000008800 */
[----:B0-----:R0:W3:Y:S02]  /*ed90*/  LDG.E.U16 R102, [R12.64] ;  /* 0x000000060c667981 */ /* 0x0010e4000c1e1500 */
[----:B0-----:R-:W-:-:S02]  /*eda0*/  FADD R12, -R233, R128 ;  /* 0x00000080e90c7221 */ /* 0x001fc40000000100 */
[----:B------:R-:W2:Y:S02]  /*edb0*/  LDL.LU R128, [R1+0x598] ;  /* 0x0005980001807983 */ /* 0x000ea40000300800 */
[----:B------:R-:W-:Y:S01]  /*edc0*/  FMUL R12, R12, 1.4426950216293334961 ;  /* 0x3fb8aa3b0c0c7820 */ /* 0x000fe20000400000 */
[----:B------:R-:W-:-:S03]  /*edd0*/  F2FP.BF16.PACK_AB R13, R125, R120 ;  /* 0x000000787d0d723e */ /* 0x000fc600000010ff */
[----:B------:R0:W1:Y:S01]  /*ede0*/  MUFU.EX2 R21, R12 ;  /* 0x0000000c00157308 */ /* 0x0000620000000800 */
[----:B------:R-:W-:Y:S02]  /*edf0*/  F2FP.BF16.PACK_AB R14, R121, R116 ;  /* 0x00000074790e723e */ /* 0x000fe400000010ff */
[----:B------:R-:W-:Y:S02]  /*ee00*/  F2FP.BF16.PACK_AB R15, R117, R146 ;  /* 0x00000092750f723e */ /* 0x000fe400000010ff */
[----:B0-----:R-:W-:Y:S02]  /*ee10*/  F2FP.BF16.PACK_AB R12, R129, R124 ;  /* 0x0000007c810c723e */ /* 0x001fe400000010ff */
[----:B------:R-:W3:Y:S04]  /*ee20*/  LDL.LU R129, [R1+0x594] ;  /* 0x0005940001817983 */ /* 0x000ee80000300800 */
[----:B------:R-:W4:Y:S04]  /*ee30*/  LDL.LU R124, [R1+0x590] ;  /* 0x00059000017c7983 */ /* 0x000f280000300800 */
[----:B------:R-:W4:Y:S04]  /*ee40*/  LDL.LU R125, [R1+0x58c] ;  /* 0x00058c00017d7983 */ /* 0x000f280000300800 */
[----:B------:R-:W4:Y:S04]  /*ee50*/  LDL.LU R120, [R1+0x588] ;  /* 0x0005880001787983 */ /* 0x000f280000300800 */
[----:B------:R-:W4:Y:S04]  /*ee60*/  LDL.LU R121, [R1+0x584] ;  /* 0x0005840001797983 */ /* 0x000f280000300800 */
[----:B------:R-:W4:Y:S04]  /*ee70*/  LDL.LU R116, [R1+0x580] ;  /* 0x0005800001747983 */ /* 0x000f280000300800 */
[----:B------:R-:W4:Y:S01]  /*ee80*/  LDL.LU R117, [R1+0x57c] ;  /* 0x00057c0001757983 */ /* 0x000f220000300800 */
[----:B-1----:R-:W-:Y:S01]  /*ee90*/  LOP3.LUT R106, R106, 0x1c, RZ, 0xc0, !PT ;  /* 0x0000001c6a6a7812 */ /* 0x002fe200078ec0ff */
[----:B------:R-:W-:-:S02]  /*eea0*/  FMUL R10, R20, R10 ;  /* 0x0000000a140a7220 */ /* 0x000fc40000400000 */
[----:B------:R-:W-:Y:S01]  /*eeb0*/  FMUL R11, R20, R11 ;  /* 0x0000000b140b7220 */ /* 0x000fe20000400000 */
[----:B------:R-:W-:Y:S01]  /*eec0*/  LEA.HI R106, R106, 0x50, RZ, 0x1e ;  /* 0x000000506a6a7811 */ /* 0x000fe200078ff0ff */
[C---:B------:R-:W-:Y:S01]  /*eed0*/  FMUL R6, R20.reuse, R6 ;  /* 0x0000000614067220 */ /* 0x040fe20000400000 */
[----:B------:R-:W4:Y:S04]  /*eee0*/  LDL.LU R146, [R1+0x578] ;  /* 0x0005780001927983 */ /* 0x000f280000300800 */
[----:B------:R0:W1:Y:S04]  /*eef0*/  LDS R22, [R106.X8+0x10000] ;  /* 0x010000006a167984 */ /* 0x0000680000008800 */
[----:B0-----:R-:W0:Y:S01]  /*ef00*/  S2R R106, SR_TID.X ;  /* 0x00000000006a7919 */ /* 0x001e220000002100 */
        /* <DEDUP_REMOVED lines=8> */
[----:B------:R-:W-:Y:S01]  /*ef90*/  FMUL R151, R20, R151 ;  /* 0x0000009714977220 */ /* 0x000fe20000400000 */
[----:B------:R-:W-:Y:S02]  /*efa0*/  F2FP.BF16.PACK_AB R20, R147, R142 ;  /* 0x0000008e9314723e */ /* 0x000fe400000010ff */
[----:B------:R-:W4:Y:S04]  /*efb0*/  LDL.LU R147, [R1+0x574] ;  /* 0x0005740001937983 */ /* 0x000f280000300800 */
[----:B------:R-:W4:Y:S01]  /*efc0*/  LDL.LU R142, [R1+0x570] ;  /* 0x00057000018e7983 */ /* 0x000f220000300800 */
[----:B-1----:R-:W-:-:S02]  /*efd0*/  FFMA R2, R21, R2, R22 ;  /* 0x0000000215027223 */ /* 0x002fc40000000016 */
[----:B------:R-:W-:Y:S01]  /*efe0*/  FADD R22, -R232, R143 ;  /* 0x0000008fe8167221 */ /* 0x000fe20000000100 */
[----:B0-----:R-:W-:Y:S01]  /*eff0*/  LOP3.LUT R106, R106, 0x1c, RZ, 0xc0, !PT ;  /* 0x0000001c6a6a7812 */ /* 0x001fe200078ec0ff */
[----:B------:R-:W4:Y:S02]  /*f000*/  LDL.LU R143, [R1+0x56c] ;  /* 0x00056c00018f7983 */ /* 0x000f240000300800 */
[----:B------:R-:W-:Y:S02]  /*f010*/  FMUL R22, R22, 1.4426950216293334961 ;  /* 0x3fb8aa3b16167820 */ /* 0x000fe40000400000 */
[----:B------:R-:W-:Y:S02]  /*f020*/  STL [R1+0x248], R2 ;  /* 0x0002480201007387 */ /* 0x000fe40000100800 */
[----:B------:R0:W1:Y:S02]  /*f030*/  MUFU.EX2 R101, R22 ;  /* 0x0000001600657308 */ /* 0x0000640000000800 */
[----:B------:R-:W4:Y:S01]  /*f040*/  LDL.LU R0, [R1+0x24c] ;  /* 0x00024c0001007983 */ /* 0x000f220000300800 */
[----:B------:R-:W-:-:S02]  /*f050*/  F2FP.BF16.PACK_AB R23, R134, R135 ;  /* 0x000000878617723e */ /* 0x000fc400000010ff */
[----:B------:R-:W-:Y:S02]  /*f060*/  LEA.HI R106, R106, 0x60, RZ, 0x1e ;  /* 0x000000606a6a7811 */ /* 0x000fe400078ff0ff */
[----:B0-----:R-:W-:Y:S02]  /*f070*/  F2FP.BF16.PACK_AB R22, R138, R139 ;  /* 0x0000008b8a16723e */ /* 0x001fe400000010ff */
[----:B------:R-:W4:Y:S04]  /*f080*/  LDL.LU R138, [R1+0x568] ;  /* 0x00056800018a7983 */ /* 0x000f280000300800 */
[----:B------:R-:W4:Y:S04]  /*f090*/  LDL.LU R139, [R1+0x564] ;  /* 0x00056400018b7983 */ /* 0x000f280000300800 */
[----:B------:R-:W4:Y:S01]  /*f0a0*/  LDL.LU R134, [R1+0x560] ;  /* 0x0005600001867983 */ /* 0x000f220000300800 */
[----:B------:R-:W-:-:S03]  /*f0b0*/  FMUL R144, R21, R144 ;  /* 0x0000009015907220 */ /* 0x000fc60000400000 */
[----:B------:R-:W4:Y:S01]  /*f0c0*/  LDL.LU R135, [R1+0x55c] ;  /* 0x00055c0001877983 */ /* 0x000f220000300800 */
[----:B------:R-:W-:-:S03]  /*f0d0*/  FMUL R145, R21, R145 ;  /* 0x0000009115917220 */ /* 0x000fc60000400000 */
[----:B------:R-:W4:Y:S01]  /*f0e0*/  LDL.LU R204, [R1+0x178] ;  /* 0x0001780001cc7983 */ /* 0x000f220000300800 */
[C---:B------:R-:W-:Y:S02]  /*f0f0*/  FMUL R140, R21.reuse, R140 ;  /* 0x0000008c158c7220 */ /* 0x040fe40000400000 */
[C---:B------:R-:W-:Y:S01]  /*f100*/  FMUL R141, R21.reuse, R141 ;  /* 0x0000008d158d7220 */ /* 0x040fe20000400000 */
[----:B------:R-:W4:Y:S01]  /*f110*/  LDL.LU R209, [R1+0x16c] ;  /* 0x00016c0001d17983 */ /* 0x000f220000300800 */
[C---:B------:R-:W-:Y:S02]  /*f120*/  FMUL R136, R21.reuse, R136 ;  /* 0x0000008815887220 */ /* 0x040fe40000400000 */
[C---:B------:R-:W-:Y:S01]  /*f130*/  FMUL R137, R21.reuse, R137 ;  /* 0x0000008915897220 */ /* 0x040fe20000400000 */
[----:B------:R-:W4:Y:S01]  /*f140*/  LDL.LU R208, [R1+0x164] ;  /* 0x0001640001d07983 */ /* 0x000f220000300800 */
[C---:B------:R-:W-:Y:S02]  /*f150*/  FMUL R132, R21.reuse, R132 ;  /* 0x0000008415847220 */ /* 0x040fe40000400000 */
[----:B------:R-:W-:Y:S01]  /*f160*/  FMUL R133, R21, R133 ;  /* 0x0000008515857220 */ /* 0x000fe20000400000 */
[----:B------:R-:W4:Y:S01]  /*f170*/  LDL.LU R238, [R1+0x7c] ;  /* 0x00007c0001ee7983 */ /* 0x000f220000300800 */
[----:B------:R-:W-:Y:S01]  /*f180*/  F2FP.BF16.PACK_AB R28, R130, R131 ;  /* 0x00000083821c723e */ /* 0x000fe200000010ff */
[----:B------:R-:W-:Y:S01]  /*f190*/  FMUL R16, R30, R16 ;  /* 0x000000101e107220 */ /* 0x000fe20000400000 */
[----:B------:R-:W-:Y:S01]  /*f1a0*/  F2FP.BF16.PACK_AB R29, R126, R127 ;  /* 0x0000007f7e1d723e */ /* 0x000fe200000010ff */
        /* <DEDUP_REMOVED lines=12> */
[----:B------:R-:W-:Y:S01]  /*f270*/  FMUL R149, R30, R149 ;  /* 0x000000951e957220 */ /* 0x000fe20000400000 */
[----:B------:R-:W-:Y:S01]  /*f280*/  F2FP.BF16.PACK_AB R30, R122, R123 ;  /* 0x0000007b7a1e723e */ /* 0x000fe200000010ff */
[----:B------:R-:W-:Y:S01]  /*f290*/  FADD R105, -R231, R118 ;  /* 0x00000076e7697221 */ /* 0x000fe20000000100 */
[----:B------:R-:W-:Y:S01]  /*f2a0*/  F2FP.BF16.PACK_AB R31, R119, R3 ;  /* 0x00000003771f723e */ /* 0x000fe200000010ff */
[----:B--2---:R-:W-:-:S02]  /*f2b0*/  FMUL R128, R21, R128 ;  /* 0x0000008015807220 */ /* 0x004fc40000400000 */
[C---:B---3--:R-:W-:Y:S02]  /*f2c0*/  FMUL R129, R21.reuse, R129 ;  /* 0x0000008115817220 */ /* 0x048fe40000400000 */
[C---:B----4-:R-:W-:Y:S02]  /*f2d0*/  FMUL R124, R21.reuse, R124 ;  /* 0x0000007c157c7220 */ /* 0x050fe40000400000 */
[C---:B------:R-:W-:Y:S02]  /*f2e0*/  FMUL R125, R21.reuse, R125 ;  /* 0x0000007d157d7220 */ /* 0x040fe40000400000 */
[C---:B------:R-:W-:Y:S02]  /*f2f0*/  FMUL R120, R21.reuse, R120 ;  /* 0x0000007815787220 */ /* 0x040fe40000400000 */
[C---:B------:R-:W-:Y:S02]  /*f300*/  FMUL R121, R21.reuse, R121 ;  /* 0x0000007915797220 */ /* 0x040fe40000400000 */
[----:B------:R-:W-:-:S02]  /*f310*/  FMUL R116, R21, R116 ;  /* 0x0000007415747220 */ /* 0x000fc40000400000 */
[----:B------:R-:W-:Y:S02]  /*f320*/  FMUL R117, R21, R117 ;  /* 0x0000007515757220 */ /* 0x000fe40000400000 */
[----:B------:R0:W2:Y:S04]  /*f330*/  LDS R21, [R106.X8+0x10000] ;  /* 0x010000006a157984 */ /* 0x0000a80000008800 */
[----:B0-----:R-:W3:Y:S04]  /*f340*/  LDL.LU R106, [R1+0x160] ;  /* 0x00016000016a7983 */ /* 0x001ee80000300800 */
[----:B------:R-:W4:Y:S04]  /*f350*/  LDL.LU R2, [R1+0x74] ;  /* 0x0000740001027983 */ /* 0x000f280000300800 */
[----:B------:R-:W4:Y:S04]  /*f360*/  LDL.LU R107, [R1+0x78] ;  /* 0x00007800016b7983 */ /* 0x000f280000300800 */
[----:B------:R-:W2:Y:S04]  /*f370*/  LDL.LU R130, [R1+0x558] ;  /* 0x0005580001827983 */ /* 0x000ea80000300800 */
[----:B------:R-:W3:Y:S04]  /*f380*/  LDL.LU R131, [R1+0x554] ;  /* 0x0005540001837983 */ /* 0x000ee80000300800 */
[----:B------:R-:W4:Y:S04]  /*f390*/  LDL.LU R126, [R1+0x550] ;  /* 0x00055000017e7983 */ /* 0x000f280000300800 */
[----:B------:R-:W4:Y:S04]  /*f3a0*/  LDL.LU R127, [R1+0x54c] ;  /* 0x00054c00017f7983 */ /* 0x000f280000300800 */
[----:B------:R-:W4:Y:S04]  /*f3b0*/  LDL.LU R122, [R1+0x548] ;  /* 0x00054800017a7983 */ /* 0x000f280000300800 */
[----:B------:R-:W4:Y:S04]  /*f3c0*/  LDL.LU R123, [R1+0x544] ;  /* 0x00054400017b7983 */ /* 0x000f280000300800 */
[----:B------:R-:W4:Y:S04]  /*f3d0*/  LDL.LU R118, [R1+0x540] ;  /* 0x0005400001767983 */ /* 0x000f280000300800 */
[----:B------:R-:W4:Y:S01]  /*f3e0*/  LDL.LU R119, [R1+0x53c] ;  /* 0x00053c0001777983 */ /* 0x000f220000300800 */
[----:B------:R-:W-:-:S02]  /*f3f0*/  FMUL R105, R105, 1.4426950216293334961 ;  /* 0x3fb8aa3b69697820 */ /* 0x000fc40000400000 */
[C---:B-1----:R-:W-:Y:S02]  /*f400*/  FMUL R146, R101.reuse, R146 ;  /* 0x0000009265927220 */ /* 0x042fe40000400000 */
[C---:B------:R-:W-:Y:S02]  /*f410*/  FMUL R147, R101.reuse, R147 ;  /* 0x0000009365937220 */ /* 0x040fe40000400000 */
[C---:B------:R-:W-:Y:S02]  /*f420*/  FFMA R0, R101.reuse, R0, R100 ;  /* 0x0000000065007223 */ /* 0x040fe40000000064 */
[----:B------:R-:W4:Y:S01]  /*f430*/  LDL.LU R100, [R1+0x17c] ;  /* 0x00017c0001647983 */ /* 0x000f220000300800 */
[----:B------:R-:W-:-:S03]  /*f440*/  FMUL R142, R101, R142 ;  /* 0x0000008e658e7220 */ /* 0x000fc60000400000 */
[----:B------:R-:W4:Y:S01]  /*f450*/  LDL.LU R3, [R1+0x250] ;  /* 0x0002500001037983 */ /* 0x000f220000300800 */
[----:B------:R-:W-:-:S03]  /*f460*/  FMUL R143, R101, R143 ;  /* 0x0000008f658f7220 */ /* 0x000fc60000400000 */
[----:B------:R0:W-:Y:S01]  /*f470*/  STL [R1+0x24c], R0 ;  /* 0x00024c0001007387 */ /* 0x0001e20000100800 */
[C---:B------:R-:W-:Y:S02]  /*f480*/  FMUL R138, R101.reuse, R138 ;  /* 0x0000008a658a7220 */ /* 0x040fe40000400000 */
[C---:B------:R-:W-:Y:S02]  /*f490*/  FMUL R139, R101.reuse, R139 ;  /* 0x0000008b658b7220 */ /* 0x040fe40000400000 */
[C---:B------:R-:W-:Y:S01]  /*f4a0*/  FMUL R134, R101.reuse, R134 ;  /* 0x0000008665867220 */ /* 0x040fe20000400000 */
[----:B0-----:R0:W1:Y:S01]  /*f4b0*/  MUFU.EX2 R0, R105 ;  /* 0x0000006900007308 */ /* 0x0010620000000800 */
[C---:B------:R-:W-:Y:S01]  /*f4c0*/  FMUL R135, R101.reuse, R135 ;  /* 0x0000008765877220 */ /* 0x040fe20000400000 */
[----:B0-----:R-:W4:Y:S01]  /*f4d0*/  LDL.LU R105, [R1+0x168] ;  /* 0x0001680001697983 */ /* 0x001f220000300800 */
[C---:B--2---:R-:W-:Y:S02]  /*f4e0*/  FMUL R130, R101.reuse, R130 ;  /* 0x0000008265827220 */ /* 0x044fe40000400000 */
[----:B---3--:R-:W-:-:S02]  /*f4f0*/  FMUL R131, R101, R131 ;  /* 0x0000008365837220 */ /* 0x008fc40000400000 */
[C---:B----4-:R-:W-:Y:S02]  /*f500*/  FMUL R126, R101.reuse, R126 ;  /* 0x0000007e657e7220 */ /* 0x050fe40000400000 */
[C---:B------:R-:W-:Y:S02]  /*f510*/  FMUL R127, R101.reuse, R127 ;  /* 0x0000007f657f7220 */ /* 0x040fe40000400000 */
[C---:B------:R-:W-:Y:S02]  /*f520*/  FMUL R122, R101.reuse, R122 ;  /* 0x0000007a657a7220 */ /* 0x040fe40000400000 */
[C---:B------:R-:W-:Y:S02]  /*f530*/  FMUL R123, R101.reuse, R123 ;  /* 0x0000007b657b7220 */ /* 0x040fe40000400000 */
[C---:B------:R-:W-:Y:S02]  /*f540*/  FMUL R118, R101.reuse, R118 ;  /* 0x0000007665767220 */ /* 0x040fe40000400000 */
[----:B------:R-:W-:-:S02]  /*f550*/  FMUL R119, R101, R119 ;  /* 0x0000007765777220 */ /* 0x000fc40000400000 */
[----:B------:R-:W2:Y:S01]  /*f560*/  LDL.LU R101, [R1+0x170] ;  /* 0x0001700001657983 */ /* 0x000ea20000300800 */
[----:B------:R-:W-:-:S03]  /*f570*/  F2FP.BF16.PACK_AB R100, R204, R100 ;  /* 0x00000064cc64723e */ /* 0x000fc600000010ff */
[----:B------:R-:W3:Y:S01]  /*f580*/  LDL.LU R204, [R1+0x538] ;  /* 0x0005380001cc7983 */ /* 0x000ee20000300800 */
[----:B-1----:R-:W-:Y:S01]  /*f590*/  FFMA R3, R0, R3, R21 ;  /* 0x0000000300037223 */ /* 0x002fe20000000015 */
[----:B------:R-:W-:Y:S02]  /*f5a0*/  F2FP.BF16.PACK_AB R105, R208, R105 ;  /* 0x00000069d069723e */ /* 0x000fe400000010ff */
[----:B------:R-:W0:Y:S01]  /*f5b0*/  S2R R239, SR_TID.X ;  /* 0x0000000000ef7919 */ /* 0x000e220000002100 */
[----:B--2---:R-:W-:-:S03]  /*f5c0*/  F2FP.BF16.PACK_AB R101, R209, R101 ;  /* 0x00000065d165723e */ /* 0x004fc600000010ff */
[----:B------:R-:W2:Y:S04]  /*f5d0*/  LDL.LU R209, [R1+0x534] ;  /* 0x0005340001d17983 */ /* 0x000ea80000300800 */
[----:B------:R-:W2:Y:S04]  /*f5e0*/  LDL.LU R208, [R1+0x530] ;  /* 0x0005300001d07983 */ /* 0x000ea80000300800 */
[----:B------:R1:W-:Y:S04]  /*f5f0*/  STL [R1+0x250], R3 ;  /* 0x0002500301007387 */ /* 0x0003e80000100800 */
[----:B-1----:R-:W4:Y:S01]  /*f600*/  LDL.LU R3, [R1+0x52c] ;  /* 0x00052c0001037983 */ /* 0x002f220000300800 */
[----:B0-----:R-:W-:-:S02]  /*f610*/  LOP3.LUT R239, R239, 0x1c, RZ, 0xc0, !PT ;  /* 0x0000001cefef7812 */ /* 0x001fc400078ec0ff */
[----:B------:R-:W-:Y:S02]  /*f620*/  F2FP.BF16.PACK_AB R106, R238, R106 ;  /* 0x0000006aee6a723e */ /* 0x000fe400000010ff */
[----:B------:R-:W-:Y:S02]  /*f630*/  F2FP.BF16.PACK_AB R107, R2, R107 ;  /* 0x0000006b026b723e */ /* 0x000fe400000010ff */
[C---:B------:R-:W-:Y:S02]  /*f640*/  LEA.HI R238, R239.reuse, 0x68, RZ, 0x1e ;  /* 0x00000068efee7811 */ /* 0x040fe400078ff0ff */
[C---:B------:R-:W-:Y:S02]  /*f650*/  LEA.HI R2, R239.reuse, 0x70, RZ, 0x1e ;  /* 0x00000070ef027811 */ /* 0x040fe400078ff0ff */
[----:B------:R-:W-:Y:S02]  /*f660*/  LEA.HI R239, R239, 0x78, RZ, 0x1e ;  /* 0x00000078efef7811 */ /* 0x000fe400078ff0ff */
[----:B------:R-:W-:Y:S04]  /*f670*/  LDS R238, [R238.X8+0x10000] ;  /* 0x01000000eeee7984 */ /* 0x000fe80000008800 */
[----:B------:R-:W-:Y:S04]  /*f680*/  LDS R2, [R2.X8+0x10000] ;  /* 0x0100000002027984 */ /* 0x000fe80000008800 */
[----:B------:R-:W-:Y:S04]  /*f690*/  LDS R239, [R239.X8+0x10000] ;  /* 0x01000000efef7984 */ /* 0x000fe80000008800 */
[----:B------:R-:W-:Y:S06]  /*f6a0*/  BAR.SYNC.DEFER_BLOCKING 0x0 ;  /* 0x0000000000007b1d */ /* 0x000fec0000010000 */
[----:B----4-:R0:W-:Y:S04]  /*f6b0*/  STS.U16 [R3+0x10000], R213 ;  /* 0x010000d503007388 */ /* 0x0101e80000000400 */
[----:B------:R1:W-:Y:S04]  /*f6c0*/  STS.U16 [R3+0x10100], R212 ;  /* 0x010100d403007388 */ /* 0x0003e80000000400 */
[----:B------:R4:W-:Y:S04]  /*f6d0*/  STS.U16 [R3+0x10200], R228 ;  /* 0x010200e403007388 */ /* 0x0009e80000000400 */
[----:B0-----:R-:W2:Y:S04]  /*f6e0*/  LDL.LU R213, [R1+0x528] ;  /* 0x0005280001d57983 */ /* 0x001ea80000300800 */
[----:B-1----:R-:W2:Y:S04]  /*f6f0*/  LDL.LU R212, [R1+0x524] ;  /* 0x0005240001d47983 */ /* 0x002ea80000300800 */
[----:B----4-:R-:W4:Y:S04]  /*f700*/  LDL.LU R228, [R1+0x520] ;  /* 0x0005200001e47983 */ /* 0x010f280000300800 */
[----:B------:R0:W-:Y:S04]  /*f710*/  STS.U16 [R3+0x10300], R229 ;  /* 0x010300e503007388 */ /* 0x0001e80000000400 */
[----:B------:R1:W-:Y:S04]  /*f720*/  STS.U16 [R3+0x10400], R230 ;  /* 0x010400e603007388 */ /* 0x0003e80000000400 */
[----:B------:R3:W-:Y:S04]  /*f730*/  STS.U16 [R3+0x10500], R252 ;  /* 0x010500fc03007388 */ /* 0x0007e80000000400 */
[----:B0-----:R-:W2:Y:S04]  /*f740*/  LDL.LU R229, [R1+0x51c] ;  /* 0x00051c0001e57983 */ /* 0x001ea80000300800 */
[----:B-1----:R-:W2:Y:S04]  /*f750*/  LDL.LU R230, [R1+0x518] ;  /* 0x0005180001e67983 */ /* 0x002ea80000300800 */
[----:B---3--:R-:W3:Y:S04]  /*f760*/  LDL.LU R252, [R1+0x514] ;  /* 0x0005140001fc7983 */ /* 0x008ee80000300800 */
[----:B------:R0:W-:Y:S04]  /*f770*/  STS.U16 [R3+0x10600], R251 ;  /* 0x010600fb03007388 */ /* 0x0001e80000000400 */
[----:B------:R1:W-:Y:S04]  /*f780*/  STS.U16 [R3+0x11300], R186 ;  /* 0x011300ba03007388 */ /* 0x0003e80000000400 */
[----:B0-----:R-:W2:Y:S04]  /*f790*/  LDL R251, [R1+0x1dc] ;  /* 0x0001dc0001fb7983 */ /* 0x001ea80000100800 */
[----:B-1----:R-:W2:Y:S04]  /*f7a0*/  LDL R186, [R1+0x1c4] ;  /* 0x0001c40001ba7983 */ /* 0x002ea80000100800 */
        /* <DEDUP_REMOVED lines=24> */
[----:B---3--:R-:W-:Y:S04]  /*f930*/  STS [R252+0x12000], R12 ;  /* 0x0120000cfc007388 */ /* 0x008fe80000000800 */
[----:B------:R-:W-:Y:S04]  /*f940*/  STS [R252+0x12100], R13 ;  /* 0x0121000dfc007388 */ /* 0x000fe80000000800 */
        /* <DEDUP_REMOVED lines=14> */
[----:B------:R-:W-:Y:S06]  /*fa30*/  BAR.SYNC.DEFER_BLOCKING 0x0 ;  /* 0x0000000000007b1d */ /* 0x000fec0000010000 */
[----:B--2---:R-:W-:Y:S04]  /*fa40*/  LDSM.16.M88.4 R20, [R186+0x12000] ;  /* 0x01200000ba14783b */ /* 0x004fe80000000200 */
[----:B------:R-:W0:Y:S04]  /*fa50*/  LDSM.16.M88.4 R100, [R251+0x10000] ;  /* 0x01000000fb64783b */ /* 0x000e280000000200 */
[----:B------:R-:W1:Y:S04]  /*fa60*/  LDSM.16.M88.4 R104, [R251+0x10800] ;  /* 0x01080000fb68783b */ /* 0x000e680000000200 */
[----:B------:R-:W2:Y:S04]  /*fa70*/  LDSM.16.M88.4 R112, [R251+0x11800] ;  /* 0x01180000fb70783b */ /* 0x000ea80000000200 */
[----:B------:R-:W-:Y:S04]  /*fa80*/  LDSM.16.M88.4 R108, [R251+0x11000] ;  /* 0x01100000fb6c783b */ /* 0x000fe80000000200 */
[----:B------:R-:W3:Y:S04]  /*fa90*/  LDSM.16.M88.4 R12, [R186+0x12400] ;  /* 0x01240000ba0c783b */ /* 0x000ee80000000200 */
[----:B------:R-:W-:Y:S01]  /*faa0*/  LDSM.16.M88.4 R28, [R186+0x12200] ;  /* 0x01220000ba1c783b */ /* 0x000fe20000000200 */
[C---:B0-----:R-:W-:Y:S08]  /*fab0*/  HMMA.16816.F32.BF16 R212, R20.reuse, R100, R212 ;  /* 0x0000006414d4723c */ /* 0x041ff000000418d4 */
[C---:B------:R-:W-:Y:S08]  /*fac0*/  HMMA.16816.F32.BF16 R208, R20.reuse, R102, R208 ;  /* 0x0000006614d0723c */ /* 0x040ff000000418d0 */
[C---:B-1----:R-:W-:Y:S07]  /*fad0*/  HMMA.16816.F32.BF16 R204, R20.reuse, R104, R204 ;  /* 0x0000006814cc723c */ /* 0x042fee00000418cc */
[----:B------:R0:W-:Y:S01]  /*fae0*/  STL.64 [R1+0x30], R212 ;  /* 0x000030d401007387 */ /* 0x0001e20000100a00 */
[C---:B------:R-:W-:Y:S03]  /*faf0*/  HMMA.16816.F32.BF16 R200, R20.reuse, R106, R200 ;  /* 0x0000006a14c8723c */ /* 0x040fe600000418c8 */
[----:B------:R-:W-:Y:S04]  /*fb00*/  STL.64 [R1+0x38], R214 ;  /* 0x000038d601007387 */ /* 0x000fe80000100a00 */
[----:B------:R-:W-:Y:S04]  /*fb10*/  STL.64 [R1+0x20], R208 ;  /* 0x000020d001007387 */ /* 0x000fe80000100a00 */
[----:B------:R1:W-:Y:S04]  /*fb20*/  STL.64 [R1+0x28], R210 ;  /* 0x000028d201007387 */ /* 0x0003e80000100a00 */
[----:B------:R-:W4:Y:S04]  /*fb30*/  LDL.LU R187, [R1+0x214] ;  /* 0x0002140001bb7983 */ /* 0x000f280000300800 */
[----:B------:R-:W-:Y:S04]  /*fb40*/  STL.64 [R1+0x10], R204 ;  /* 0x000010cc01007387 */ /* 0x000fe80000100a00 */
[----:B------:R-:W-:Y:S04]  /*fb50*/  STL.64 [R1+0x18], R206 ;  /* 0x000018ce01007387 */ /* 0x000fe80000100a00 */
[----:B------:R-:W-:Y:S04]  /*fb60*/  STL.64 [R1], R200 ;  /* 0x000000c801007387 */ /* 0x000fe80000100a00 */
[----:B------:R1:W-:Y:S04]  /*fb70*/  STL.64 [R1+0x8], R202 ;  /* 0x000008ca01007387 */ /* 0x0003e80000100a00 */
[----:B0-----:R-:W4:Y:S04]  /*fb80*/  LDL.LU R213, [R1+0x150] ;  /* 0x0001500001d57983 */ /* 0x001f280000300800 */
[----:B------:R-:W4:Y:S04]  /*fb90*/  LDL.LU R212, [R1+0x154] ;  /* 0x0001540001d47983 */ /* 0x000f280000300800 */
[----:B-1----:R-:W4:Y:S04]  /*fba0*/  LDL.LU R211, [R1+0x158] ;  /* 0x0001580001d37983 */ /* 0x002f280000300800 */
[----:B------:R-:W4:Y:S01]  /*fbb0*/  LDL.LU R208, [R1+0x15c] ;  /* 0x00015c0001d07983 */ /* 0x000f220000300800 */
[----:B--2---:R-:W-:Y:S03]  /*fbc0*/  HMMA.16816.F32.BF16 R240, R20, R112, R188 ;  /* 0x0000007014f0723c */ /* 0x004fe600000418bc */
[----:B------:R-:W0:Y:S04]  /*fbd0*/  LDSM.16.M88.4 R188, [R186+0x12800] ;  /* 0x01280000babc783b */ /* 0x000e280000000200 */
[----:B------:R-:W2:Y:S01]  /*fbe0*/  LDL.LU R202, [R1+0x140] ;  /* 0x0001400001ca7983 */ /* 0x000ea20000300800 */
[C---:B---3--:R-:W-:Y:S03]  /*fbf0*/  HMMA.16816.F32.BF16 R60, R12.reuse, R100, R60 ;  /* 0x000000640c3c723c */ /* 0x048fe6000004183c */
[----:B------:R-:W3:Y:S04]  /*fc00*/  LDL.LU R201, [R1+0x144] ;  /* 0x0001440001c97983 */ /* 0x000ee80000300800 */
[----:B------:R-:W2:Y:S01]  /*fc10*/  LDL.LU R200, [R1+0x148] ;  /* 0x0001480001c87983 */ /* 0x000ea20000300800 */
[C---:B------:R-:W-:Y:S08]  /*fc20*/  HMMA.16816.F32.BF16 R56, R12.reuse, R102, R56 ;  /* 0x000000660c38723c */ /* 0x040ff00000041838 */
[C---:B------:R-:W-:Y:S08]  /*fc30*/  HMMA.16816.F32.BF16 R52, R12.reuse, R104, R52 ;  /* 0x000000680c34723c */ /* 0x040ff00000041834 */
[C---:B------:R-:W-:Y:S08]  /*fc40*/  HMMA.16816.F32.BF16 R180, R12.reuse, R106, R180 ;  /* 0x0000006a0cb4723c */ /* 0x040ff000000418b4 */
[C---:B------:R-:W-:Y:S08]  /*fc50*/  HMMA.16816.F32.BF16 R176, R12.reuse, R108, R176 ;  /* 0x0000006c0cb0723c */ /* 0x040ff000000418b0 */
[C---:B------:R-:W-:Y:S08]  /*fc60*/  HMMA.16816.F32.BF16 R172, R12.reuse, R110, R172 ;  /* 0x0000006e0cac723c */ /* 0x040ff000000418ac */
[C---:B------:R-:W-:Y:S08]  /*fc70*/  HMMA.16816.F32.BF16 R168, R12.reuse, R112, R168 ;  /* 0x000000700ca8723c */ /* 0x040ff000000418a8 */
[----:B------:R-:W-:Y:S08]  /*fc80*/  HMMA.16816.F32.BF16 R164, R12, R114, R164 ;  /* 0x000000720ca4723c */ /* 0x000ff000000418a4 */
[C---:B0-----:R-:W-:Y:S08]  /*fc90*/  HMMA.16816.F32.BF16 R16, R188.reuse, R100, R16 ;  /* 0x00000064bc10723c */ /* 0x041ff00000041810 */
[C---:B------:R-:W-:Y:S08]  /*fca0*/  HMMA.16816.F32.BF16 R12, R188.reuse, R102, R216 ;  /* 0x00000066bc0c723c */ /* 0x040ff000000418d8 */
[C---:B------:R-:W-:Y:S08]  /*fcb0*/  HMMA.16816.F32.BF16 R8, R188.reuse, R104, R8 ;  /* 0x00000068bc08723c */ /* 0x040ff00000041808 */
[C---:B------:R-:W-:Y:S08]  /*fcc0*/  HMMA.16816.F32.BF16 R4, R188.reuse, R106, R4 ;  /* 0x0000006abc04723c */ /* 0x040ff00000041804 */
[C---:B------:R-:W-:Y:S08]  /*fcd0*/  HMMA.16816.F32.BF16 R160, R188.reuse, R108, R160 ;  /* 0x0000006cbca0723c */ /* 0x040ff000000418a0 */
[C---:B------:R-:W-:Y:S08]  /*fce0*/  HMMA.16816.F32.BF16 R156, R188.reuse, R110, R156 ;  /* 0x0000006ebc9c723c */ /* 0x040ff0000004189c */
[C---:B------:R-:W-:Y:S08]  /*fcf0*/  HMMA.16816.F32.BF16 R152, R188.reuse, R112, R152 ;  /* 0x00000070bc98723c */ /* 0x040ff00000041898 */
[----:B------:R-:W-:Y:S01]  /*fd00*/  HMMA.16816.F32.BF16 R148, R188, R114, R148 ;  /* 0x00000072bc94723c */ /* 0x000fe20000041894 */
[----:B------:R-:W3:Y:S04]  /*fd10*/  LDL.LU R191, [R1+0x14c] ;  /* 0x00014c0001bf7983 */ /* 0x000ee80000300800 */
[----:B------:R-:W3:Y:S04]  /*fd20*/  LDL.LU R205, [R1+0x130] ;  /* 0x0001300001cd7983 */ /* 0x000ee80000300800 */
[----:B------:R-:W3:Y:S04]  /*fd30*/  LDL.LU R204, [R1+0x134] ;  /* 0x0001340001cc7983 */ /* 0x000ee80000300800 */
[----:B------:R-:W3:Y:S04]  /*fd40*/  LDL.LU R203, [R1+0x138] ;  /* 0x0001380001cb7983 */ /* 0x000ee80000300800 */
[----:B------:R-:W3:Y:S04]  /*fd50*/  LDL.LU R210, [R1+0x13c] ;  /* 0x00013c0001d27983 */ /* 0x000ee80000300800 */
[----:B------:R-:W3:Y:S04]  /*fd60*/  LDL.LU R209, [R1+0x120] ;  /* 0x0001200001d17983 */ /* 0x000ee80000300800 */
[----:B------:R-:W3:Y:S04]  /*fd70*/  LDL.LU R207, [R1+0x124] ;  /* 0x0001240001cf7983 */ /* 0x000ee80000300800 */
[----:B------:R-:W3:Y:S01]  /*fd80*/  LDL.LU R206, [R1+0x128] ;  /* 0x0001280001ce7983 */ /* 0x000ee20000300800 */
[C---:B------:R-:W-:Y:S08]  /*fd90*/  HMMA.16816.F32.BF16 R248, R20.reuse, R108, R196 ;  /* 0x0000006c14f8723c */ /* 0x040ff000000418c4 */
[C---:B------:R-:W-:Y:S01]  /*fda0*/  HMMA.16816.F32.BF16 R244, R20.reuse, R110, R192 ;  /* 0x0000006e14f4723c */ /* 0x040fe200000418c0 */
[----:B------:R-:W-:Y:S07]  /*fdb0*/  LDSM.16.M88.4 R192, [R186+0x12a00] ;  /* 0x012a0000bac0783b */ /* 0x000fee0000000200 */
[----:B------:R-:W-:Y:S01]  /*fdc0*/  HMMA.16816.F32.BF16 R96, R20, R114, R96 ;  /* 0x000000721460723c */ /* 0x000fe20000041860 */
[----:B------:R-:W0:Y:S07]  /*fdd0*/  LDSM.16.M88.4 R20, [R186+0x12600] ;  /* 0x01260000ba14783b */ /* 0x000e2e0000000200 */
[C---:B------:R-:W-:Y:S08]  /*fde0*/  HMMA.16816.F32.BF16 R92, R28.reuse, R100, R92 ;  /* 0x000000641c5c723c */ /* 0x040ff0000004185c */
[C---:B------:R-:W-:Y:S08]  /*fdf0*/  HMMA.16816.F32.BF16 R88, R28.reuse, R102, R88 ;  /* 0x000000661c58723c */ /* 0x040ff00000041858 */
[C---:B------:R-:W-:Y:S08]  /*fe00*/  HMMA.16816.F32.BF16 R84, R28.reuse, R104, R84 ;  /* 0x000000681c54723c */ /* 0x040ff00000041854 */
[C---:B------:R-:W-:Y:S08]  /*fe10*/  HMMA.16816.F32.BF16 R80, R28.reuse, R106, R80 ;  /* 0x0000006a1c50723c */ /* 0x040ff00000041850 */
[C---:B------:R-:W-:Y:S08]  /*fe20*/  HMMA.16816.F32.BF16 R76, R28.reuse, R108, R76 ;  /* 0x0000006c1c4c723c */ /* 0x040ff0000004184c */
[C---:B------:R-:W-:Y:S08]  /*fe30*/  HMMA.16816.F32.BF16 R72, R28.reuse, R110, R72 ;  /* 0x0000006e1c48723c */ /* 0x040ff00000041848 */
[C---:B------:R-:W-:Y:S08]  /*fe40*/  HMMA.16816.F32.BF16 R68, R28.reuse, R112, R68 ;  /* 0x000000701c44723c */ /* 0x040ff00000041844 */
[----:B------:R-:W-:Y:S01]  /*fe50*/  HMMA.16816.F32.BF16 R64, R28, R114, R64 ;  /* 0x000000721c40723c */ /* 0x000fe20000041840 */
[----:B----4-:R-:W-:-:S04]  /*fe60*/  FADD R185, -R230, R187 ;  /* 0x000000bbe6b97221 */ /* 0x010fc80000000100 */
[----:B------:R-:W-:-:S06]  /*fe70*/  FMUL R185, R185, 1.4426950216293334961 ;  /* 0x3fb8aa3bb9b97820 */ /* 0x000fcc0000400000 */
[----:B------:R-:W1:Y:S01]  /*fe80*/  MUFU.EX2 R185, R185 ;  /* 0x000000b900b97308 */ /* 0x000e620000000800 */
[----:B0-----:R-:W-:Y:S07]  /*fe90*/  HMMA.16816.F32.BF16 R28, R20, R110, R224 ;  /* 0x0000006e141c723c */ /* 0x001fee00000418e0 */
[----:B------:R-:W-:Y:S01]  /*fea0*/  MOV R227, R186 ;  /* 0x000000ba00e37202 */ /* 0x000fe20000000f00 */
[C---:B------:R-:W-:Y:S01]  /*feb0*/  HMMA.16816.F32.BF16 R144, R192.reuse, R100, R144 ;  /* 0x00000064c090723c */ /* 0x040fe20000041890 */
[----:B------:R-:W4:Y:S04]  /*fec0*/  LDL.LU R186, [R1+0x218] ;  /* 0x0002180001ba7983 */ /* 0x000f280000300800 */
[----:B------:R-:W4:Y:S03]  /*fed0*/  LDL.LU R187, [R1+0x21c] ;  /* 0x00021c0001bb7983 */ /* 0x000f260000300800 */
[C---:B------:R-:W-:Y:S01]  /*fee0*/  HMMA.16816.F32.BF16 R140, R192.reuse, R102, R140 ;  /* 0x00000066c08c723c */ /* 0x040fe2000004188c */
[----:B------:R-:W0:Y:S07]  /*fef0*/  LDSM.16.M88.4 R196, [R227+0x12c00] ;  /* 0x012c0000e3c4783b */ /* 0x000e2e0000000200 */
[C---:B------:R-:W-:Y:S08]  /*ff00*/  HMMA.16816.F32.BF16 R136, R192.reuse, R104, R136 ;  /* 0x00000068c088723c */ /* 0x040ff00000041888 */
[C---:B------:R-:W-:Y:S08]  /*ff10*/  HMMA.16816.F32.BF16 R132, R192.reuse, R106, R132 ;  /* 0x0000006ac084723c */ /* 0x040ff00000041884 */
[C---:B------:R-:W-:Y:S08]  /*ff20*/  HMMA.16816.F32.BF16 R128, R192.reuse, R108, R128 ;  /* 0x0000006cc080723c */ /* 0x040ff00000041880 */
[C---:B------:R-:W-:Y:S08]  /*ff30*/  HMMA.16816.F32.BF16 R124, R192.reuse, R110, R124 ;  /* 0x0000006ec07c723c */ /* 0x040ff0000004187c */
[C---:B------:R-:W-:Y:S08]  /*ff40*/  HMMA.16816.F32.BF16 R120, R192.reuse, R112, R120 ;  /* 0x00000070c078723c */ /* 0x040ff00000041878 */
[----:B------:R-:W-:Y:S07]  /*ff50*/  HMMA.16816.F32.BF16 R116, R192, R114, R116 ;  /* 0x00000072c074723c */ /* 0x000fee0000041874 */
[----:B-1----:R-:W-:-:S02]  /*ff60*/  FMUL R195, R185, R208 ;  /* 0x000000d0b9c37220 */ /* 0x002fc40000400000 */
[----:B------:R-:W4:Y:S01]  /*ff70*/  LDL.LU R208, [R1+0x12c] ;  /* 0x00012c0001d07983 */ /* 0x000f220000300800 */
[C---:B------:R-:W-:Y:S02]  /*ff80*/  FMUL R192, R0.reuse, R213 ;  /* 0x000000d500c07220 */ /* 0x040fe40000400000 */
[C---:B------:R-:W-:Y:S02]  /*ff90*/  FMUL R193, R0.reuse, R212 ;  /* 0x000000d400c17220 */ /* 0x040fe40000400000 */
[C---:B------:R-:W-:Y:S02]  /*ffa0*/  FMUL R194, R185.reuse, R211 ;  /* 0x000000d3b9c27220 */ /* 0x040fe40000400000 */
[C---:B--2---:R-:W-:Y:S02]  /*ffb0*/  FMUL R188, R0.reuse, R202 ;  /* 0x000000ca00bc7220 */ /* 0x044fe40000400000 */
[----:B---3--:R-:W-:Y:S02]  /*ffc0*/  FMUL R189, R0, R201 ;  /* 0x000000c900bd7220 */ /* 0x008fe40000400000 */
[C---:B------:R-:W-:Y:S01]  /*ffd0*/  FMUL R190, R185.reuse, R200 ;  /* 0x000000c8b9be7220 */ /* 0x040fe20000400000 */
[----:B0-----:R-:W-:Y:S01]  /*ffe0*/  HMMA.16816.F32.BF16 R192, R196, R100, R192 ;  /* 0x00000064c4c0723c */ /* 0x001fe200000418c0 */
[----:B------:R-:W2:Y:S11]  /*fff0*/  LDL.LU R200, [R1+0x110] ;  /* 0x0001100001c87983 */ /* 0x000eb60000300800 */
[----:B------:R-:W-:Y:S11]  /*10000*/  @!UPT UIADD3 URZ, URZ, URZ, URZ ;  /* 0x0000003f3f3ff290 */ /* 0x000ff6000fffe03f */
[----:B------:R0:W-:Y:S04]  /*10010*/  STL.64 [R1+0x150], R192 ;  /* 0x000150c001007387 */ /* 0x0001e80000100a00 */
[----:B------:R1:W-:Y:S04]  /*10020*/  STL.64 [R1+0x158], R194 ;  /* 0x000158c201007387 */ /* 0x0003e80000100a00 */
[----:B------:R-:W3:Y:S04]  /*10030*/  LDL.LU R201, [R1+0x114] ;  /* 0x0001140001c97983 */ /* 0x000ee80000300800 */
[----:B------:R-:W3:Y:S01]  /*10040*/  LDL.LU R202, [R1+0x118] ;  /* 0x0001180001ca7983 */ /* 0x000ee20000300800 */
[----:B------:R-:W-:-:S07]  /*10050*/  FMUL R191, R185, R191 ;  /* 0x000000bfb9bf7220 */ /* 0x000fce0000400000 */
[----:B------:R-:W-:Y:S01]  /*10060*/  HMMA.16816.F32.BF16 R188, R196, R102, R188 ;  /* 0x00000066c4bc723c */ /* 0x000fe200000418bc */
[C---:B0-----:R-:W-:Y:S02]  /*10070*/  FMUL R192, R0.reuse, R205 ;  /* 0x000000cd00c07220 */ /* 0x041fe40000400000 */
[----:B-1----:R-:W-:Y:S02]  /*10080*/  FMUL R194, R185, R203 ;  /* 0x000000cbb9c27220 */ /* 0x002fe40000400000 */
[----:B------:R-:W3:Y:S01]  /*10090*/  LDL.LU R203, [R1+0x11c] ;  /* 0x00011c0001cb7983 */ /* 0x000ee20000300800 */
[----:B------:R-:W-:-:S03]  /*100a0*/  FMUL R193, R0, R204 ;  /* 0x000000cc00c17220 */ /* 0x000fc60000400000 */
[----:B------:R-:W3:Y:S01]  /*100b0*/  LDL.LU R215, [R1+0x100] ;  /* 0x0001000001d77983 */ /* 0x000ee20000300800 */
[----:B------:R-:W-:Y:S11]  /*100c0*/  FMUL R195, R185, R210 ;  /* 0x000000d2b9c37220 */ /* 0x000ff60000400000 */
[----:B------:R-:W-:Y:S02]  /*100d0*/  @!UPT UIADD3 URZ, URZ, URZ, URZ ;  /* 0x0000003f3f3ff290 */ /* 0x000fe4000fffe03f */
[----:B------:R0:W-:Y:S04]  /*100e0*/  STL.64 [R1+0x140], R188 ;  /* 0x000140bc01007387 */ /* 0x0001e80000100a00 */
[----:B------:R1:W-:Y:S04]  /*100f0*/  STL.64 [R1+0x148], R190 ;  /* 0x000148be01007387 */ /* 0x0003e80000100a00 */
[----:B------:R-:W3:Y:S04]  /*10100*/  LDL.LU R214, [R1+0x104] ;  /* 0x0001040001d67983 */ /* 0x000ee80000300800 */
[----:B------:R-:W3:Y:S04]  /*10110*/  LDL.LU R204, [R1+0x108] ;  /* 0x0001080001cc7983 */ /* 0x000ee80000300800 */
[----:B------:R-:W3:Y:S01]  /*10120*/  LDL.LU R205, [R1+0xf8] ;  /* 0x0000f80001cd7983 */ /* 0x000ee20000300800 */
[----:B------:R-:W-:Y:S03]  /*10130*/  HMMA.16816.F32.BF16 R192, R196, R104, R192 ;  /* 0x00000068c4c0723c */ /* 0x000fe600000418c0 */
[----:B------:R-:W3:Y:S01]  /*10140*/  LDL.LU R213, [R1+0x10c] ;  /* 0x00010c0001d57983 */ /* 0x000ee20000300800 */
[----:B0-----:R-:W-:-:S03]  /*10150*/  FMUL R189, R0, R207 ;  /* 0x000000cf00bd7220 */ /* 0x001fc60000400000 */
[----:B------:R-:W3:Y:S01]  /*10160*/  LDL.LU R207, [R1+0xf0] ;  /* 0x0000f00001cf7983 */ /* 0x000ee20000300800 */
[----:B-1----:R-:W-:Y:S11]  /*10170*/  FMUL R190, R185, R206 ;  /* 0x000000ceb9be7220 */ /* 0x002ff60000400000 */
[----:B------:R-:W-:Y:S04]  /*10180*/  @!UPT UIADD3 URZ, URZ, URZ, URZ ;  /* 0x0000003f3f3ff290 */ /* 0x000fe8000fffe03f */
[----:B------:R0:W-:Y:S04]  /*10190*/  STL.64 [R1+0x130], R192 ;  /* 0x000130c001007387 */ /* 0x0001e80000100a00 */
[----:B------:R1:W-:Y:S04]  /*101a0*/  STL.64 [R1+0x138], R194 ;  /* 0x000138c201007387 */ /* 0x0003e80000100a00 */
[----:B------:R-:W3:Y:S01]  /*101b0*/  LDL.LU R206, [R1+0xf4] ;  /* 0x0000f40001ce7983 */ /* 0x000ee20000300800 */
[----:B------:R-:W-:-:S03]  /*101c0*/  FMUL R188, R0, R209 ;  /* 0x000000d100bc7220 */ /* 0x000fc60000400000 */
[----:B------:R-:W3:Y:S04]  /*101d0*/  LDL.LU R211, [R1+0xe0] ;  /* 0x0000e00001d37983 */ /* 0x000ee80000300800 */
[----:B------:R-:W3:Y:S04]  /*101e0*/  LDL.LU R210, [R1+0xe4] ;  /* 0x0000e40001d27983 */ /* 0x000ee80000300800 */
[----:B------:R-:W3:Y:S04]  /*101f0*/  LDL.LU R209, [R1+0xe8] ;  /* 0x0000e80001d17983 */ /* 0x000ee80000300800 */
[----:B------:R-:W3:Y:S01]  /*10200*/  LDL.LU R212, [R1+0xfc] ;  /* 0x0000fc0001d47983 */ /* 0x000ee20000300800 */
[----:B----4-:R-:W-:-:S03]  /*10210*/  FMUL R191, R185, R208 ;  /* 0x000000d0b9bf7220 */ /* 0x010fc60000400000 */
[----:B------:R-:W4:Y:S04]  /*10220*/  LDL.LU R208, [R1+0xec] ;  /* 0x0000ec0001d07983 */ /* 0x000f280000300800 */
[----:B------:R-:W-:Y:S01]  /*10230*/  HMMA.16816.F32.BF16 R188, R196, R106, R188 ;  /* 0x0000006ac4bc723c */ /* 0x000fe200000418bc */
[C---:B--2---:R-:W-:Y:S02]  /*10240*/  FMUL R200, R0.reuse, R200 ;  /* 0x000000c800c87220 */ /* 0x044fe40000400000 */
[C---:B---3--:R-:W-:Y:S02]  /*10250*/  FMUL R201, R0.reuse, R201 ;  /* 0x000000c900c97220 */ /* 0x048fe40000400000 */
[C---:B------:R-:W-:Y:S11]  /*10260*/  FMUL R202, R185.reuse, R202 ;  /* 0x000000cab9ca7220 */ /* 0x040ff60000400000 */
[----:B------:R-:W-:Y:S07]  /*10270*/  @!UPT UIADD3 URZ, URZ, URZ, URZ ;  /* 0x0000003f3f3ff290 */ /* 0x000fee000fffe03f */
[----:B------:R-:W-:Y:S04]  /*10280*/  STL.64 [R1+0x120], R188 ;  /* 0x000120bc01007387 */ /* 0x000fe80000100a00 */
[----:B------:R-:W-:Y:S01]  /*10290*/  STL.64 [R1+0x128], R190 ;  /* 0x000128be01007387 */ /* 0x000fe20000100a00 */
[----:B------:R-:W-:Y:S03]  /*102a0*/  HMMA.16816.F32.BF16 R48, R20, R100, R48 ;  /* 0x000000641430723c */ /* 0x000fe60000041830 */
[----:B------:R-:W2:Y:S01]  /*102b0*/  LDSM.16.M88.4 R188, [R227+0x12e00] ;  /* 0x012e0000e3bc783b */ /* 0x000ea20000000200 */
[----:B------:R-:W-:Y:S02]  /*102c0*/  FMUL R203, R185, R203 ;  /* 0x000000cbb9cb7220 */ /* 0x000fe40000400000 */
[----:B0-----:R-:W-:-:S05]  /*102d0*/  FMUL R192, R0, R215 ;  /* 0x000000d700c07220 */ /* 0x001fca0000400000 */
[----:B------:R-:W-:Y:S01]  /*102e0*/  HMMA.16816.F32.BF16 R200, R196, R108, R200 ;  /* 0x0000006cc4c8723c */ /* 0x000fe200000418c8 */
[----:B------:R-:W-:Y:S02]  /*102f0*/  FMUL R193, R0, R214 ;  /* 0x000000d600c17220 */ /* 0x000fe40000400000 */
[C---:B-1----:R-:W-:Y:S02]  /*10300*/  FMUL R194, R185.reuse, R204 ;  /* 0x000000ccb9c27220 */ /* 0x042fe40000400000 */
[----:B------:R-:W3:Y:S01]  /*10310*/  LDL.LU R204, [R1+0xdc] ;  /* 0x0000dc0001cc7983 */ /* 0x000ee20000300800 */
[----:B------:R-:W-:-:S07]  /*10320*/  FMUL R195, R185, R213 ;  /* 0x000000d5b9c37220 */ /* 0x000fce0000400000 */
[----:B------:R-:W-:Y:S10]  /*10330*/  HMMA.16816.F32.BF16 R192, R196, R110, R192 ;  /* 0x0000006ec4c0723c */ /* 0x000ff400000418c0 */
[----:B------:R0:W-:Y:S04]  /*10340*/  STL.64 [R1+0x110], R200 ;  /* 0x000110c801007387 */ /* 0x0001e80000100a00 */
[----:B------:R1:W-:Y:S01]  /*10350*/  STL.64 [R1+0x118], R202 ;  /* 0x000118ca01007387 */ /* 0x0003e20000100a00 */
[----:B0-----:R-:W-:-:S03]  /*10360*/  FMUL R200, R0, R207 ;  /* 0x000000cf00c87220 */ /* 0x001fc60000400000 */
[----:B------:R-:W2:Y:S01]  /*10370*/  LDL.LU R207, [R1+0xd0] ;  /* 0x0000d00001cf7983 */ /* 0x000ea20000300800 */
[C---:B-1----:R-:W-:Y:S02]  /*10380*/  FMUL R202, R185.reuse, R205 ;  /* 0x000000cdb9ca7220 */ /* 0x042fe40000400000 */
[----:B------:R-:W-:Y:S02]  /*10390*/  FMUL R201, R0, R206 ;  /* 0x000000ce00c97220 */ /* 0x000fe40000400000 */
[----:B------:R-:W2:Y:S04]  /*103a0*/  LDL.LU R206, [R1+0xd4] ;  /* 0x0000d40001ce7983 */ /* 0x000ea80000300800 */
[----:B------:R0:W-:Y:S04]  /*103b0*/  STL.64 [R1+0x100], R192 ;  /* 0x000100c001007387 */ /* 0x0001e80000100a00 */
[----:B------:R1:W-:Y:S04]  /*103c0*/  STL.64 [R1+0x108], R194 ;  /* 0x000108c201007387 */ /* 0x0003e80000100a00 */
[----:B------:R-:W2:Y:S01]  /*103d0*/  LDL.LU R205, [R1+0xd8] ;  /* 0x0000d80001cd7983 */ /* 0x000ea20000300800 */
[----:B------:R-:W-:-:S07]  /*103e0*/  FMUL R203, R185, R212 ;  /* 0x000000d4b9cb7220 */ /* 0x000fce0000400000 */
[----:B------:R-:W-:Y:S01]  /*103f0*/  HMMA.16816.F32.BF16 R200, R196, R112, R200 ;  /* 0x00000070c4c8723c */ /* 0x000fe200000418c8 */
[C---:B0-----:R-:W-:Y:S02]  /*10400*/  FMUL R192, R0.reuse, R211 ;  /* 0x000000d300c07220 */ /* 0x041fe40000400000 */
[----:B------:R-:W-:Y:S02]  /*10410*/  FMUL R193, R0, R210 ;  /* 0x000000d200c17220 */ /* 0x000fe40000400000 */
[----:B------:R-:W2:Y:S03]  /*10420*/  LDL.LU R0, [R1+0x510] ;  /* 0x0005100001007983 */ /* 0x000ea60000300800 */
[----:B------:R-:W-:Y:S01]  /*10430*/  HMMA.16816.F32.BF16 R44, R20, R102, R44 ;  /* 0x00000066142c723c */ /* 0x000fe2000004182c */
[----:B-1----:R-:W-:-:S07]  /*10440*/  FMUL R194, R185, R209 ;  /* 0x000000d1b9c27220 */ /* 0x002fce0000400000 */
[C---:B------:R-:W-:Y:S08]  /*10450*/  HMMA.16816.F32.BF16 R40, R20.reuse, R104, R40 ;  /* 0x000000681428723c */ /* 0x040ff00000041828 */
[C---:B------:R-:W-:Y:S08]  /*10460*/  HMMA.16816.F32.BF16 R36, R20.reuse, R106, R36 ;  /* 0x0000006a1424723c */ /* 0x040ff00000041824 */
[C---:B------:R-:W-:Y:S08]  /*10470*/  HMMA.16816.F32.BF16 R32, R20.reuse, R108, R32 ;  /* 0x0000006c1420723c */ /* 0x040ff00000041820 */
[C---:B------:R-:W-:Y:S08]  /*10480*/  HMMA.16816.F32.BF16 R24, R20.reuse, R112, R24 ;  /* 0x000000701418723c */ /* 0x040ff00000041818 */
[----:B------:R-:W-:Y:S01]  /*10490*/  HMMA.16816.F32.BF16 R20, R20, R114, R220 ;  /* 0x000000721414723c */ /* 0x000fe200000418dc */
[----:B------:R-:W2:Y:S04]  /*104a0*/  LDL.LU R220, [R1+0xc8] ;  /* 0x0000c80001dc7983 */ /* 0x000ea80000300800 */
[----:B------:R-:W2:Y:S04]  /*104b0*/  LDL.LU R219, [R1+0xcc] ;  /* 0x0000cc0001db7983 */ /* 0x000ea80000300800 */
[----:B------:R0:W-:Y:S04]  /*104c0*/  STL.64 [R1+0xf0], R200 ;  /* 0x0000f0c801007387 */ /* 0x0001e80000100a00 */
[----:B------:R-:W-:Y:S04]  /*104d0*/  STL.64 [R1+0xf8], R202 ;  /* 0x0000f8ca01007387 */ /* 0x000fe80000100a00 */
[----:B0-----:R-:W2:Y:S04]  /*104e0*/  LDL.LU R201, [R1+0xc0] ;  /* 0x0000c00001c97983 */ /* 0x001ea80000300800 */
[----:B------:R-:W2:Y:S01]  /*104f0*/  LDL.LU R200, [R1+0xc4] ;  /* 0x0000c40001c87983 */ /* 0x000ea20000300800 */
[----:B----4-:R-:W-:-:S07]  /*10500*/  FMUL R195, R185, R208 ;  /* 0x000000d0b9c37220 */ /* 0x010fce0000400000 */
[----:B------:R-:W-:Y:S11]  /*10510*/  HMMA.16816.F32.BF16 R192, R196, R114, R192 ;  /* 0x00000072c4c0723c */ /* 0x000ff600000418c0 */
[----:B------:R-:W-:Y:S11]  /*10520*/  @!UPT UIADD3 URZ, URZ, URZ, URZ ;  /* 0x0000003f3f3ff290 */ /* 0x000ff6000fffe03f */
[----:B------:R-:W-:Y:S01]  /*10530*/  @!UPT UIADD3 URZ, URZ, URZ, URZ ;  /* 0x0000003f3f3ff290 */ /* 0x000fe2000fffe03f */
[----:B------:R-:W-:Y:S04]  /*10540*/  STL.64 [R1+0xe0], R192 ;  /* 0x0000e0c001007387 */ /* 0x000fe80000100a00 */
[----:B------:R3:W-:Y:S04]  /*10550*/  STL.64 [R1+0xe8], R194 ;  /* 0x0000e8c201007387 */ /* 0x0007e80000100a00 */
[----:B------:R-:W4:Y:S04]  /*10560*/  LDL.LU R218, [R1+0xb0] ;  /* 0x0000b00001da7983 */ /* 0x000f280000300800 */
[----:B------:R-:W4:Y:S04]  /*10570*/  LDL.LU R217, [R1+0xb4] ;  /* 0x0000b40001d97983 */ /* 0x000f280000300800 */
[----:B------:R-:W4:Y:S04]  /*10580*/  LDL.LU R216, [R1+0xb8] ;  /* 0x0000b80001d87983 */ /* 0x000f280000300800 */
[----:B------:R-:W4:Y:S01]  /*10590*/  LDL.LU R215, [R1+0xbc] ;  /* 0x0000bc0001d77983 */ /* 0x000f220000300800 */
[----:B------:R-:W-:-:S02]  /*105a0*/  FADD R186, -R229, R186 ;  /* 0x000000bae5ba7221 */ /* 0x000fc40000000100 */
[----:B------:R-:W-:Y:S01]  /*105b0*/  FADD R187, -R228, R187 ;  /* 0x000000bbe4bb7221 */ /* 0x000fe20000000100 */
[----:B------:R-:W4:Y:S01]  /*105c0*/  LDL.LU R214, [R1+0xa0] ;  /* 0x0000a00001d67983 */ /* 0x000f220000300800 */
[----:B------:R-:W-:Y:S02]  /*105d0*/  FMUL R186, R186, 1.4426950216293334961 ;  /* 0x3fb8aa3bbaba7820 */ /* 0x000fe40000400000 */
[----:B------:R-:W-:Y:S01]  /*105e0*/  FMUL R187, R187, 1.4426950216293334961 ;  /* 0x3fb8aa3bbbbb7820 */ /* 0x000fe20000400000 */
[----:B------:R-:W4:Y:S03]  /*105f0*/  LDL.LU R213, [R1+0xa4] ;  /* 0x0000a40001d57983 */ /* 0x000f260000300800 */
[----:B------:R-:W-:Y:S08]  /*10600*/  MUFU.EX2 R186, R186 ;  /* 0x000000ba00ba7308 */ /* 0x000ff00000000800 */
[----:B------:R-:W3:Y:S02]  /*10610*/  MUFU.EX2 R187, R187 ;  /* 0x000000bb00bb7308 */ /* 0x000ee40000000800 */
[----:B---3--:R-:W-:-:S02]  /*10620*/  FMUL R195, R187, R204 ;  /* 0x000000ccbbc37220 */ /* 0x008fc40000400000 */
[C---:B--2---:R-:W-:Y:S02]  /*10630*/  FMUL R192, R186.reuse, R207 ;  /* 0x000000cfbac07220 */ /* 0x044fe40000400000 */
[----:B------:R-:W-:Y:S02]  /*10640*/  FMUL R193, R186, R206 ;  /* 0x000000cebac17220 */ /* 0x000fe40000400000 */
[----:B------:R-:W-:-:S07]  /*10650*/  FMUL R194, R187, R205 ;  /* 0x000000cdbbc27220 */ /* 0x000fce0000400000 */
[----:B------:R-:W-:Y:S11]  /*10660*/  HMMA.16816.F32.BF16 R192, R188, R100, R192 ;  /* 0x00000064bcc0723c */ /* 0x000ff600000418c0 */
[----:B------:R-:W-:Y:S11]  /*10670*/  @!UPT UIADD3 URZ, URZ, URZ, URZ ;  /* 0x0000003f3f3ff290 */ /* 0x000ff6000fffe03f */
[----:B------:R-:W-:Y:S01]  /*10680*/  @!UPT UIADD3 URZ, URZ, URZ, URZ ;  /* 0x0000003f3f3ff290 */ /* 0x000fe2000fffe03f */
[----:B------:R-:W-:Y:S04]  /*10690*/  STL.64 [R1+0xd0], R192 ;  /* 0x0000d0c001007387 */ /* 0x000fe80000100a00 */
[----:B------:R0:W-:Y:S04]  /*106a0*/  STL.64 [R1+0xd8], R194 ;  /* 0x0000d8c201007387 */ /* 0x0001e80000100a00 */
[----:B------:R-:W2:Y:S04]  /*106b0*/  LDL.LU R212, [R1+0xa8] ;  /* 0x0000a80001d47983 */ /* 0x000ea80000300800 */
[----:B------:R-:W3:Y:S04]  /*106c0*/  LDL.LU R211, [R1+0xac] ;  /* 0x0000ac0001d37983 */ /* 0x000ee80000300800 */
[----:B------:R-:W3:Y:S04]  /*106d0*/  LDL.LU R210, [R1+0x90] ;  /* 0x0000900001d27983 */ /* 0x000ee80000300800 */
[----:B------:R-:W3:Y:S04]  /*106e0*/  LDL.LU R209, [R1+0x94] ;  /* 0x0000940001d17983 */ /* 0x000ee80000300800 */
[----:B------:R-:W3:Y:S04]  /*106f0*/  LDL.LU R208, [R1+0x98] ;  /* 0x0000980001d07983 */ /* 0x000ee80000300800 */
[----:B------:R-:W3:Y:S01]  /*10700*/  LDL.LU R207, [R1+0x9c] ;  /* 0x00009c0001cf7983 */ /* 0x000ee20000300800 */
[----:B0-----:R-:W-:-:S02]  /*10710*/  FMUL R194, R187, R220 ;  /* 0x000000dcbbc27220 */ /* 0x001fc40000400000 */
[----:B------:R-:W-:Y:S01]  /*10720*/  FMUL R195, R187, R219 ;  /* 0x000000dbbbc37220 */ /* 0x000fe20000400000 */
[----:B------:R-:W3:Y:S04]  /*10730*/  LDL.LU R206, [R1+0x80] ;  /* 0x0000800001ce7983 */ /* 0x000ee80000300800 */
[----:B------:R-:W3:Y:S04]  /*10740*/  LDL.LU R205, [R1+0x84] ;  /* 0x0000840001cd7983 */ /* 0x000ee80000300800 */
[----:B------:R-:W3:Y:S04]  /*10750*/  LDL.LU R204, [R1+0x88] ;  /* 0x0000880001cc7983 */ /* 0x000ee80000300800 */
[----:B------:R-:W3:Y:S01]  /*10760*/  LDL.LU R203, [R1+0x8c] ;  /* 0x00008c0001cb7983 */ /* 0x000ee20000300800 */
[----:B------:R-:W-:-:S03]  /*10770*/  FMUL R192, R186, R201 ;  /* 0x000000c9bac07220 */ /* 0x000fc60000400000 */
[----:B------:R-:W3:Y:S01]  /*10780*/  LDL.LU R202, [R1+0x50] ;  /* 0x0000500001ca7983 */ /* 0x000ee20000300800 */
[----:B------:R-:W-:-:S03]  /*10790*/  FMUL R193, R186, R200 ;  /* 0x000000c8bac17220 */ /* 0x000fc60000400000 */
[----:B------:R-:W3:Y:S04]  /*107a0*/  LDL.LU R201, [R1+0x54] ;  /* 0x0000540001c97983 */ /* 0x000ee80000300800 */
[----:B------:R-:W-:Y:S11]  /*107b0*/  HMMA.16816.F32.BF16 R100, R188, R102, R192 ;  /* 0x00000066bc64723c */ /* 0x000ff600000418c0 */
[----:B------:R-:W-:Y:S11]  /*107c0*/  @!UPT UIADD3 URZ, URZ, URZ, URZ ;  /* 0x0000003f3f3ff290 */ /* 0x000ff6000fffe03f */
[----:B------:R-:W-:Y:S01]  /*107d0*/  @!UPT UIADD3 URZ, URZ, URZ, URZ ;  /* 0x0000003f3f3ff290 */ /* 0x000fe2000fffe03f */
[----:B------:R4:W-:Y:S04]  /*107e0*/  STL.64 [R1+0xc0], R100 ;  /* 0x0000c06401007387 */ /* 0x0009e80000100a00 */
[----:B------:R0:W-:Y:S04]  /*107f0*/  STL.64 [R1+0xc8], R102 ;  /* 0x0000c86601007387 */ /* 0x0001e80000100a00 */
[----:B------:R-:W3:Y:S04]  /*10800*/  LDL.LU R200, [R1+0x58] ;  /* 0x0000580001c87983 */ /* 0x000ee80000300800 */
[----:B------:R-:W3:Y:S04]  /*10810*/  LDL.LU R199, [R1+0x5c] ;  /* 0x00005c0001c77983 */ /* 0x000ee80000300800 */
[----:B------:R-:W3:Y:S04]  /*10820*/  LDL.LU R198, [R1+0x40] ;  /* 0x0000400001c67983 */ /* 0x000ee80000300800 */
[----:B------:R-:W3:Y:S01]  /*10830*/  LDL.LU R197, [R1+0x44] ;  /* 0x0000440001c57983 */ /* 0x000ee20000300800 */
[----:B----4-:R-:W-:-:S02]  /*10840*/  FMUL R100, R186, R218 ;  /* 0x000000daba647220 */ /* 0x010fc40000400000 */
[----:B------:R-:W-:Y:S02]  /*10850*/  FMUL R101, R186, R217 ;  /* 0x000000d9ba657220 */ /* 0x000fe40000400000 */
[C---:B0-----:R-:W-:Y:S02]  /*10860*/  FMUL R102, R187.reuse, R216 ;  /* 0x000000d8bb667220 */ /* 0x041fe40000400000 */
[----:B------:R-:W-:-:S07]  /*10870*/  FMUL R103, R187, R215 ;  /* 0x000000d7bb677220 */ /* 0x000fce0000400000 */
[----:B------:R-:W-:Y:S11]  /*10880*/  HMMA.16816.F32.BF16 R100, R188, R104, R100 ;  /* 0x00000068bc64723c */ /* 0x000ff60000041864 */
[----:B------:R-:W-:Y:S11]  /*10890*/  @!UPT UIADD3 URZ, URZ, URZ, URZ ;  /* 0x0000003f3f3ff290 */ /* 0x000ff6000fffe03f */
[----:B------:R-:W-:Y:S01]  /*108a0*/  @!UPT UIADD3 URZ, URZ, URZ, URZ ;  /* 0x0000003f3f3ff290 */ /* 0x000fe2000fffe03f */
[----:B------:R0:W-:Y:S04]  /*108b0*/  STL.64 [R1+0xb0], R100 ;  /* 0x0000b06401007387 */ /* 0x0001e80000100a00 */
[----:B------:R2:W-:Y:S04]  /*108c0*/  STL.64 [R1+0xb8], R102 ;  /* 0x0000b86601007387 */ /* 0x0005e80000100a00 */
[----:B------:R-:W4:Y:S04]  /*108d0*/  LDL.LU R196, [R1+0x48] ;  /* 0x0000480001c47983 */ /* 0x000f280000300800 */
[----:B------:R-:W4:Y:S04]  /*108e0*/  LDL.LU R195, [R1+0x4c] ;  /* 0x00004c0001c37983 */ /* 0x000f280000300800 */
[----:B------:R-:W4:Y:S04]  /*108f0*/  LDL.LU R194, [R1+0x254] ;  /* 0x0002540001c27983 */ /* 0x000f280000300800 */
[----:B------:R-:W4:Y:S04]  /*10900*/  LDL.LU R193, [R1+0x258] ;  /* 0x0002580001c17983 */ /* 0x000f280000300800 */
[----:B------:R-:W4:Y:S01]  /*10910*/  LDL.LU R192, [R1+0x25c] ;  /* 0x00025c0001c07983 */ /* 0x000f220000300800 */
[----:B0-----:R-:W-:-:S02]  /*10920*/  FMUL R100, R186, R214 ;  /* 0x000000d6ba647220 */ /* 0x001fc40000400000 */
[----:B------:R-:W-:Y:S02]  /*10930*/  FMUL R101, R186, R213 ;  /* 0x000000d5ba657220 */ /* 0x000fe40000400000 */
[C---:B--2---:R-:W-:Y:S02]  /*10940*/  FMUL R102, R187.reuse, R212 ;  /* 0x000000d4bb667220 */ /* 0x044fe40000400000 */
[----:B---3--:R-:W-:-:S07]  /*10950*/  FMUL R103, R187, R211 ;  /* 0x000000d3bb677220 */ /* 0x008fce0000400000 */
[----:B------:R-:W-:Y:S07]  /*10960*/  HMMA.16816.F32.BF16 R104, R188, R106, R100 ;  /* 0x0000006abc68723c */ /* 0x000fee0000041864 */
[C---:B------:R-:W-:Y:S02]  /*10970*/  FMUL R100, R186.reuse, R210 ;  /* 0x000000d2ba647220 */ /* 0x040fe40000400000 */
[----:B------:R-:W-:Y:S02]  /*10980*/  FMUL R101, R186, R209 ;  /* 0x000000d1ba657220 */ /* 0x000fe40000400000 */
[----:B------:R-:W-:-:S02]  /*10990*/  FMUL R102, R187, R208 ;  /* 0x000000d0bb667220 */ /* 0x000fc40000400000 */
[----:B------:R-:W-:-:S10]  /*109a0*/  FMUL R103, R187, R207 ;  /* 0x000000cfbb677220 */ /* 0x000fd40000400000 */
[----:B------:R-:W-:Y:S04]  /*109b0*/  STL.64 [R1+0xa0], R104 ;  /* 0x0000a06801007387 */ /* 0x000fe80000100a00 */
[----:B------:R0:W-:Y:S02]  /*109c0*/  STL.64 [R1+0xa8], R106 ;  /* 0x0000a86a01007387 */ /* 0x0001e40000100a00 */
[----:B0-----:R-:W-:Y:S07]  /*109d0*/  HMMA.16816.F32.BF16 R104, R188, R108, R100 ;  /* 0x0000006cbc68723c */ /* 0x001fee0000041864 */
[----:B------:R-:W-:-:S02]  /*109e0*/  FMUL R100, R186, R206 ;  /* 0x000000ceba647220 */ /* 0x000fc40000400000 */
[----:B------:R-:W-:Y:S02]  /*109f0*/  FMUL R101, R186, R205 ;  /* 0x000000cdba657220 */ /* 0x000fe40000400000 */
[C---:B------:R-:W-:Y:S02]  /*10a00*/  FMUL R102, R187.reuse, R204 ;  /* 0x000000ccbb667220 */ /* 0x040fe40000400000 */
[----:B------:R-:W-:-:S10]  /*10a10*/  FMUL R103, R187, R203 ;  /* 0x000000cbbb677220 */ /* 0x000fd40000400000 */
[----:B------:R-:W-:Y:S04]  /*10a20*/  STL.64 [R1+0x90], R104 ;  /* 0x0000906801007387 */ /* 0x000fe80000100a00 */
[----:B------:R0:W-:Y:S02]  /*10a30*/  STL.64 [R1+0x98], R106 ;  /* 0x0000986a01007387 */ /* 0x0001e40000100a00 */
[----:B0-----:R-:W-:Y:S07]  /*10a40*/  HMMA.16816.F32.BF16 R104, R188, R110, R100 ;  /* 0x0000006ebc68723c */ /* 0x001fee0000041864 */
[----:B------:R-:W-:-:S02]  /*10a50*/  FMUL R100, R186, R202 ;  /* 0x000000caba647220 */ /* 0x000fc40000400000 */
[----:B------:R-:W-:Y:S02]  /*10a60*/  FMUL R101, R186, R201 ;  /* 0x000000c9ba657220 */ /* 0x000fe40000400000 */
[C---:B------:R-:W-:Y:S02]  /*10a70*/  FMUL R102, R187.reuse, R200 ;  /* 0x000000c8bb667220 */ /* 0x040fe40000400000 */
[----:B------:R-:W-:-:S07]  /*10a80*/  FMUL R103, R187, R199 ;  /* 0x000000c7bb677220 */ /* 0x000fce0000400000 */
[----:B------:R-:W-:Y:S03]  /*10a90*/  HMMA.16816.F32.BF16 R100, R188, R112, R100 ;  /* 0x00000070bc64723c */ /* 0x000fe60000041864 */
[----:B------:R-:W-:Y:S04]  /*10aa0*/  STL.64 [R1+0x80], R104 ;  /* 0x0000806801007387 */ /* 0x000fe80000100a00 */
[----:B------:R-:W-:Y:S11]  /*10ab0*/  STL.64 [R1+0x88], R106 ;  /* 0x0000886a01007387 */ /* 0x000ff60000100a00 */
[----:B------:R-:W-:Y:S05]  /*10ac0*/  @!UPT UIADD3 URZ, URZ, URZ, URZ ;  /* 0x0000003f3f3ff290 */ /* 0x000fea000fffe03f */
[----:B------:R0:W-:Y:S04]  /*10ad0*/  STL.64 [R1+0x50], R100 ;  /* 0x0000506401007387 */ /* 0x0001e80000100a00 */
[----:B------:R4:W-:Y:S01]  /*10ae0*/  STL.64 [R1+0x58], R102 ;  /* 0x0000586601007387 */ /* 0x0009e20000100a00 */
[C---:B0-----:R-:W-:Y:S02]  /*10af0*/  FMUL R100, R186.reuse, R198 ;  /* 0x000000c6ba647220 */ /* 0x041fe40000400000 */
[----:B------:R-:W-:Y:S02]  /*10b00*/  FMUL R101, R186, R197 ;  /* 0x000000c5ba657220 */ /* 0x000fe40000400000 */
[C---:B----4-:R-:W-:Y:S02]  /*10b10*/  FMUL R102, R187.reuse, R196 ;  /* 0x000000c4bb667220 */ /* 0x050fe40000400000 */
[----:B------:R-:W-:-:S07]  /*10b20*/  FMUL R103, R187, R195 ;  /* 0x000000c3bb677220 */ /* 0x000fce0000400000 */
[----:B------:R-:W-:Y:S01]  /*10b30*/  HMMA.16816.F32.BF16 R100, R188, R114, R100 ;  /* 0x00000072bc64723c */ /* 0x000fe20000041864 */
[----:B------:R-:W-:Y:S02]  /*10b40*/  FFMA R194, R185, R194, R238 ;  /* 0x000000c2b9c27223 */ /* 0x000fe400000000ee */
[----:B------:R-:W-:Y:S01]  /*10b50*/  FFMA R193, R186, R193, R2 ;  /* 0x000000c1bac17223 */ /* 0x000fe20000000002 */
[----:B------:R-:W2:Y:S01]  /*10b60*/  LDL.LU R238, [R1+0x50c] ;  /* 0x00050c0001ee7983 */ /* 0x000ea20000300800 */
[----:B------:R-:W-:-:S03]  /*10b70*/  FFMA R192, R187, R192, R239 ;  /* 0x000000c0bbc07223 */ /* 0x000fc600000000ef */
[----:B------:R-:W3:Y:S04]  /*10b80*/  LDL.LU R2, [R1+0x508] ;  /* 0x0005080001027983 */ /* 0x000ee80000300800 */
[----:B------:R-:W-:Y:S04]  /*10b90*/  STL [R1+0x254], R194 ;  /* 0x000254c201007387 */ /* 0x000fe80000100800 */
[----:B------:R-:W4:Y:S04]  /*10ba0*/  LDL.LU R239, [R1+0x504] ;  /* 0x0005040001ef7983 */ /* 0x000f280000300800 */
[----:B------:R-:W-:Y:S04]  /*10bb0*/  STL [R1+0x258], R193 ;  /* 0x000258c101007387 */ /* 0x000fe80000100800 */
[----:B------:R0:W-:Y:S04]  /*10bc0*/  STL.64 [R1+0x40], R100 ;  /* 0x0000406401007387 */ /* 0x0001e80000100a00 */
[----:B------:R-:W-:Y:S04]  /*10bd0*/  STL.64 [R1+0x48], R102 ;  /* 0x0000486601007387 */ /* 0x000fe80000100a00 */
[----:B0-----:R-:W2:Y:S04]  /*10be0*/  LDL R101, [R1+0x6c] ;  /* 0x00006c0001657983 */ /* 0x001ea80000100800 */
[----:B------:R-:W3:Y:S04]  /*10bf0*/  LDL R100, [R1+0x68] ;  /* 0x0000680001647983 */ /* 0x000ee80000100800 */
[----:B------:R-:W-:Y:S04]  /*10c00*/  STL [R1+0x25c], R192 ;  /* 0x00025cc001007387 */ /* 0x000fe80000100800 */
[----:B------:R-:W0:Y:S04]  /*10c10*/  S2R R215, SR_CTAID.X ;  /* 0x0000000000d77919 */ /* 0x000e280000002500 */
[----:B--2---:R1:W-:Y:S04]  /*10c20*/  STL [R1+0x1e0], R101 ;  /* 0x0001e06501007387 */ /* 0x0043e80000100800 */
[----:B-1----:R-:W2:Y:S04]  /*10c30*/  LDL R101, [R1+0x64] ;  /* 0x0000640001657983 */ /* 0x002ea80000100800 */
[----:B---3--:R1:W-:Y:S01]  /*10c40*/  STL [R1+0x1e4], R100 ;  /* 0x0001e46401007387 */ /* 0x0083e20000100800 */
[----:B------:R-:W-:Y:S01]  /*10c50*/  UIADD3 UR4, UP0, UR4, 0x10, URZ ;  /* 0x0000001004047890 */ /* 0x000fe2000ff1e03f */
[----:B-1----:R-:W-:-:S02]  /*10c60*/  MOV R100, R2 ;  /* 0x0000000200647202 */ /* 0x002fc40000000f00 */
[----:B------:R1:W5:Y:S01]  /*10c70*/  LDL.LU R2, [R1+0x500] ;  /* 0x0005000001027983 */ /* 0x0003620000300800 */
[----:B0-----:R-:W-:Y:S01]  /*10c80*/  SHF.L.U32 R215, R215, 0x7, RZ ;  /* 0x00000007d7d77819 */ /* 0x001fe200000006ff */
[----:B------:R-:W-:-:S03]  /*10c90*/  UIADD3.X UR5, URZ, UR5, URZ, UP0, !UPT ;  /* 0x000000053f057290 */ /* 0x000fc600087fe43f */
[----:B------:R-:W-:-:S03]  /*10ca0*/  IADD3 R199, R215, 0x80, RZ ;  /* 0x00000080d7c77810 */ /* 0x000fc60007ffe0ff */
[----:B------:R-:W-:Y:S02]  /*10cb0*/  MOV R104, UR5 ;  /* 0x0000000500687c02 */ /* 0x000fe40008000f00 */
[----:B------:R-:W-:-:S04]  /*10cc0*/  ISETP.LE.U32.AND P1, PT, R199, UR4, PT ;  /* 0x00000004c7007c0c */ /* 0x000fc8000bf23070 */
[----:B------:R-:W-:Y:S02]  /*10cd0*/  ISETP.GE.U32.AND.EX P1, PT, R104, RZ, PT, P1 ;  /* 0x000000ff6800720c */ /* 0x000fe40003f26110 */
[----:B------:R-:W-:-:S05]  /*10ce0*/  MOV R105, 0x10 ;  /* 0x0000001000697802 */ /* 0x000fca0000000f00 */
[C---:B------:R-:W-:Y:S02]  /*10cf0*/  IMAD R0, R105.reuse, c[0x0][0x1a4], R0 ;  /* 0x0000690069007a24 */ /* 0x040fe400078e0200 */
[----:B------:R-:W-:Y:S01]  /*10d00*/  IMAD R184, R105, c[0x0][0x1b4], R184 ;  /* 0x00006d0069b87a24 */ /* 0x000fe200078e02b8 */
[----:B--2---:R1:W-:Y:S04]  /*10d10*/  STL [R1+0x1e8], R101 ;  /* 0x0001e86501007387 */ /* 0x0043e80000100800 */
[----:B----4-:R1:W-:Y:S04]  /*10d20*/  STL [R1+0x1f0], R239 ;  /* 0x0001f0ef01007387 */ /* 0x0103e80000100800 */
[----:B------:R1:W-:Y:S04]  /*10d30*/  STL [R1+0x1ec], R100 ;  /* 0x0001ec6401007387 */ /* 0x0003e80000100800 */
        /* <DEDUP_REMOVED lines=10> */
[----:B------:R1:W-:Y:S01]  /*10de0*/  STL [R1+0x21c], R228 ;  /* 0x00021ce401007387 */ /* 0x0003e20000100800 */
[----:B------:R-:W-:Y:S01]  /*10df0*/  @P1 CALL.REL.NOINC `(.L_x_0) ;  /* 0x0000001000001944 */ /* 0x000fe20003c00000 */
[----:B------:R-:W-:Y:S05]  /*10e00*/  BRA `(.L_x_1) ;  /* 0xffff836000007947 */ /* 0x000fea000383ffff */
.L_x_0:
[----:B---3--:R-:W-:Y:S04]  /*10e10*/  STL.64 [R1+0x530], R238 ;  /* 0x000530ee01007387 */ /* 0x008fe80000100a00 */
[----:B------:R0:W-:Y:S04]  /*10e20*/  STL [R1+0x528], R237 ;  /* 0x000528ed01007387 */ /* 0x0001e80000100800 */
[----:B------:R2:W-:Y:S04]  /*10e30*/  STL [R1+0x524], R236 ;  /* 0x000524ec01007387 */ /* 0x0005e80000100800 */
[----:B------:R3:W-:Y:S04]  /*10e40*/  STL [R1+0x520], R235 ;  /* 0x000520eb01007387 */ /* 0x0007e80000100800 */
[----:B------:R4:W-:Y:S04]  /*10e50*/  STL [R1+0x51c], R234 ;  /* 0x00051cea01007387 */ /* 0x0009e80000100800 */
[----:B------:R1:W-:Y:S04]  /*10e60*/  STL [R1+0x518], R233 ;  /* 0x000518e901007387 */ /* 0x0003e80000100800 */
[----:B------:R-:W-:Y:S04]  /*10e70*/  STL [R1+0x510], R232 ;  /* 0x000510e801007387 */ /* 0x000fe80000100800 */
[----:B------:R0:W-:Y:S04]  /*10e80*/  STL [R1+0x50c], R231 ;  /* 0x00050ce701007387 */ /* 0x0001e80000100800 */
[----:B------:R0:W-:Y:S04]  /*10e90*/  STL [R1+0x508], R230 ;  /* 0x000508e601007387 */ /* 0x0001e80000100800 */
[----:B------:R0:W-:Y:S04]  /*10ea0*/  STL [R1+0x504], R229 ;  /* 0x000504e501007387 */ /* 0x0001e80000100800 */
[----:B------:R-:W-:Y:S04]  /*10eb0*/  STL [R1+0x500], R228 ;  /* 0x000500e401007387 */ /* 0x000fe80000100800 */
[----:B------:R-:W2:Y:S04]  /*10ec0*/  LDL.LU R114, [R1+0x220] ;  /* 0x0002200001727983 */ /* 0x000ea80000300800 */
[----:B------:R-:W3:Y:S04]  /*10ed0*/  LDL.LU R103, [R1+0x58] ;  /* 0x0000580001677983 */ /* 0x000ee80000300800 */
        /* <DEDUP_REMOVED lines=9> */
[----:B------:R-:W4:Y:S04]  /*10f70*/  LDL.LU R199, [R1+0x4c] ;  /* 0x00004c0001c77983 */ /* 0x000f280000300800 */
        /* <DEDUP_REMOVED lines=18> */
[----:B------:R-:W4:Y:S01]  /*110a0*/  LDL.LU R192, [R1+0xb8] ;  /* 0x0000b80001c07983 */ /* 0x000f220000300800 */
[----:B------:R-:W-:-:S03]  /*110b0*/  MOV R186, 0x3dc6b27f ;  /* 0x3dc6b27f00ba7802 */ /* 0x000fc60000000f00 */
[----:B------:R-:W4:Y:S01]  /*110c0*/  LDL.LU R112, [R1+0x224] ;  /* 0x0002240001707983 */ /* 0x000f220000300800 */
[----:B------:R-:W-:Y:S01]  /*110d0*/  LOP3.LUT R0, R0, 0xfffffeff, RZ, 0xc0, !PT ;  /* 0xfffffeff00007812 */ /* 0x000fe200078ec0ff */
[C---:B--2---:R-:W-:Y:S01]  /*110e0*/  FMUL R3, R114.reuse, 8388608 ;  /* 0x4b00000072037820 */ /* 0x044fe20000400000 */
[----:B------:R-:W-:-:S04]  /*110f0*/  FSETP.GEU.AND P0, PT, R114, 1.175494350822287508e-38, PT ;  /* 0x008000007200780b */ /* 0x000fc80003f0e000 */
[----:B------:R-:W-:-:S04]  /*11100*/  FSEL R3, R3, R114, !P0 ;  /* 0x0000007203037208 */ /* 0x000fc80004000000 */
[----:B-1----:R-:W-:-:S04]  /*11110*/  IADD3 R100, R3, -0x3f3504f3, RZ ;  /* 0xc0cafb0d03647810 */ /* 0x002fc80007ffe0ff */
[----:B------:R-:W-:-:S04]  /*11120*/  LOP3.LUT R100, R100, 0xff800000, RZ, 0xc0, !PT ;  /* 0xff80000064647812 */ /* 0x000fc800078ec0ff */
[----:B-----5:R-:W-:Y:S01]  /*11130*/  IADD3 R2, R3, -R100, RZ ;  /* 0x8000006403027210 */ /* 0x020fe20007ffe0ff */
[----:B------:R1:W2:Y:S04]  /*11140*/  I2F R102, R100 ;  /* 0x0000006400667306 */ /* 0x0002a80000201400 */
[----:B------:R-:W-:-:S04]  /*11150*/  FADD R2, R2, -1 ;  /* 0xbf80000002027421 */ /* 0x000fc80000000000 */
[----:B------:R-:W-:-:S04]  /*11160*/  FFMA.FTZ R101, R2, R186, -0.16845393180847167969 ;  /* 0xbe2c7f3002657423 */ /* 0x000fc800000100ba */
[----:B------:R-:W-:-:S04]  /*11170*/  FFMA.FTZ R101, R2, R101, 0.1716887056827545166 ;  /* 0x3e2fcf2a02657423 */ /* 0x000fc80000010065 */
[----:B------:R-:W-:-:S04]  /*11180*/  FFMA.FTZ R101, R2, R101, -0.17900948226451873779 ;  /* 0xbe374e4302657423 */ /* 0x000fc80000010065 */
[----:B------:R-:W-:Y:S01]  /*11190*/  FFMA.FTZ R101, R2, R101, 0.20512372255325317383 ;  /* 0x3e520bf402657423 */ /* 0x000fe20000010065 */
[----:B---3--:R-:W-:-:S03]  /*111a0*/  MOV R206, R203 ;  /* 0x000000cb00ce7202 */ /* 0x008fc60000000f00 */
[----:B------:R-:W-:Y:S01]  /*111b0*/  FFMA.FTZ R101, R2, R101, -0.24046532809734344482 ;  /* 0xbe763c8b02657423 */ /* 0x000fe20000010065 */
[----:B----4-:R-:W-:-:S03]  /*111c0*/  MOV R205, R198 ;  /* 0x000000c600cd7202 */ /* 0x010fc60000000f00 */
[C---:B------:R-:W-:Y:S01]  /*111d0*/  FFMA.FTZ R101, R2.reuse, R101, 0.28857114911079406738 ;  /* 0x3e93bf9902657423 */ /* 0x040fe20000010065 */
[----:B------:R-:W-:Y:S02]  /*111e0*/  MOV R198, R113 ;  /* 0x0000007100c67202 */ /* 0x000fe40000000f00 */
[----:B------:R-:W3:Y:S01]  /*111f0*/  LDL.LU R113, [R1+0x228] ;  /* 0x0002280001717983 */ /* 0x000ee20000300800 */
[----:B------:R-:W-:Y:S01]  /*11200*/  MOV R208, R206 ;  /* 0x000000ce00d07202 */ /* 0x000fe20000000f00 */
[C---:B------:R-:W-:Y:S01]  /*11210*/  FFMA.FTZ R101, R2.reuse, R101, -0.36067417263984680176 ;  /* 0xbeb8aa4902657423 */ /* 0x040fe20000010065 */
[----:B------:R-:W-:Y:S02]  /*11220*/  MOV R209, R198 ;  /* 0x000000c600d17202 */ /* 0x000fe40000000f00 */
[----:B------:R-:W-:Y:S01]  /*11230*/  MOV R203, R199 ;  /* 0x000000c700cb7202 */ /* 0x000fe20000000f00 */
[----:B------:R-:W-:Y:S01]  /*11240*/  FFMA.FTZ R101, R2, R101, 0.48089820146560668945 ;  /* 0x3ef6384a02657423 */ /* 0x000fe20000010065 */
[----:B------:R-:W-:-:S02]  /*11250*/  MOV R211, R209 ;  /* 0x000000d100d37202 */ /* 0x000fc40000000f00 */
[----:B------:R-:W-:Y:S01]  /*11260*/  MOV R209, R203 ;  /* 0x000000cb00d17202 */ /* 0x000fe20000000f00 */
[----:B------:R-:W-:Y:S01]  /*11270*/  FFMA.FTZ R101, R2, R101, -0.72134751081466674805 ;  /* 0xbf38aa3b02657423 */ /* 0x000fe20000010065 */
[----:B------:R-:W-:-:S03]  /*11280*/  MOV R203, R111 ;  /* 0x0000006f00cb7202 */ /* 0x000fc60000000f00 */
[----:B------:R-:W-:Y:S01]  /*11290*/  FMUL R101, R2, R101 ;  /* 0x0000006502657220 */ /* 0x000fe20000400000 */
[----:B------:R-:W-:-:S03]  /*112a0*/  MOV R206, R190 ;  /* 0x000000be00ce7202 */ /* 0x000fc60000000f00 */
[C---:B-1----:R-:W-:Y:S01]  /*112b0*/  FMUL R100, R2.reuse, R101 ;  /* 0x0000006502647220 */ /* 0x042fe20000400000 */
[----:B------:R-:W-:Y:S02]  /*112c0*/  MOV R190, R110 ;  /* 0x0000006e00be7202 */ /* 0x000fe40000000f00 */
[----:B------:R-:W4:Y:S01]  /*112d0*/  LDL.LU R110, [R1+0x22c] ;  /* 0x00022c00016e7983 */ /* 0x000f220000300800 */
[----:B------:R-:W-:Y:S01]  /*112e0*/  MOV R199, R197 ;  /* 0x000000c500c77202 */ /* 0x000fe20000000f00 */
[----:B------:R-:W-:Y:S02]  /*112f0*/  FFMA.FTZ R101, R2, 1.4426950216293334961, R100 ;  /* 0x3fb8aa3b02657823 */ /* 0x000fe40000010064 */
[----:B------:R-:W4:Y:S01]  /*11300*/  LDL.LU R111, [R1+0x230] ;  /* 0x00023000016f7983 */ /* 0x000f220000300800 */
[----:B------:R-:W-:Y:S02]  /*11310*/  MOV R197, R103 ;  /* 0x0000006700c57202 */ /* 0x000fe40000000f00 */
[----:B------:R-:W-:-:S02]  /*11320*/  MOV R207, R199 ;  /* 0x000000c700cf7202 */ /* 0x000fc40000000f00 */
[----:B------:R-:W-:Y:S02]  /*11330*/  MOV R210, R197 ;  /* 0x000000c500d27202 */ /* 0x000fe40000000f00 */
[----:B------:R-:W-:Y:S02]  /*11340*/  MOV R199, R107 ;  /* 0x0000006b00c77202 */ /* 0x000fe40000000f00 */
[----:B------:R-:W-:Y:S02]  /*11350*/  MOV R198, R106 ;  /* 0x0000006a00c67202 */ /* 0x000fe40000000f00 */
[----:B------:R-:W-:Y:S02]  /*11360*/  MOV R107, R104 ;  /* 0x00000068006b7202 */ /* 0x000fe40000000f00 */
[----:B------:R-:W-:Y:S02]  /*11370*/  MOV R212, R210 ;  /* 0x000000d200d47202 */ /* 0x000fe40000000f00 */
[----:B------:R-:W-:-:S02]  /*11380*/  MOV R214, R209 ;  /* 0x000000d100d67202 */ /* 0x000fc40000000f00 */
[----:B------:R-:W-:Y:S02]  /*11390*/  MOV R210, R199 ;  /* 0x000000c700d27202 */ /* 0x000fe40000000f00 */
[----:B------:R-:W-:Y:S02]  /*113a0*/  MOV R209, R208 ;  /* 0x000000d000d17202 */ /* 0x000fe40000000f00 */
[----:B------:R-:W-:Y:S02]  /*113b0*/  MOV R199, R198 ;  /* 0x000000c600c77202 */ /* 0x000fe40000000f00 */
[----:B------:R-:W-:Y:S02]  /*113c0*/  MOV R208, R207 ;  /* 0x000000cf00d07202 */ /* 0x000fe40000000f00 */
[----:B------:R-:W-:Y:S02]  /*113d0*/  MOV R198, R107 ;  /* 0x0000006b00c67202 */ /* 0x000fe40000000f00 */
[----:B------:R-:W-:Y:S01]  /*113e0*/  MOV R207, R189 ;  /* 0x000000bd00cf7202 */ /* 0x000fe20000000f00 */
[----:B------:R-:W4:Y:S01]  /*113f0*/  LDL.LU R107, [R1+0x234] ;  /* 0x00023400016b7983 */ /* 0x000f220000300800 */
[----:B------:R-:W-:-:S02]  /*11400*/  MOV R189, R188 ;  /* 0x000000bc00bd7202 */ /* 0x000fc40000000f00 */
[----:B------:R-:W-:Y:S02]  /*11410*/  MOV R188, R187 ;  /* 0x000000bb00bc7202 */ /* 0x000fe40000000f00 */
[----:B------:R-:W-:Y:S02]  /*11420*/  MOV R187, R109 ;  /* 0x0000006d00bb7202 */ /* 0x000fe40000000f00 */
[----:B------:R-:W4:Y:S01]  /*11430*/  LDL.LU R109, [R1+0x238] ;  /* 0x00023800016d7983 */ /* 0x000f220000300800 */
[----:B------:R-:W-:Y:S01]  /*11440*/  ISETP.GE.U32.AND P1, PT, R3, 0x7f800000, PT ;  /* 0x7f8000000300780c */ /* 0x000fe20003f26070 */
[C---:B------:R-:W-:Y:S01]  /*11450*/  FMUL R100, R112.reuse, 8388608 ;  /* 0x4b00000070647820 */ /* 0x040fe20000400000 */
[----:B------:R-:W-:Y:S02]  /*11460*/  FSETP.GEU.AND P2, PT, R112, 1.175494350822287508e-38, PT ;  /* 0x008000007000780b */ /* 0x000fe40003f4e000 */
[----:B------:R-:W-:Y:S02]  /*11470*/  FSEL R2, RZ, -23, P0 ;  /* 0xc1b80000ff027808 */ /* 0x000fe40000000000 */
[----:B------:R-:W-:-:S03]  /*11480*/  FSEL R100, R100, R112, !P2 ;  /* 0x0000007064647208 */ /* 0x000fc60005000000 */
[----:B--2---:R-:W-:Y:S01]  /*11490*/  FFMA.FTZ R2, R102, 1.1920928955078125e-07, R2 ;  /* 0x3400000066027823 */ /* 0x004fe20000010002 */
[----:B------:R-:W-:-:S03]  /*114a0*/  IADD3 R103, R100, -0x3f3504f3, RZ ;  /* 0xc0cafb0d64677810 */ /* 0x000fc60007ffe0ff */
[----:B0-----:R-:W-:Y:S01]  /*114b0*/  FADD R237, R2, R101 ;  /* 0x0000006502ed7221 */ /* 0x001fe20000000000 */
[----:B------:R-:W-:Y:S02]  /*114c0*/  @P1 MOV R2, 0x7f800000 ;  /* 0x7f80000000021802 */ /* 0x000fe40000000f00 */
[----:B------:R-:W-:Y:S02]  /*114d0*/  LOP3.LUT R103, R103, 0xff800000, RZ, 0xc0, !PT ;  /* 0xff80000067677812 */ /* 0x000fe400078ec0ff */
[C---:B------:R-:W-:Y:S01]  /*114e0*/  FSETP.NEU.AND P0, PT, R3.reuse, RZ, PT ;  /* 0x000000ff0300720b */ /* 0x040fe20003f0d000 */
[----:B------:R-:W-:Y:S01]  /*114f0*/  @P1 FFMA.FTZ R237, R3, R2, +INF ;  /* 0x7f80000003ed1423 */ /* 0x000fe20000010002 */
[----:B------:R-:W-:-:S05]  /*11500*/  IADD3 R3, R100, -R103, RZ ;  /* 0x8000006764037210 */ /* 0x000fca0007ffe0ff */
[----:B------:R-:W-:-:S04]  /*11510*/  FADD R3, R3, -1 ;  /* 0xbf80000003037421 */ /* 0x000fc80000000000 */
[----:B------:R-:W-:-:S04]  /*11520*/  FFMA.FTZ R2, R3, R186, -0.16845393180847167969 ;  /* 0xbe2c7f3003027423 */ /* 0x000fc800000100ba */
[----:B------:R-:W-:-:S04]  /*11530*/  FFMA.FTZ R2, R3, R2, 0.1716887056827545166 ;  /* 0x3e2fcf2a03027423 */ /* 0x000fc80000010002 */
[----:B------:R-:W-:-:S04]  /*11540*/  FFMA.FTZ R2, R3, R2, -0.17900948226451873779 ;  /* 0xbe374e4303027423 */ /* 0x000fc80000010002 */
[----:B------:R-:W-:-:S04]  /*11550*/  FFMA.FTZ R2, R3, R2, 0.20512372255325317383 ;  /* 0x3e520bf403027423 */ /* 0x000fc80000010002 */
[C---:B------:R-:W-:Y:S01]  /*11560*/  FFMA.FTZ R104, R3.reuse, R2, -0.24046532809734344482 ;  /* 0xbe763c8b03687423 */ /* 0x040fe20000010002 */
[----:B------:R-:W-:Y:S02]  /*11570*/  MOV R197, R193 ;  /* 0x000000c100c57202 */ /* 0x000fe40000000f00 */
[----:B------:R-:W-:Y:S01]  /*11580*/  MOV R193, R192 ;  /* 0x000000c000c17202 */ /* 0x000fe20000000f00 */
[C---:B------:R-:W-:Y:S01]  /*11590*/  FFMA.FTZ R104, R3.reuse, R104, 0.28857114911079406738 ;  /* 0x3e93bf9903687423 */ /* 0x040fe20000010068 */
[----:B------:R-:W-:Y:S02]  /*115a0*/  MOV R192, R191 ;  /* 0x000000bf00c07202 */ /* 0x000fe40000000f00 */
[----:B------:R-:W-:Y:S02]  /*115b0*/  MOV R191, R185 ;  /* 0x000000b900bf7202 */ /* 0x000fe40000000f00 */
[----:B------:R-:W-:Y:S01]  /*115c0*/  MOV R185, R105 ;  /* 0x0000006900b97202 */ /* 0x000fe20000000f00 */
[----:B------:R-:W-:-:S04]  /*115d0*/  FFMA.FTZ R105, R3, R104, -0.36067417263984680176 ;  /* 0xbeb8aa4903697423 */ /* 0x000fc80000010068 */
[C---:B------:R-:W-:Y:S01]  /*115e0*/  FFMA.FTZ R105, R3.reuse, R105, 0.48089820146560668945 ;  /* 0x3ef6384a03697423 */ /* 0x040fe20000010069 */
[----:B------:R0:W1:Y:S03]  /*115f0*/  I2F R106, R103 ;  /* 0x00000067006a7306 */ /* 0x0000660000201400 */
[----:B------:R-:W-:-:S04]  /*11600*/  FFMA.FTZ R105, R3, R105, -0.72134751081466674805 ;  /* 0xbf38aa3b03697423 */ /* 0x000fc80000010069 */
[----:B------:R-:W-:Y:S01]  /*11610*/  FMUL R105, R3, R105 ;  /* 0x0000006903697220 */ /* 0x000fe20000400000 */
[----:B------:R-:W-:-:S03]  /*11620*/  @P0 LOP3.LUT R0, R0, 0x100, RZ, 0xfc, !PT ;  /* 0x0000010000000812 */ /* 0x000fc600078efcff */
[----:B------:R-:W-:Y:S01]  /*11630*/  FMUL R105, R3, R105 ;  /* 0x0000006903697220 */ /* 0x000fe20000400000 */
[----:B------:R-:W-:-:S03]  /*11640*/  ISETP.GE.U32.AND P0, PT, R100, 0x7f800000, PT ;  /* 0x7f8000006400780c */ /* 0x000fc60003f06070 */
[----:B------:R-:W-:Y:S01]  /*11650*/  FFMA.FTZ R105, R3, 1.4426950216293334961, R105 ;  /* 0x3fb8aa3b03697823 */ /* 0x000fe20000010069 */
[----:B------:R-:W-:Y:S01]  /*11660*/  LOP3.LUT R0, R0, 0xfffffdff, RZ, 0xc0, !PT ;  /* 0xfffffdff00007812 */ /* 0x000fe200078ec0ff */
[C---:B---3--:R-:W-:Y:S01]  /*11670*/  FMUL R101, R113.reuse, 8388608 ;  /* 0x4b00000071657820 */ /* 0x048fe20000400000 */
[----:B------:R-:W-:-:S04]  /*11680*/  FSETP.GEU.AND P1, PT, R113, 1.175494350822287508e-38, PT ;  /* 0x008000007100780b */ /* 0x000fc80003f2e000 */
[----:B------:R-:W-:-:S04]  /*11690*/  FSEL R101, R101, R113, !P1 ;  /* 0x0000007165657208 */ /* 0x000fc80004800000 */
[----:B------:R-:W-:-:S04]  /*116a0*/  IADD3 R102, R101, -0x3f3504f3, RZ ;  /* 0xc0cafb0d65667810 */ /* 0x000fc80007ffe0ff */
[----:B------:R-:W-:-:S04]  /*116b0*/  LOP3.LUT R102, R102, 0xff800000, RZ, 0xc0, !PT ;  /* 0xff80000066667812 */ /* 0x000fc800078ec0ff */
[----:B------:R-:W-:-:S05]  /*116c0*/  IADD3 R2, R101, -R102, RZ ;  /* 0x8000006665027210 */ /* 0x000fca0007ffe0ff */
[----:B------:R-:W-:-:S04]  /*116d0*/  FADD R2, R2, -1 ;  /* 0xbf80000002027421 */ /* 0x000fc80000000000 */
[----:B------:R-:W-:-:S04]  /*116e0*/  FFMA.FTZ R104, R2, R186, -0.16845393180847167969 ;  /* 0xbe2c7f3002687423 */ /* 0x000fc800000100ba */
[----:B------:R-:W-:-:S04]  /*116f0*/  FFMA.FTZ R104, R2, R104, 0.1716887056827545166 ;  /* 0x3e2fcf2a02687423 */ /* 0x000fc80000010068 */
[----:B------:R-:W-:-:S04]  /*11700*/  FFMA.FTZ R104, R2, R104, -0.17900948226451873779 ;  /* 0xbe374e4302687423 */ /* 0x000fc80000010068 */
[----:B------:R-:W-:-:S04]  /*11710*/  FFMA.FTZ R104, R2, R104, 0.20512372255325317383 ;  /* 0x3e520bf402687423 */ /* 0x000fc80000010068 */
[----:B0-----:R-:W-:-:S04]  /*11720*/  FFMA.FTZ R103, R2, R104, -0.24046532809734344482 ;  /* 0xbe763c8b02677423 */ /* 0x001fc80000010068 */
[----:B------:R-:W-:Y:S01]  /*11730*/  FFMA.FTZ R3, R2, R103, 0.28857114911079406738 ;  /* 0x3e93bf9902037423 */ /* 0x000fe20000010067 */
[----:B------:R-:W-:-:S05]  /*11740*/  FSEL R103, RZ, -23, P2 ;  /* 0xc1b80000ff677808 */ /* 0x000fca0001000000 */
[----:B-1----:R-:W-:Y:S02]  /*11750*/  FFMA.FTZ R103, R106, 1.1920928955078125e-07, R103 ;  /* 0x340000006a677823 */ /* 0x002fe40000010067 */
[C---:B------:R-:W-:Y:S02]  /*11760*/  FFMA.FTZ R3, R2.reuse, R3, -0.36067417263984680176 ;  /* 0xbeb8aa4902037423 */ /* 0x040fe40000010003 */
[----:B------:R-:W-:Y:S01]  /*11770*/  FADD R236, R103, R105 ;  /* 0x0000006967ec7221 */ /* 0x000fe20000000000 */
[----:B------:R-:W-:Y:S01]  /*11780*/  @P0 MOV R103, 0x7f800000 ;  /* 0x7f80000000670802 */ /* 0x000fe20000000f00 */
[----:B------:R-:W-:-:S04]  /*11790*/  FFMA.FTZ R3, R2, R3, 0.48089820146560668945 ;  /* 0x3ef6384a02037423 */ /* 0x000fc80000010003 */
[C---:B------:R-:W-:Y:S01]  /*117a0*/  @P0 FFMA.FTZ R236, R100.reuse, R103, +INF ;  /* 0x7f80000064ec0423 */ /* 0x040fe20000010067 */
[----:B------:R-:W-:Y:S01]  /*117b0*/  FSETP.NEU.AND P0, PT, R100, RZ, PT ;  /* 0x000000ff6400720b */ /* 0x000fe20003f0d000 */
[C---:B------:R-:W-:Y:S01]  /*117c0*/  FFMA.FTZ R3, R2.reuse, R3, -0.72134751081466674805 ;  /* 0xbf38aa3b02037423 */ /* 0x040fe20000010003 */
[----:B------:R-:W0:Y:S03]  /*117d0*/  I2F R102, R102 ;  /* 0x0000006600667306 */ /* 0x000e260000201400 */
[----:B------:R-:W-:Y:S02]  /*117e0*/  FMUL R3, R2, R3 ;  /* 0x0000000302037220 */ /* 0x000fe40000400000 */
[----:B----4-:R-:W-:Y:S02]  /*117f0*/  FMUL R100, R110, 8388608 ;  /* 0x4b0000006e647820 */ /* 0x010fe40000400000 */
[----:B------:R-:W-:-:S04]  /*11800*/  FMUL R3, R2, R3 ;  /* 0x0000000302037220 */ /* 0x000fc80000400000 */
[----:B------:R-:W-:Y:S01]  /*11810*/  @P0 LOP3.LUT R0, R0, 0x200, RZ, 0xfc, !PT ;  /* 0x0000020000000812 */ /* 0x000fe200078efcff */
[----:B------:R-:W-:Y:S01]  /*11820*/  FFMA.FTZ R3, R2, 1.4426950216293334961, R3 ;  /* 0x3fb8aa3b02037823 */ /* 0x000fe20000010003 */
[----:B------:R-:W-:Y:S02]  /*11830*/  FSETP.GEU.AND P0, PT, R110, 1.175494350822287508e-38, PT ;  /* 0x008000006e00780b */ /* 0x000fe40003f0e000 */
[----:B------:R-:W-:Y:S02]  /*11840*/  FSEL R2, RZ, -23, P1 ;  /* 0xc1b80000ff027808 */ /* 0x000fe40000800000 */
[----:B------:R-:W-:Y:S02]  /*11850*/  FSEL R100, R100, R110, !P0 ;  /* 0x0000006e64647208 */ /* 0x000fe40004000000 */
[----:B------:R-:W-:Y:S01]  /*11860*/  ISETP.GE.U32.AND P2, PT, R101, 0x7f800000, PT ;  /* 0x7f8000006500780c */ /* 0x000fe20003f46070 */
[----:B0-----:R-:W-:Y:S01]  /*11870*/  FFMA.FTZ R2, R102, 1.1920928955078125e-07, R2 ;  /* 0x3400000066027823 */ /* 0x001fe20000010002 */
[----:B------:R-:W-:-:S02]  /*11880*/  IADD3 R102, R100, -0x3f3504f3, RZ ;  /* 0xc0cafb0d64667810 */ /* 0x000fc40007ffe0ff */
[----:B------:R-:W-:Y:S02]  /*11890*/  FSETP.NEU.AND P1, PT, R101, RZ, PT ;  /* 0x000000ff6500720b */ /* 0x000fe40003f2d000 */
[----:B------:R-:W-:Y:S01]  /*118a0*/  LOP3.LUT R102, R102, 0xff800000, RZ, 0xc0, !PT ;  /* 0xff80000066667812 */ /* 0x000fe200078ec0ff */
[----:B------:R-:W-:-:S03]  /*118b0*/  FADD R235, R2, R3 ;  /* 0x0000000302eb7221 */ /* 0x000fc60000000000 */
[----:B------:R-:W-:-:S03]  /*118c0*/  IADD3 R3, R100, -R102, RZ ;  /* 0x8000006664037210 */ /* 0x000fc60007ffe0ff */
[----:B------:R-:W-:Y:S02]  /*118d0*/  @P2 MOV R2, 0x7f800000 ;  /* 0x7f80000000022802 */ /* 0x000fe40000000f00 */
[----:B------:R-:W-:Y:S01]  /*118e0*/  LOP3.LUT R0, R0, 0xfffffbff, RZ, 0xc0, !PT ;  /* 0xfffffbff00007812 */ /* 0x000fe200078ec0ff */
[----:B------:R-:W-:Y:S02]  /*118f0*/  FADD R3, R3, -1 ;  /* 0xbf80000003037421 */ /* 0x000fe40000000000 */
[----:B------:R-:W-:Y:S01]  /*11900*/  @P2 FFMA.FTZ R235, R101, R2, +INF ;  /* 0x7f80000065eb2423 */ /* 0x000fe20000010002 */
[----:B------:R-:W-:Y:S01]  /*11910*/  @P1 LOP3.LUT R0, R0, 0x400, RZ, 0xfc, !PT ;  /* 0x0000040000001812 */ /* 0x000fe200078efcff */
[C---:B------:R-:W-:Y:S01]  /*11920*/  FMUL R101, R111.reuse, 8388608 ;  /* 0x4b0000006f657820 */ /* 0x040fe20000400000 */
[----:B------:R-:W-:Y:S01]  /*11930*/  FSETP.GEU.AND P1, PT, R111, 1.175494350822287508e-38, PT ;  /* 0x008000006f00780b */ /* 0x000fe20003f2e000 */
[----:B------:R-:W-:-:S03]  /*11940*/  FFMA.FTZ R2, R3, R186, -0.16845393180847167969 ;  /* 0xbe2c7f3003027423 */ /* 0x000fc600000100ba */
[----:B------:R-:W-:Y:S01]  /*11950*/  FSEL R101, R101, R111, !P1 ;  /* 0x0000006f65657208 */ /* 0x000fe20004800000 */
[----:B------:R-:W-:-:S03]  /*11960*/  FFMA.FTZ R2, R3, R2, 0.1716887056827545166 ;  /* 0x3e2fcf2a03027423 */ /* 0x000fc60000010002 */
[----:B------:R-:W-:Y:S01]  /*11970*/  IADD3 R105, R101, -0x3f3504f3, RZ ;  /* 0xc0cafb0d65697810 */ /* 0x000fe20007ffe0ff */
[----:B------:R-:W-:-:S03]  /*11980*/  FFMA.FTZ R2, R3, R2, -0.17900948226451873779 ;  /* 0xbe374e4303027423 */ /* 0x000fc60000010002 */
[----:B------:R-:W-:Y:S01]  /*11990*/  LOP3.LUT R105, R105, 0xff800000, RZ, 0xc0, !PT ;  /* 0xff80000069697812 */ /* 0x000fe200078ec0ff */
[----:B------:R-:W-:-:S04]  /*119a0*/  FFMA.FTZ R2, R3, R2, 0.20512372255325317383 ;  /* 0x3e520bf403027423 */ /* 0x000fc80000010002 */
[----:B------:R-:W-:Y:S01]  /*119b0*/  FFMA.FTZ R103, R3, R2, -0.24046532809734344482 ;  /* 0xbe763c8b03677423 */ /* 0x000fe20000010002 */
[----:B------:R-:W-:-:S03]  /*119c0*/  IADD3 R2, R101, -R105, RZ ;  /* 0x8000006965027210 */ /* 0x000fc60007ffe0ff */
[C---:B------:R-:W-:Y:S02]  /*119d0*/  FFMA.FTZ R103, R3.reuse, R103, 0.28857114911079406738 ;  /* 0x3e93bf9903677423 */ /* 0x040fe40000010067 */
[----:B------:R-:W-:Y:S02]  /*119e0*/  FADD R2, R2, -1 ;  /* 0xbf80000002027421 */ /* 0x000fe40000000000 */
[C---:B------:R-:W-:Y:S02]  /*119f0*/  FFMA.FTZ R104, R3.reuse, R103, -0.36067417263984680176 ;  /* 0xbeb8aa4903687423 */ /* 0x040fe40000010067 */
[C---:B------:R-:W-:Y:S02]  /*11a00*/  FFMA.FTZ R103, R2.reuse, R186, -0.16845393180847167969 ;  /* 0xbe2c7f3002677423 */ /* 0x040fe400000100ba */
[----:B------:R-:W-:Y:S02]  /*11a10*/  FFMA.FTZ R104, R3, R104, 0.48089820146560668945 ;  /* 0x3ef6384a03687423 */ /* 0x000fe40000010068 */
[----:B------:R-:W-:-:S02]  /*11a20*/  FFMA.FTZ R103, R2, R103, 0.1716887056827545166 ;  /* 0x3e2fcf2a02677423 */ /* 0x000fc40000010067 */
[C---:B------:R-:W-:Y:S02]  /*11a30*/  FFMA.FTZ R104, R3.reuse, R104, -0.72134751081466674805 ;  /* 0xbf38aa3b03687423 */ /* 0x040fe40000010068 */
[C---:B------:R-:W-:Y:S01]  /*11a40*/  FFMA.FTZ R103, R2.reuse, R103, -0.17900948226451873779 ;  /* 0xbe374e4302677423 */ /* 0x040fe20000010067 */
[----:B------:R0:W1:Y:S01]  /*11a50*/  I2F R106, R102 ;  /* 0x00000066006a7306 */ /* 0x0000620000201400 */
[C---:B------:R-:W-:Y:S02]  /*11a60*/  FMUL R104, R3.reuse, R104 ;  /* 0x0000006803687220 */ /* 0x040fe40000400000 */
[----:B------:R-:W-:Y:S02]  /*11a70*/  FFMA.FTZ R103, R2, R103, 0.20512372255325317383 ;  /* 0x3e520bf402677423 */ /* 0x000fe40000010067 */
[----:B------:R-:W-:Y:S01]  /*11a80*/  FMUL R104, R3, R104 ;  /* 0x0000006803687220 */ /* 0x000fe20000400000 */
[----:B------:R-:W-:Y:S01]  /*11a90*/  ISETP.GE.U32.AND P2, PT, R100, 0x7f800000, PT ;  /* 0x7f8000006400780c */ /* 0x000fe20003f46070 */
[----:B0-----:R-:W-:-:S02]  /*11aa0*/  FFMA.FTZ R102, R2, R103, -0.24046532809734344482 ;  /* 0xbe763c8b02667423 */ /* 0x001fc40000010067 */
[----:B------:R-:W-:Y:S02]  /*11ab0*/  FFMA.FTZ R104, R3, 1.4426950216293334961, R104 ;  /* 0x3fb8aa3b03687823 */ /* 0x000fe40000010068 */
[----:B------:R-:W-:Y:S01]  /*11ac0*/  FFMA.FTZ R3, R2, R102, 0.28857114911079406738 ;  /* 0x3e93bf9902037423 */ /* 0x000fe20000010066 */
[----:B------:R-:W-:Y:S02]  /*11ad0*/  FSEL R102, RZ, -23, P0 ;  /* 0xc1b80000ff667808 */ /* 0x000fe40000000000 */
[----:B------:R-:W-:-:S03]  /*11ae0*/  FSETP.NEU.AND P0, PT, R100, RZ, PT ;  /* 0x000000ff6400720b */ /* 0x000fc60003f0d000 */
[----:B-1----:R-:W-:Y:S01]  /*11af0*/  FFMA.FTZ R102, R106, 1.1920928955078125e-07, R102 ;  /* 0x340000006a667823 */ /* 0x002fe20000010066 */
[----:B------:R-:W-:-:S03]  /*11b00*/  LOP3.LUT R0, R0, 0xfffff7ff, RZ, 0xc0, !PT ;  /* 0xfffff7ff00007812 */ /* 0x000fc600078ec0ff */
[----:B------:R-:W-:Y:S01]  /*11b10*/  FADD R234, R102, R104 ;  /* 0x0000006866ea7221 */ /* 0x000fe20000000000 */
[----:B------:R-:W-:Y:S01]  /*11b20*/  @P2 MOV R102, 0x7f800000 ;  /* 0x7f80000000662802 */ /* 0x000fe20000000f00 */
[----:B------:R-:W-:-:S04]  /*11b30*/  FFMA.FTZ R3, R2, R3, -0.36067417263984680176 ;  /* 0xbeb8aa4902037423 */ /* 0x000fc80000010003 */
[----:B------:R-:W-:Y:S01]  /*11b40*/  @P2 FFMA.FTZ R234, R100, R102, +INF ;  /* 0x7f80000064ea2423 */ /* 0x000fe20000010066 */
[----:B------:R-:W-:Y:S01]  /*11b50*/  @P0 LOP3.LUT R0, R0, 0x800, RZ, 0xfc, !PT ;  /* 0x0000080000000812 */ /* 0x000fe200078efcff */
[C---:B------:R-:W-:Y:S01]  /*11b60*/  FFMA.FTZ R3, R2.reuse, R3, 0.48089820146560668945 ;  /* 0x3ef6384a02037423 */ /* 0x040fe20000010003 */
[C---:B------:R-:W-:Y:S01]  /*11b70*/  FSETP.GEU.AND P0, PT, R107.reuse, 1.175494350822287508e-38, PT ;  /* 0x008000006b00780b */ /* 0x040fe20003f0e000 */
[----:B------:R-:W-:Y:S01]  /*11b80*/  FMUL R100, R107, 8388608 ;  /* 0x4b0000006b647820 */ /* 0x000fe20000400000 */
[C---:B------:R-:W-:Y:S01]  /*11b90*/  FSETP.GEU.AND P2, PT, R109.reuse, 1.175494350822287508e-38, PT ;  /* 0x008000006d00780b */ /* 0x040fe20003f4e000 */
[----:B------:R-:W-:Y:S02]  /*11ba0*/  FMUL R102, R109, 8388608 ;  /* 0x4b0000006d667820 */ /* 0x000fe40000400000 */
[----:B------:R-:W-:Y:S01]  /*11bb0*/  FFMA.FTZ R3, R2, R3, -0.72134751081466674805 ;  /* 0xbf38aa3b02037423 */ /* 0x000fe20000010003 */
[----:B------:R-:W-:Y:S02]  /*11bc0*/  FSEL R100, R100, R107, !P0 ;  /* 0x0000006b64647208 */ /* 0x000fe40004000000 */
[----:B------:R-:W-:Y:S01]  /*11bd0*/  FSEL R102, R102, R109, !P2 ;  /* 0x0000006d66667208 */ /* 0x000fe20005000000 */
[----:B------:R-:W-:Y:S01]  /*11be0*/  FMUL R3, R2, R3 ;  /* 0x0000000302037220 */ /* 0x000fe20000400000 */
[----:B------:R-:W-:-:S02]  /*11bf0*/  IADD3 R103, R100, -0x3f3504f3, RZ ;  /* 0xc0cafb0d64677810 */ /* 0x000fc40007ffe0ff */
[----:B------:R-:W-:Y:S01]  /*11c00*/  IADD3 R104, R102, -0x3f3504f3, RZ ;  /* 0xc0cafb0d66687810 */ /* 0x000fe20007ffe0ff */
[C---:B------:R-:W-:Y:S01]  /*11c10*/  FMUL R3, R2.reuse, R3 ;  /* 0x0000000302037220 */ /* 0x040fe20000400000 */
[----:B------:R-:W-:Y:S02]  /*11c20*/  MOV R213, R211 ;  /* 0x000000d300d57202 */ /* 0x000fe40000000f00 */
[----:B------:R-:W-:Y:S02]  /*11c30*/  LOP3.LUT R103, R103, 0xff800000, RZ, 0xc0, !PT ;  /* 0xff80000067677812 */ /* 0x000fe400078ec0ff */
[----:B------:R-:W-:Y:S02]  /*11c40*/  MOV R211, R206 ;  /* 0x000000ce00d37202 */ /* 0x000fe40000000f00 */
[----:B------:R-:W-:Y:S01]  /*11c50*/  MOV R206, R185 ;  /* 0x000000b900ce7202 */ /* 0x000fe20000000f00 */
[----:B------:R-:W-:Y:S01]  /*11c60*/  FFMA.FTZ R185, R2, 1.4426950216293334961, R3 ;  /* 0x3fb8aa3b02b97823 */ /* 0x000fe20000010003 */
[----:B------:R-:W-:-:S02]  /*11c70*/  LOP3.LUT R104, R104, 0xff800000, RZ, 0xc0, !PT ;  /* 0xff80000068687812 */ /* 0x000fc400078ec0ff */
[----:B------:R-:W-:Y:S02]  /*11c80*/  IADD3 R3, R100, -R103, RZ ;  /* 0x8000006764037210 */ /* 0x000fe40007ffe0ff */
[----:B------:R-:W-:Y:S02]  /*11c90*/  IADD3 R2, R102, -R104, RZ ;  /* 0x8000006866027210 */ /* 0x000fe40007ffe0ff */
[----:B------:R-:W-:Y:S01]  /*11ca0*/  MOV R215, R209 ;  /* 0x000000d100d77202 */ /* 0x000fe20000000f00 */
[----:B------:R-:W-:Y:S01]  /*11cb0*/  FADD R3, R3, -1 ;  /* 0xbf80000003037421 */ /* 0x000fe20000000000 */
[----:B------:R-:W-:Y:S01]  /*11cc0*/  MOV R209, R207 ;  /* 0x000000cf00d17202 */ /* 0x000fe20000000f00 */
[----:B------:R-:W-:Y:S01]  /*11cd0*/  FADD R2, R2, -1 ;  /* 0xbf80000002027421 */ /* 0x000fe20000000000 */
[----:B------:R-:W-:Y:S02]  /*11ce0*/  MOV R207, R206 ;  /* 0x000000ce00cf7202 */ /* 0x000fe40000000f00 */
[----:B------:R-:W-:Y:S01]  /*11cf0*/  MOV R206, R108 ;  /* 0x0000006c00ce7202 */ /* 0x000fe20000000f00 */
[----:B------:R-:W-:-:S02]  /*11d00*/  FFMA.FTZ R108, R3, R186, -0.16845393180847167969 ;  /* 0xbe2c7f30036c7423 */ /* 0x000fc400000100ba */
[C---:B------:R-:W-:Y:S02]  /*11d10*/  FFMA.FTZ R106, R2.reuse, R186, -0.16845393180847167969 ;  /* 0xbe2c7f30026a7423 */ /* 0x040fe400000100ba */
[C---:B------:R-:W-:Y:S02]  /*11d20*/  FFMA.FTZ R108, R3.reuse, R108, 0.1716887056827545166 ;  /* 0x3e2fcf2a036c7423 */ /* 0x040fe4000001006c */
[C---:B------:R-:W-:Y:S02]  /*11d30*/  FFMA.FTZ R106, R2.reuse, R106, 0.1716887056827545166 ;  /* 0x3e2fcf2a026a7423 */ /* 0x040fe4000001006a */
[C---:B------:R-:W-:Y:S02]  /*11d40*/  FFMA.FTZ R108, R3.reuse, R108, -0.17900948226451873779 ;  /* 0xbe374e43036c7423 */ /* 0x040fe4000001006c */
[----:B------:R-:W-:Y:S02]  /*11d50*/  FFMA.FTZ R106, R2, R106, -0.17900948226451873779 ;  /* 0xbe374e43026a7423 */ /* 0x000fe4000001006a */
[----:B------:R-:W-:-:S02]  /*11d60*/  FFMA.FTZ R108, R3, R108, 0.20512372255325317383 ;  /* 0x3e520bf4036c7423 */ /* 0x000fc4000001006c */
[C---:B------:R-:W-:Y:S02]  /*11d70*/  FFMA.FTZ R106, R2.reuse, R106, 0.20512372255325317383 ;  /* 0x3e520bf4026a7423 */ /* 0x040fe4000001006a */
[C---:B------:R-:W-:Y:S02]  /*11d80*/  FFMA.FTZ R108, R3.reuse, R108, -0.24046532809734344482 ;  /* 0xbe763c8b036c7423 */ /* 0x040fe4000001006c */
[C---:B------:R-:W-:Y:S02]  /*11d90*/  FFMA.FTZ R106, R2.reuse, R106, -0.24046532809734344482 ;  /* 0xbe763c8b026a7423 */ /* 0x040fe4000001006a */
[C---:B------:R-:W-:Y:S02]  /*11da0*/  FFMA.FTZ R108, R3.reuse, R108, 0.28857114911079406738 ;  /* 0x3e93bf99036c7423 */ /* 0x040fe4000001006c */
[----:B------:R-:W-:Y:S02]  /*11db0*/  FFMA.FTZ R106, R2, R106, 0.28857114911079406738 ;  /* 0x3e93bf99026a7423 */ /* 0x000fe4000001006a */
[----:B------:R-:W-:-:S02]  /*11dc0*/  FFMA.FTZ R108, R3, R108, -0.36067417263984680176 ;  /* 0xbeb8aa49036c7423 */ /* 0x000fc4000001006c */
[C---:B------:R-:W-:Y:S02]  /*11dd0*/  FFMA.FTZ R106, R2.reuse, R106, -0.36067417263984680176 ;  /* 0xbeb8aa49026a7423 */ /* 0x040fe4000001006a */
[C---:B------:R-:W-:Y:S02]  /*11de0*/  FFMA.FTZ R108, R3.reuse, R108, 0.48089820146560668945 ;  /* 0x3ef6384a036c7423 */ /* 0x040fe4000001006c */
[C---:B------:R-:W-:Y:S02]  /*11df0*/  FFMA.FTZ R106, R2.reuse, R106, 0.48089820146560668945 ;  /* 0x3ef6384a026a7423 */ /* 0x040fe4000001006a */
[C---:B------:R-:W-:Y:S01]  /*11e00*/  FFMA.FTZ R108, R3.reuse, R108, -0.72134751081466674805 ;  /* 0xbf38aa3b036c7423 */ /* 0x040fe2000001006c */
[----:B------:R-:W-:Y:S01]  /*11e10*/  MOV R216, R198 ;  /* 0x000000c600d87202 */ /* 0x000fe20000000f00 */
[C---:B------:R-:W-:Y:S01]  /*11e20*/  FFMA.FTZ R106, R2.reuse, R106, -0.72134751081466674805 ;  /* 0xbf38aa3b026a7423 */ /* 0x040fe2000001006a */
[----:B------:R-:W-:Y:S01]  /*11e30*/  MOV R198, R115 ;  /* 0x0000007300c67202 */ /* 0x000fe20000000f00 */
[----:B------:R-:W-:Y:S01]  /*11e40*/  FMUL R108, R3, R108 ;  /* 0x0000006c036c7220 */ /* 0x000fe20000400000 */
[----:B------:R0:W-:Y:S02]  /*11e50*/  I2F R115, R105 ;  /* 0x0000006900737306 */ /* 0x0001e40000201400 */
[----:B0-----:R-:W-:-:S02]  /*11e60*/  FMUL R105, R2, R106 ;  /* 0x0000006a02697220 */ /* 0x001fc40000400000 */
[----:B------:R-:W-:-:S04]  /*11e70*/  FMUL R106, R3, R108 ;  /* 0x0000006c036a7220 */ /* 0x000fc80000400000 */
[----:B------:R-:W-:Y:S02]  /*11e80*/  FFMA.FTZ R184, R3, 1.4426950216293334961, R106 ;  /* 0x3fb8aa3b03b87823 */ /* 0x000fe4000001006a */
[----:B------:R-:W2:Y:S01]  /*11e90*/  LDL.LU R106, [R1+0x23c] ;  /* 0x00023c00016a7983 */ /* 0x000ea20000300800 */
[----:B------:R-:W-:-:S04]  /*11ea0*/  FMUL R105, R2, R105 ;  /* 0x0000006902697220 */ /* 0x000fc80000400000 */
[----:B------:R-:W-:Y:S02]  /*11eb0*/  FFMA.FTZ R108, R2, 1.4426950216293334961, R105 ;  /* 0x3fb8aa3b026c7823 */ /* 0x000fe40000010069 */
[----:B------:R0:W1:Y:S02]  /*11ec0*/  I2F R105, R103 ;  /* 0x0000006700697306 */ /* 0x0000640000201400 */
[----:B0-----:R-:W-:Y:S02]  /*11ed0*/  FSEL R103, RZ, -23, P0 ;  /* 0xc1b80000ff677808 */ /* 0x001fe40000000000 */
[----:B------:R-:W-:Y:S02]  /*11ee0*/  ISETP.GE.U32.AND P0, PT, R101, 0x7f800000, PT ;  /* 0x7f8000006500780c */ /* 0x000fe40003f06070 */
[----:B------:R-:W-:Y:S01]  /*11ef0*/  FSEL R2, RZ, -23, P1 ;  /* 0xc1b80000ff027808 */ /* 0x000fe20000800000 */
[----:B-1----:R-:W-:-:S04]  /*11f00*/  FFMA.FTZ R105, R105, 1.1920928955078125e-07, R103 ;  /* 0x3400000069697823 */ /* 0x002fc80000010067 */
[----:B------:R-:W-:-:S06]  /*11f10*/  FFMA.FTZ R2, R115, 1.1920928955078125e-07, R2 ;  /* 0x3400000073027823 */ /* 0x000fcc0000010002 */
[----:B------:R-:W-:Y:S01]  /*11f20*/  @P0 MOV R103, 0x7f800000 ;  /* 0x7f80000000670802 */ /* 0x000fe20000000f00 */
[----:B------:R-:W-:-:S04]  /*11f30*/  FADD R233, R2, R185 ;  /* 0x000000b902e97221 */ /* 0x000fc80000000000 */
[----:B------:R-:W-:Y:S02]  /*11f40*/  @P0 FFMA.FTZ R233, R101, R103, +INF ;  /* 0x7f80000065e90423 */ /* 0x000fe40000010067 */
[----:B------:R-:W-:-:S03]  /*11f50*/  FADD R184, R105, R184 ;  /* 0x000000b869b87221 */ /* 0x000fc60000000000 */
[----:B------:R-:W-:Y:S04]  /*11f60*/  STL [R1+0x638], R233 ;  /* 0x000638e901007387 */ /* 0x000fe80000100800 */
[----:B------:R-:W3:Y:S01]  /*11f70*/  LDL.LU R105, [R1+0x240] ;  /* 0x0002400001697983 */ /* 0x000ee20000300800 */
[----:B------:R-:W0:Y:S01]  /*11f80*/  I2F R104, R104 ;  /* 0x0000006800687306 */ /* 0x000e220000201400 */
[----:B------:R-:W-:-:S05]  /*11f90*/  FSEL R2, RZ, -23, P2 ;  /* 0xc1b80000ff027808 */ /* 0x000fca0001000000 */
[----:B0-----:R-:W-:Y:S01]  /*11fa0*/  FFMA.FTZ R104, R104, 1.1920928955078125e-07, R2 ;  /* 0x3400000068687823 */ /* 0x001fe20000010002 */
[----:B------:R-:W-:Y:S02]  /*11fb0*/  ISETP.GE.U32.AND P0, PT, R100, 0x7f800000, PT ;  /* 0x7f8000006400780c */ /* 0x000fe40003f06070 */
[----:B------:R-:W-:Y:S01]  /*11fc0*/  FSETP.NEU.AND P2, PT, R101, RZ, PT ;  /* 0x000000ff6500720b */ /* 0x000fe20003f4d000 */
[----:B------:R-:W-:Y:S01]  /*11fd0*/  FADD R231, R104, R108 ;  /* 0x0000006c68e77221 */ /* 0x000fe20000000000 */
[----:B------:R-:W-:Y:S01]  /*11fe0*/  BAR.SYNC.DEFER_BLOCKING 0x0 ;  /* 0x0000000000007b1d */ /* 0x000fe20000010000 */
[C---:B--2---:R-:W-:Y:S01]  /*11ff0*/  FMUL R185, R106.reuse, 8388608 ;  /* 0x4b0000006ab97820 */ /* 0x044fe20000400000 */
        /* <DEDUP_REMOVED lines=10> */
[----:B------:R-:W-:-:S04]  /*120a0*/  FFMA.FTZ R103, R2, R103, -0.24046532809734344482 ;  /* 0xbe763c8b02677423 */ /* 0x000fc80000010067 */
[----:B------:R-:W-:-:S04]  /*120b0*/  FFMA.FTZ R103, R2, R103, 0.28857114911079406738 ;  /* 0x3e93bf9902677423 */ /* 0x000fc80000010067 */
[----:B------:R-:W-:-:S04]  /*120c0*/  FFMA.FTZ R103, R2, R103, -0.36067417263984680176 ;  /* 0xbeb8aa4902677423 */ /* 0x000fc80000010067 */
[----:B------:R-:W-:-:S04]  /*120d0*/  FFMA.FTZ R103, R2, R103, 0.48089820146560668945 ;  /* 0x3ef6384a02677423 */ /* 0x000fc80000010067 */
[----:B------:R-:W-:-:S04]  /*120e0*/  FFMA.FTZ R103, R2, R103, -0.72134751081466674805 ;  /* 0xbf38aa3b02677423 */ /* 0x000fc80000010067 */
[----:B------:R-:W-:-:S04]  /*120f0*/  FMUL R103, R2, R103 ;  /* 0x0000006702677220 */ /* 0x000fc80000400000 */
[----:B------:R-:W-:-:S04]  /*12100*/  FMUL R103, R2, R103 ;  /* 0x0000006702677220 */ /* 0x000fc80000400000 */
[----:B------:R-:W-:Y:S01]  /*12110*/  FFMA.FTZ R115, R2, 1.4426950216293334961, R103 ;  /* 0x3fb8aa3b02737823 */ /* 0x000fe20000010067 */
[----:B------:R-:W-:Y:S01]  /*12120*/  @P0 MOV R2, 0x7f800000 ;  /* 0x7f80000000020802 */ /* 0x000fe20000000f00 */
[----:B------:R0:W1:Y:S01]  /*12130*/  I2F R101, R3 ;  /* 0x0000000300657306 */ /* 0x0000620000201400 */
[----:B---3--:R-:W-:-:S03]  /*12140*/  FMUL R108, R105, 8388608 ;  /* 0x4b000000696c7820 */ /* 0x008fc60000400000 */
[----:B------:R-:W-:Y:S01]  /*12150*/  @P0 FFMA.FTZ R184, R100, R2, +INF ;  /* 0x7f80000064b80423 */ /* 0x000fe20000010002 */
[----:B------:R-:W-:Y:S02]  /*12160*/  FSETP.GEU.AND P0, PT, R105, 1.175494350822287508e-38, PT ;  /* 0x008000006900780b */ /* 0x000fe40003f0e000 */
[----:B------:R-:W-:Y:S02]  /*12170*/  FSEL R2, RZ, -23, P1 ;  /* 0xc1b80000ff027808 */ /* 0x000fe40000800000 */
[----:B------:R-:W-:Y:S02]  /*12180*/  FSEL R108, R108, R105, !P0 ;  /* 0x000000696c6c7208 */ /* 0x000fe40004000000 */
[----:B------:R-:W-:Y:S02]  /*12190*/  ISETP.GE.U32.AND P1, PT, R102, 0x7f800000, PT ;  /* 0x7f8000006600780c */ /* 0x000fe40003f26070 */
[----:B0-----:R-:W-:-:S04]  /*121a0*/  IADD3 R3, R108, -0x3f3504f3, RZ ;  /* 0xc0cafb0d6c037810 */ /* 0x001fc80007ffe0ff */
[----:B------:R-:W-:Y:S01]  /*121b0*/  LOP3.LUT R3, R3, 0xff800000, RZ, 0xc0, !PT ;  /* 0xff80000003037812 */ /* 0x000fe200078ec0ff */
[----:B-1----:R-:W-:-:S03]  /*121c0*/  FFMA.FTZ R103, R101, 1.1920928955078125e-07, R2 ;  /* 0x3400000065677823 */ /* 0x002fc60000010002 */
[----:B------:R-:W-:-:S03]  /*121d0*/  IADD3 R2, R108, -R3, RZ ;  /* 0x800000036c027210 */ /* 0x000fc60007ffe0ff */
[----:B------:R-:W-:Y:S02]  /*121e0*/  @P1 MOV R101, 0x7f800000 ;  /* 0x7f80000000651802 */ /* 0x000fe40000000f00 */
[----:B------:R-:W-:-:S03]  /*121f0*/  FADD R2, R2, -1 ;  /* 0xbf80000002027421 */ /* 0x000fc60000000000 */
[----:B------:R-:W-:Y:S02]  /*12200*/  @P1 FFMA.FTZ R231, R102, R101, +INF ;  /* 0x7f80000066e71423 */ /* 0x000fe40000010065 */
[----:B------:R-:W-:-:S04]  /*12210*/  FFMA.FTZ R101, R2, R186, -0.16845393180847167969 ;  /* 0xbe2c7f3002657423 */ /* 0x000fc800000100ba */
[----:B------:R-:W-:-:S04]  /*12220*/  FFMA.FTZ R101, R2, R101, 0.1716887056827545166 ;  /* 0x3e2fcf2a02657423 */ /* 0x000fc80000010065 */
[----:B------:R-:W-:-:S04]  /*12230*/  FFMA.FTZ R101, R2, R101, -0.17900948226451873779 ;  /* 0xbe374e4302657423 */ /* 0x000fc80000010065 */
[----:B------:R-:W-:-:S04]  /*12240*/  FFMA.FTZ R101, R2, R101, 0.20512372255325317383 ;  /* 0x3e520bf402657423 */ /* 0x000fc80000010065 */
[----:B------:R-:W-:-:S04]  /*12250*/  FFMA.FTZ R101, R2, R101, -0.24046532809734344482 ;  /* 0xbe763c8b02657423 */ /* 0x000fc80000010065 */
[----:B------:R-:W-:-:S04]  /*12260*/  FFMA.FTZ R101, R2, R101, 0.28857114911079406738 ;  /* 0x3e93bf9902657423 */ /* 0x000fc80000010065 */
[----:B------:R-:W-:-:S04]  /*12270*/  FFMA.FTZ R101, R2, R101, -0.36067417263984680176 ;  /* 0xbeb8aa4902657423 */ /* 0x000fc80000010065 */
[----:B------:R-:W-:Y:S01]  /*12280*/  FFMA.FTZ R101, R2, R101, 0.48089820146560668945 ;  /* 0x3ef6384a02657423 */ /* 0x000fe20000010065 */
[----:B------:R-:W-:-:S03]  /*12290*/  ISETP.GE.U32.AND P1, PT, R185, 0x7f800000, PT ;  /* 0x7f800000b900780c */ /* 0x000fc60003f26070 */
[----:B------:R-:W-:-:S04]  /*122a0*/  FFMA.FTZ R101, R2, R101, -0.72134751081466674805 ;  /* 0xbf38aa3b02657423 */ /* 0x000fc80000010065 */
[----:B------:R-:W-:-:S04]  /*122b0*/  FMUL R101, R2, R101 ;  /* 0x0000006502657220 */ /* 0x000fc80000400000 */
[----:B------:R-:W-:-:S04]  /*122c0*/  FMUL R101, R2, R101 ;  /* 0x0000006502657220 */ /* 0x000fc80000400000 */
[----:B------:R-:W-:Y:S01]  /*122d0*/  FFMA.FTZ R101, R2, 1.4426950216293334961, R101 ;  /* 0x3fb8aa3b02657823 */ /* 0x000fe20000010065 */
[----:B------:R-:W-:Y:S01]  /*122e0*/  @P1 MOV R2, 0x7f800000 ;  /* 0x7f80000000021802 */ /* 0x000fe20000000f00 */
[----:B------:R-:W-:Y:S01]  /*122f0*/  FADD R230, R103, R115 ;  /* 0x0000007367e67221 */ /* 0x000fe20000000000 */
[----:B------:R0:W-:Y:S03]  /*12300*/  STL [R1+0x7c], R184 ;  /* 0x00007cb801007387 */ /* 0x0001e60000100800 */
[----:B------:R-:W-:Y:S01]  /*12310*/  @P1 FFMA.FTZ R230, R185, R2, +INF ;  /* 0x7f800000b9e61423 */ /* 0x000fe20000010002 */
[----:B------:R-:W-:Y:S04]  /*12320*/  STL [R1+0x634], R231 ;  /* 0x000634e701007387 */ /* 0x000fe80000100800 */
[----:B------:R-:W-:Y:S04]  /*12330*/  STL [R1+0x630], R230 ;  /* 0x000630e601007387 */ /* 0x000fe80000100800 */
[----:B------:R-:W0:Y:S01]  /*12340*/  LDL.LU R104, [R1+0x244] ;  /* 0x0002440001687983 */ /* 0x000e220000300800 */
[----:B------:R-:W1:Y:S01]  /*12350*/  I2F R3, R3 ;  /* 0x0000000300037306 */ /* 0x000e620000201400 */
[----:B------:R-:W-:-:S02]  /*12360*/  ISETP.GE.U32.AND P1, PT, R108, 0x7f800000, PT ;  /* 0x7f8000006c00780c */ /* 0x000fc40003f26070 */
[----:B------:R-:W-:-:S05]  /*12370*/  FSEL R2, RZ, -23, P0 ;  /* 0xc1b80000ff027808 */ /* 0x000fca0000000000 */
[----:B-1----:R-:W-:-:S06]  /*12380*/  FFMA.FTZ R2, R3, 1.1920928955078125e-07, R2 ;  /* 0x3400000003027823 */ /* 0x002fcc0000010002 */
[----:B------:R-:W-:Y:S01]  /*12390*/  @P1 MOV R3, 0x7f800000 ;  /* 0x7f80000000031802 */ /* 0x000fe20000000f00 */
[----:B------:R-:W-:-:S04]  /*123a0*/  FADD R229, R2, R101 ;  /* 0x0000006502e57221 */ /* 0x000fc80000000000 */
[----:B------:R-:W-:-:S05]  /*123b0*/  @P1 FFMA.FTZ R229, R108, R3, +INF ;  /* 0x7f8000006ce51423 */ /* 0x000fca0000010003 */
[----:B------:R-:W-:Y:S04]  /*123c0*/  STL [R1+0x62c], R229 ;  /* 0x00062ce501007387 */ /* 0x000fe80000100800 */
[----:B------:R-:W2:Y:S01]  /*123d0*/  LDL.LU R103, [R1+0x248] ;  /* 0x0002480001677983 */ /* 0x000ea20000300800 */
[----:B------:R-:W-:Y:S01]  /*123e0*/  FSETP.NEU.AND P1, PT, R100, RZ, PT ;  /* 0x000000ff6400720b */ /* 0x000fe20003f2d000 */
[C---:B0-----:R-:W-:Y:S01]  /*123f0*/  FMUL R184, R104.reuse, 8388608 ;  /* 0x4b00000068b87820 */ /* 0x041fe20000400000 */
[----:B------:R-:W-:-:S04]  /*12400*/  FSETP.GEU.AND P0, PT, R104, 1.175494350822287508e-38, PT ;  /* 0x008000006800780b */ /* 0x000fc80003f0e000 */
[----:B------:R-:W-:-:S04]  /*12410*/  FSEL R184, R184, R104, !P0 ;  /* 0x00000068b8b87208 */ /* 0x000fc80004000000 */
[----:B------:R-:W-:-:S04]  /*12420*/  IADD3 R2, R184, -0x3f3504f3, RZ ;  /* 0xc0cafb0db8027810 */ /* 0x000fc80007ffe0ff */
[----:B------:R-:W-:-:S04]  /*12430*/  LOP3.LUT R2, R2, 0xff800000, RZ, 0xc0, !PT ;  /* 0xff80000002027812 */ /* 0x000fc800078ec0ff */
[----:B------:R0:W1:Y:S01]  /*12440*/  I2F R101, R2 ;  /* 0x0000000200657306 */ /* 0x0000620000201400 */
[----:B------:R-:W-:Y:S02]  /*12450*/  FSEL R3, RZ, -23, P0 ;  /* 0xc1b80000ff037808 */ /* 0x000fe40000000000 */
[----:B0-----:R-:W-:-:S05]  /*12460*/  IADD3 R2, R184, -R2, RZ ;  /* 0x80000002b8027210 */ /* 0x001fca0007ffe0ff */
[----:B------:R-:W-:Y:S02]  /*12470*/  FADD R2, R2, -1 ;  /* 0xbf80000002027421 */ /* 0x000fe40000000000 */
[----:B-1----:R-:W-:Y:S02]  /*12480*/  FFMA.FTZ R101, R101, 1.1920928955078125e-07, R3 ;  /* 0x3400000065657823 */ /* 0x002fe40000010003 */
        /* <DEDUP_REMOVED lines=8> */
[----:B------:R-:W-:Y:S01]  /*12510*/  FFMA.FTZ R3, R2, R3, -0.72134751081466674805 ;  /* 0xbf38aa3b02037423 */ /* 0x000fe20000010003 */
[----:B------:R-:W-:-:S03]  /*12520*/  ISETP.GE.U32.AND P0, PT, R184, 0x7f800000, PT ;  /* 0x7f800000b800780c */ /* 0x000fc60003f06070 */
[----:B------:R-:W-:-:S04]  /*12530*/  FMUL R3, R2, R3 ;  /* 0x0000000302037220 */ /* 0x000fc80000400000 */
[----:B------:R-:W-:-:S04]  /*12540*/  FMUL R3, R2, R3 ;  /* 0x0000000302037220 */ /* 0x000fc80000400000 */
[----:B------:R-:W-:-:S04]  /*12550*/  FFMA.FTZ R2, R2, 1.4426950216293334961, R3 ;  /* 0x3fb8aa3b02027823 */ /* 0x000fc80000010003 */
[----:B------:R-:W-:Y:S01]  /*12560*/  FADD R115, R101, R2 ;  /* 0x0000000265737221 */ /* 0x000fe20000000000 */
[----:B------:R-:W-:-:S05]  /*12570*/  @P0 MOV R2, 0x7f800000 ;  /* 0x7f80000000020802 */ /* 0x000fca0000000f00 */
[----:B------:R-:W-:Y:S01]  /*12580*/  @P0 FFMA.FTZ R115, R184, R2, +INF ;  /* 0x7f800000b8730423 */ /* 0x000fe20000010002 */
[----:B--2---:R-:W-:-:S04]  /*12590*/  FSETP.GEU.AND P0, PT, R103, 1.175494350822287508e-38, PT ;  /* 0x008000006700780b */ /* 0x004fc80003f0e000 */
[----:B------:R0:W-:Y:S02]  /*125a0*/  STL [R1+0x1dc], R115 ;  /* 0x0001dc7301007387 */ /* 0x0001e40000100800 */
[----:B0-----:R-:W-:-:S05]  /*125b0*/  FMUL R115, R103, 8388608 ;  /* 0x4b00000067737820 */ /* 0x001fca0000400000 */
        /* <DEDUP_REMOVED lines=24> */
[----:B------:R-:W-:Y:S02]  /*12740*/  FSETP.NEU.AND P0, PT, R102, RZ, PT ;  /* 0x000000ff6600720b */ /* 0x000fe40003f0d000 */
[----:B------:R-:W2:Y:S01]  /*12750*/  LDL.LU R102, [R1+0x24c] ;  /* 0x00024c0001667983 */ /* 0x000ea20000300800 */
[----:B------:R-:W-:-:S04]  /*12760*/  LOP3.LUT R0, R0, 0xffffefff, RZ, 0xc0, !PT ;  /* 0xffffefff00007812 */ /* 0x000fc800078ec0ff */
[----:B------:R-:W-:-:S04]  /*12770*/  @P2 LOP3.LUT R0, R0, 0x1000, RZ, 0xfc, !PT ;  /* 0x0000100000002812 */ /* 0x000fc800078efcff */
[----:B------:R-:W-:-:S04]  /*12780*/  LOP3.LUT R0, R0, 0xffff7fff, RZ, 0xc0, !PT ;  /* 0xffff7fff00007812 */ /* 0x000fc800078ec0ff */
[----:B------:R-:W-:-:S04]  /*12790*/  @P1 LOP3.LUT R0, R0, 0x8000, RZ, 0xfc, !PT ;  /* 0x0000800000001812 */ /* 0x000fc800078efcff */
[----:B------:R-:W-:-:S04]  /*127a0*/  LOP3.LUT R0, R0, 0xffbfffff, RZ, 0xc0, !PT ;  /* 0xffbfffff00007812 */ /* 0x000fc800078ec0ff */
[----:B------:R-:W-:-:S04]  /*127b0*/  @P0 LOP3.LUT R0, R0, 0x400000, RZ, 0xfc, !PT ;  /* 0x0040000000000812 */ /* 0x000fc800078efcff */
[----:B------:R-:W-:Y:S01]  /*127c0*/  LOP3.LUT R0, R0, 0xffdfffff, RZ, 0xc0, !PT ;  /* 0xffdfffff00007812 */ /* 0x000fe200078ec0ff */
[C---:B--2---:R-:W-:Y:S01]  /*127d0*/  FMUL R3, R102.reuse, 8388608 ;  /* 0x4b00000066037820 */ /* 0x044fe20000400000 */
        /* <DEDUP_REMOVED lines=13> */
[----:B------:R-:W-:Y:S01]  /*128b0*/  FFMA.FTZ R100, R2, R100, -0.24046532809734344482 ;  /* 0xbe763c8b02647423 */ /* 0x000fe20000010064 */
[----:B------:R-:W-:-:S03]  /*128c0*/  FSETP.NEU.AND P0, PT, R185, RZ, PT ;  /* 0x000000ffb900720b */ /* 0x000fc60003f0d000 */
[----:B------:R-:W-:-:S04]  /*128d0*/  FFMA.FTZ R100, R2, R100, 0.28857114911079406738 ;  /* 0x3e93bf9902647423 */ /* 0x000fc80000010064 */
[----:B------:R-:W-:-:S04]  /*128e0*/  FFMA.FTZ R100, R2, R100, -0.36067417263984680176 ;  /* 0xbeb8aa4902647423 */ /* 0x000fc80000010064 */
[----:B------:R-:W-:-:S04]  /*128f0*/  FFMA.FTZ R100, R2, R100, 0.48089820146560668945 ;  /* 0x3ef6384a02647423 */ /* 0x000fc80000010064 */
[----:B------:R-:W-:Y:S01]  /*12900*/  FFMA.FTZ R100, R2, R100, -0.72134751081466674805 ;  /* 0xbf38aa3b02647423 */ /* 0x000fe20000010064 */
[----:B------:R-:W-:Y:S02]  /*12910*/  @P0 LOP3.LUT R0, R0, 0x200000, RZ, 0xfc, !PT ;  /* 0x0020000000000812 */ /* 0x000fe400078efcff */
[----:B------:R-:W-:Y:S01]  /*12920*/  ISETP.GE.U32.AND P0, PT, R3, 0x7f800000, PT ;  /* 0x7f8000000300780c */ /* 0x000fe20003f06070 */
[----:B------:R-:W-:-:S04]  /*12930*/  FMUL R100, R2, R100 ;  /* 0x0000006402647220 */ /* 0x000fc80000400000 */
[----:B------:R-:W-:-:S04]  /*12940*/  FMUL R100, R2, R100 ;  /* 0x0000006402647220 */ /* 0x000fc80000400000 */
[----:B------:R-:W-:-:S04]  /*12950*/  FFMA.FTZ R2, R2, 1.4426950216293334961, R100 ;  /* 0x3fb8aa3b02027823 */ /* 0x000fc80000010064 */
[----:B------:R-:W-:Y:S01]  /*12960*/  FADD R228, R101, R2 ;  /* 0x0000000265e47221 */ /* 0x000fe20000000000 */
[----:B------:R-:W-:-:S05]  /*12970*/  @P0 MOV R2, 0x7f800000 ;  /* 0x7f80000000020802 */ /* 0x000fca0000000f00 */
[----:B------:R-:W-:-:S05]  /*12980*/  @P0 FFMA.FTZ R228, R3, R2, +INF ;  /* 0x7f80000003e40423 */ /* 0x000fca0000010002 */
[----:B------:R-:W-:Y:S04]  /*12990*/  STL [R1+0x514], R228 ;  /* 0x000514e401007387 */ /* 0x000fe80000100800 */
[----:B------:R-:W2:Y:S01]  /*129a0*/  LDL.LU R101, [R1+0x250] ;  /* 0x0002500001657983 */ /* 0x000ea20000300800 */
[----:B------:R-:W-:Y:S02]  /*129b0*/  FSETP.NEU.AND P1, PT, R108, RZ, PT ;  /* 0x000000ff6c00720b */ /* 0x000fe40003f2d000 */
[----:B------:R-:W-:-:S11]  /*129c0*/  LOP3.LUT R0, R0, 0xffefffff, RZ, 0xc0, !PT ;  /* 0xffefffff00007812 */ /* 0x000fd600078ec0ff */
        /* <DEDUP_REMOVED lines=30> */
[----:B------:R0:W-:Y:S04]  /*12bb0*/  STL [R1+0x1b4], R217 ;  /* 0x0001b4d901007387 */ /* 0x0001e80000100800 */
[----:B0-----:R-:W2:Y:S01]  /*12bc0*/  LDL.LU R217, [R1+0x258] ;  /* 0x0002580001d97983 */ /* 0x001ea20000300800 */
[----:B------:R-:W-:Y:S02]  /*12bd0*/  MOV R100, R216 ;  /* 0x000000d800647202 */ /* 0x000fe40000000f00 */
[----:B------:R-:W-:Y:S02]  /*12be0*/  MOV R216, R213 ;  /* 0x000000d500d87202 */ /* 0x000fe40000000f00 */
[----:B------:R-:W-:Y:S02]  /*12bf0*/  MOV R213, R212 ;  /* 0x000000d400d57202 */ /* 0x000fe40000000f00 */
[----:B------:R-:W-:-:S02]  /*12c00*/  MOV R212, R211 ;  /* 0x000000d300d47202 */ /* 0x000fc40000000f00 */
[----:B------:R-:W-:Y:S01]  /*12c10*/  MOV R211, R199 ;  /* 0x000000c700d37202 */ /* 0x000fe20000000f00 */
[C---:B------:R-:W-:Y:S01]  /*12c20*/  FMUL R199, R100.reuse, 8388608 ;  /* 0x4b00000064c77820 */ /* 0x040fe20000400000 */
[----:B------:R-:W-:-:S04]  /*12c30*/  FSETP.GEU.AND P0, PT, R100, 1.175494350822287508e-38, PT ;  /* 0x008000006400780b */ /* 0x000fc80003f0e000 */
[----:B------:R-:W-:-:S04]  /*12c40*/  FSEL R199, R199, R100, !P0 ;  /* 0x00000064c7c77208 */ /* 0x000fc80004000000 */
[----:B------:R-:W-:Y:S02]  /*12c50*/  IADD3 R2, R199, -0x3f3504f3, RZ ;  /* 0xc0cafb0dc7027810 */ /* 0x000fe40007ffe0ff */
[----:B------:R-:W-:Y:S02]  /*12c60*/  FSETP.NEU.AND P1, PT, R115, RZ, PT ;  /* 0x000000ff7300720b */ /* 0x000fe40003f2d000 */
[----:B------:R-:W-:Y:S02]  /*12c70*/  LOP3.LUT R2, R2, 0xff800000, RZ, 0xc0, !PT ;  /* 0xff80000002027812 */ /* 0x000fe400078ec0ff */
[----:B------:R-:W-:Y:S02]  /*12c80*/  FSEL R115, RZ, -23, P0 ;  /* 0xc1b80000ff737808 */ /* 0x000fe40000000000 */
[----:B------:R-:W-:Y:S02]  /*12c90*/  FSETP.NEU.AND P0, PT, R3, RZ, PT ;  /* 0x000000ff0300720b */ /* 0x000fe40003f0d000 */
[----:B------:R0:W1:Y:S02]  /*12ca0*/  I2F R3, R2 ;  /* 0x0000000200037306 */ /* 0x0000640000201400 */
        /* <DEDUP_REMOVED lines=8> */
[----:B------:R-:W-:-:S03]  /*12d30*/  LOP3.LUT R0, R0, 0xfffbffff, RZ, 0xc0, !PT ;  /* 0xfffbffff00007812 */ /* 0x000fc600078ec0ff */
[----:B------:R-:W-:Y:S01]  /*12d40*/  FFMA.FTZ R3, R2, R3, 0.28857114911079406738 ;  /* 0x3e93bf9902037423 */ /* 0x000fe20000010003 */
[----:B------:R-:W-:-:S03]  /*12d50*/  @P1 LOP3.LUT R0, R0, 0x40000, RZ, 0xfc, !PT ;  /* 0x0004000000001812 */ /* 0x000fc600078efcff */
[----:B------:R-:W-:Y:S01]  /*12d60*/  FFMA.FTZ R3, R2, R3, -0.36067417263984680176 ;  /* 0xbeb8aa4902037423 */ /* 0x000fe20000010003 */
[----:B------:R-:W-:-:S03]  /*12d70*/  LOP3.LUT R0, R0, 0xfffdffff, RZ, 0xc0, !PT ;  /* 0xfffdffff00007812 */ /* 0x000fc600078ec0ff */
[----:B------:R-:W-:Y:S01]  /*12d80*/  FFMA.FTZ R3, R2, R3, 0.48089820146560668945 ;  /* 0x3ef6384a02037423 */ /* 0x000fe20000010003 */
[----:B------:R-:W-:-:S03]  /*12d90*/  @P0 LOP3.LUT R0, R0, 0x20000, RZ, 0xfc, !PT ;  /* 0x0002000000000812 */ /* 0x000fc600078efcff */
        /* <DEDUP_REMOVED lines=8> */
[----:B------:R-:W-:-:S04]  /*12e20*/  FSETP.NEU.AND P1, PT, R108, RZ, PT ;  /* 0x000000ff6c00720b */ /* 0x000fc80003f2d000 */
[----:B------:R0:W-:Y:S01]  /*12e30*/  STL [R1+0x1b0], R184 ;  /* 0x0001b0b801007387 */ /* 0x0001e20000100800 */
[----:B------:R-:W-:Y:S02]  /*12e40*/  MOV R218, R207 ;  /* 0x000000cf00da7202 */ /* 0x000fe40000000f00 */
[----:B------:R-:W-:Y:S02]  /*12e50*/  MOV R207, R206 ;  /* 0x000000ce00cf7202 */ /* 0x000fe40000000f00 */
[----:B------:R-:W3:Y:S01]  /*12e60*/  LDL.LU R206, [R1+0x84] ;  /* 0x0000840001ce7983 */ /* 0x000ee20000300800 */
[----:B------:R-:W-:-:S04]  /*12e70*/  LOP3.LUT R0, R0, 0xfffeffff, RZ, 0xc0, !PT ;  /* 0xfffeffff00007812 */ /* 0x000fc800078ec0ff */
[----:B------:R-:W-:Y:S02]  /*12e80*/  @P1 LOP3.LUT R0, R0, 0x10000, RZ, 0xfc, !PT ;  /* 0x0001000000001812 */ /* 0x000fe400078efcff */
[----:B--2---:R-:W-:Y:S02]  /*12e90*/  MOV R2, R217 ;  /* 0x000000d900027202 */ /* 0x004fe40000000f00 */
[----:B------:R-:W-:Y:S02]  /*12ea0*/  MOV R217, R198 ;  /* 0x000000c600d97202 */ /* 0x000fe40000000f00 */
[C---:B------:R-:W-:Y:S01]  /*12eb0*/  FSETP.GEU.AND P0, PT, R2.reuse, 1.175494350822287508e-38, PT ;  /* 0x008000000200780b */ /* 0x040fe20003f0e000 */
[----:B------:R-:W-:-:S05]  /*12ec0*/  FMUL R198, R2, 8388608 ;  /* 0x4b00000002c67820 */ /* 0x000fca0000400000 */
[----:B------:R-:W-:-:S04]  /*12ed0*/  FSEL R198, R198, R2, !P0 ;  /* 0x00000002c6c67208 */ /* 0x000fc80004000000 */
[----:B------:R-:W-:-:S04]  /*12ee0*/  IADD3 R3, R198, -0x3f3504f3, RZ ;  /* 0xc0cafb0dc6037810 */ /* 0x000fc80007ffe0ff */
[----:B------:R-:W-:-:S04]  /*12ef0*/  LOP3.LUT R3, R3, 0xff800000, RZ, 0xc0, !PT ;  /* 0xff80000003037812 */ /* 0x000fc800078ec0ff */
[----:B------:R1:W2:Y:S01]  /*12f00*/  I2F R108, R3 ;  /* 0x00000003006c7306 */ /* 0x0002a20000201400 */
[----:B------:R-:W-:Y:S02]  /*12f10*/  FSEL R115, RZ, -23, P0 ;  /* 0xc1b80000ff737808 */ /* 0x000fe40000000000 */
[----:B-1----:R-:W-:-:S05]  /*12f20*/  IADD3 R3, R198, -R3, RZ ;  /* 0x80000003c6037210 */ /* 0x002fca0007ffe0ff */
[----:B------:R-:W-:Y:S02]  /*12f30*/  FADD R3, R3, -1 ;  /* 0xbf80000003037421 */ /* 0x000fe40000000000 */
[----:B--2---:R-:W-:Y:S02]  /*12f40*/  FFMA.FTZ R115, R108, 1.1920928955078125e-07, R115 ;  /* 0x340000006c737823 */ /* 0x004fe40000010073 */
        /* <DEDUP_REMOVED lines=13> */
[----:B0-----:R-:W-:Y:S01]  /*13020*/  FADD R184, R115, R3 ;  /* 0x0000000373b87221 */ /* 0x001fe20000000000 */
[----:B------:R-:W-:-:S05]  /*13030*/  @P0 MOV R3, 0x7f800000 ;  /* 0x7f80000000030802 */ /* 0x000fca0000000f00 */
[----:B------:R-:W-:Y:S01]  /*13040*/  @P0 FFMA.FTZ R184, R198, R3, +INF ;  /* 0x7f800000c6b80423 */ /* 0x000fe20000010003 */
[----:B------:R-:W-:-:S04]  /*13050*/  MOV R3, R218 ;  /* 0x000000da00037202 */ /* 0x000fc80000000f00 */
[C---:B------:R-:W-:Y:S01]  /*13060*/  FSETP.GEU.AND P0, PT, R3.reuse, 1.175494350822287508e-38, PT ;  /* 0x008000000300780b */ /* 0x040fe20003f0e000 */
[----:B------:R-:W-:-:S05]  /*13070*/  FMUL R108, R3, 8388608 ;  /* 0x4b000000036c7820 */ /* 0x000fca0000400000 */
[----:B------:R-:W-:-:S04]  /*13080*/  FSEL R185, R108, R3, !P0 ;  /* 0x000000036cb97208 */ /* 0x000fc80004000000 */
[----:B------:R-:W-:-:S04]  /*13090*/  IADD3 R108, R185, -0x3f3504f3, RZ ;  /* 0xc0cafb0db96c7810 */ /* 0x000fc80007ffe0ff */
[----:B------:R-:W-:-:S04]  /*130a0*/  LOP3.LUT R108, R108, 0xff800000, RZ, 0xc0, !PT ;  /* 0xff8000006c6c7812 */ /* 0x000fc800078ec0ff */
[----:B------:R0:W1:Y:S01]  /*130b0*/  I2F R115, R108 ;  /* 0x0000006c00737306 */ /* 0x0000620000201400 */
[----:B------:R2:W-:Y:S01]  /*130c0*/  STL [R1+0x1a0], R184 ;  /* 0x0001a0b801007387 */ /* 0x0005e20000100800 */
[----:B0-----:R-:W-:Y:S02]  /*130d0*/  IADD3 R108, R185, -R108, RZ ;  /* 0x8000006cb96c7210 */ /* 0x001fe40007ffe0ff */
[----:B--2---:R-:W-:-:S03]  /*130e0*/  FSEL R184, RZ, -23, P0 ;  /* 0xc1b80000ffb87808 */ /* 0x004fc60000000000 */
[----:B------:R-:W-:Y:S02]  /*130f0*/  FADD R108, R108, -1 ;  /* 0xbf8000006c6c7421 */ /* 0x000fe40000000000 */
[----:B-1----:R-:W-:Y:S02]  /*13100*/  FFMA.FTZ R184, R115, 1.1920928955078125e-07, R184 ;  /* 0x3400000073b87823 */ /* 0x002fe400000100b8 */
[----:B------:R-:W-:-:S04]  /*13110*/  FFMA.FTZ R115, R108, R186, -0.16845393180847167969 ;  /* 0xbe2c7f306c737423 */ /* 0x000fc800000100ba */
[----:B------:R-:W-:-:S04]  /*13120*/  FFMA.FTZ R115, R108, R115, 0.1716887056827545166 ;  /* 0x3e2fcf2a6c737423 */ /* 0x000fc80000010073 */
[----:B------:R-:W-:-:S04]  /*13130*/  FFMA.FTZ R115, R108, R115, -0.17900948226451873779 ;  /* 0xbe374e436c737423 */ /* 0x000fc80000010073 */
[----:B------:R-:W-:-:S04]  /*13140*/  FFMA.FTZ R115, R108, R115, 0.20512372255325317383 ;  /* 0x3e520bf46c737423 */ /* 0x000fc80000010073 */
[----:B------:R-:W-:-:S04]  /*13150*/  FFMA.FTZ R115, R108, R115, -0.24046532809734344482 ;  /* 0xbe763c8b6c737423 */ /* 0x000fc80000010073 */
[----:B------:R-:W-:Y:S01]  /*13160*/  FFMA.FTZ R115, R108, R115, 0.28857114911079406738 ;  /* 0x3e93bf996c737423 */ /* 0x000fe20000010073 */
[----:B------:R-:W-:-:S03]  /*13170*/  FSETP.GT.AND P0, PT, |R3|, 8.50705917302346158658e+37, PT ;  /* 0x7e8000000300780b */ /* 0x000fc60003f04200 */
[----:B------:R-:W-:Y:S01]  /*13180*/  FFMA.FTZ R115, R108, R115, -0.36067417263984680176 ;  /* 0xbeb8aa496c737423 */ /* 0x000fe20000010073 */
[----:B------:R-:W-:-:S03]  /*13190*/  FSETP.GEU.AND P1, PT, |R3|, 1.175494350822287508e-38, PT ;  /* 0x008000000300780b */ /* 0x000fc60003f2e200 */
[----:B------:R-:W-:-:S04]  /*131a0*/  FFMA.FTZ R115, R108, R115, 0.48089820146560668945 ;  /* 0x3ef6384a6c737423 */ /* 0x000fc80000010073 */
[----:B------:R-:W-:-:S04]  /*131b0*/  FFMA.FTZ R115, R108, R115, -0.72134751081466674805 ;  /* 0xbf38aa3b6c737423 */ /* 0x000fc80000010073 */
[C---:B------:R-:W-:Y:S02]  /*131c0*/  FMUL R115, R108.reuse, R115 ;  /* 0x000000736c737220 */ /* 0x040fe40000400000 */
[----:B------:R-:W-:Y:S02]  /*131d0*/  @P0 FMUL R3, R3, 0.25 ;  /* 0x3e80000003030820 */ /* 0x000fe40000400000 */
[C---:B------:R-:W-:Y:S02]  /*131e0*/  FMUL R115, R108.reuse, R115 ;  /* 0x000000736c737220 */ /* 0x040fe40000400000 */
[----:B------:R-:W-:Y:S02]  /*131f0*/  @!P1 FMUL R3, R3, 16777216 ;  /* 0x4b80000003039820 */ /* 0x000fe40000400000 */
[----:B------:R-:W-:Y:S01]  /*13200*/  FFMA.FTZ R108, R108, 1.4426950216293334961, R115 ;  /* 0x3fb8aa3b6c6c7823 */ /* 0x000fe20000010073 */
[----:B------:R-:W-:-:S03]  /*13210*/  MOV R218, R217 ;  /* 0x000000d900da7202 */ /* 0x000fc60000000f00 */
[----:B------:R-:W-:Y:S01]  /*13220*/  FADD R108, R184, R108 ;  /* 0x0000006cb86c7221 */ /* 0x000fe20000000000 */
[----:B------:R-:W-:Y:S01]  /*13230*/  MOV R217, R213 ;  /* 0x000000d500d97202 */ /* 0x000fe20000000f00 */
[----:B------:R-:W0:Y:S01]  /*13240*/  MUFU.RCP R3, R3 ;  /* 0x0000000300037308 */ /* 0x000e220000001000 */
[----:B------:R-:W2:Y:S01]  /*13250*/  LDL.LU R213, [R1+0xb0] ;  /* 0x0000b00001d57983 */ /* 0x000ea20000300800 */
[----:B------:R-:W-:-:S03]  /*13260*/  MOV R115, R215 ;  /* 0x000000d700737202 */ /* 0x000fc60000000f00 */
[----:B------:R-:W-:Y:S04]  /*13270*/  STL [R1+0x160], R185 ;  /* 0x000160b901007387 */ /* 0x000fe80000100800 */
[----:B------:R1:W-:Y:S01]  /*13280*/  STL [R1+0x190], R108 ;  /* 0x0001906c01007387 */ /* 0x0003e20000100800 */
[----:B------:R-:W-:Y:S01]  /*13290*/  @P0 FMUL R115, R115, 0.25 ;  /* 0x3e80000073730820 */ /* 0x000fe20000400000 */
[----:B------:R-:W-:Y:S02]  /*132a0*/  MOV R184, R216 ;  /* 0x000000d800b87202 */ /* 0x000fe40000000f00 */
[----:B-1----:R-:W-:Y:S01]  /*132b0*/  MOV R108, R214 ;  /* 0x000000d6006c7202 */ /* 0x002fe20000000f00 */
[----:B------:R-:W-:Y:S01]  /*132c0*/  @!P1 FMUL R115, R115, 16777216 ;  /* 0x4b80000073739820 */ /* 0x000fe20000400000 */
[----:B------:R-:W-:Y:S01]  /*132d0*/  MOV R185, R217 ;  /* 0x000000d900b97202 */ /* 0x000fe20000000f00 */
[----:B------:R-:W-:Y:S01]  /*132e0*/  @P0 FMUL R184, R184, 0.25 ;  /* 0x3e800000b8b80820 */ /* 0x000fe20000400000 */
[----:B------:R-:W-:Y:S01]  /*132f0*/  MOV R186, R218 ;  /* 0x000000da00ba7202 */ /* 0x000fe20000000f00 */
[----:B------:R-:W-:Y:S01]  /*13300*/  @P0 FMUL R108, R108, 0.25 ;  /* 0x3e8000006c6c0820 */ /* 0x000fe20000400000 */
[----:B------:R-:W2:Y:S03]  /*13310*/  LDL.LU R214, [R1+0xc4] ;  /* 0x0000c40001d67983 */ /* 0x000ea60000300800 */
[----:B------:R-:W-:Y:S01]  /*13320*/  @!P1 FMUL R108, R108, 16777216 ;  /* 0x4b8000006c6c9820 */ /* 0x000fe20000400000 */
[----:B------:R-:W2:Y:S01]  /*13330*/  LDL.LU R215, [R1+0xc0] ;  /* 0x0000c00001d77983 */ /* 0x000ea20000300800 */
[----:B0-----:R-:W-:-:S02]  /*13340*/  FMUL R238, R3, R115 ;  /* 0x0000007303ee7220 */ /* 0x001fc40000400000 */
[----:B------:R-:W-:Y:S01]  /*13350*/  FMUL R108, R3, R108 ;  /* 0x0000006c036c7220 */ /* 0x000fe20000400000 */
[----:B------:R-:W2:Y:S01]  /*13360*/  LDL.LU R216, [R1+0xd4] ;  /* 0x0000d40001d87983 */ /* 0x000ea20000300800 */
[----:B------:R-:W-:Y:S02]  /*13370*/  @!P1 FMUL R184, R184, 16777216 ;  /* 0x4b800000b8b89820 */ /* 0x000fe40000400000 */
[----:B------:R-:W-:Y:S01]  /*13380*/  @P0 FMUL R185, R185, 0.25 ;  /* 0x3e800000b9b90820 */ /* 0x000fe20000400000 */
[----:B------:R-:W2:Y:S01]  /*13390*/  LDL.LU R217, [R1+0xd0] ;  /* 0x0000d00001d97983 */ /* 0x000ea20000300800 */
[----:B------:R-:W-:-:S03]  /*133a0*/  @P0 FMUL R186, R186, 0.25 ;  /* 0x3e800000baba0820 */ /* 0x000fc60000400000 */
[----:B------:R-:W-:Y:S01]  /*133b0*/  STL [R1+0x5a8], R238 ;  /* 0x0005a8ee01007387 */ /* 0x000fe20000100800 */
[----:B------:R-:W-:-:S03]  /*133c0*/  @!P1 FMUL R185, R185, 16777216 ;  /* 0x4b800000b9b99820 */ /* 0x000fc60000400000 */
[----:B------:R0:W-:Y:S01]  /*133d0*/  STL [R1+0x1d4], R108 ;  /* 0x0001d46c01007387 */ /* 0x0001e20000100800 */
[----:B------:R-:W-:Y:S02]  /*133e0*/  @!P1 FMUL R186, R186, 16777216 ;  /* 0x4b800000baba9820 */ /* 0x000fe40000400000 */
[----:B------:R-:W-:Y:S02]  /*133f0*/  @P0 FMUL R187, R187, 0.25 ;  /* 0x3e800000bbbb0820 */ /* 0x000fe40000400000 */
[C---:B------:R-:W-:Y:S02]  /*13400*/  FMUL R115, R3.reuse, R185 ;  /* 0x000000b903737220 */ /* 0x040fe40000400000 */
[----:B0-----:R-:W-:Y:S02]  /*13410*/  FMUL R108, R3, R184 ;  /* 0x000000b8036c7220 */ /* 0x001fe40000400000 */
[----:B------:R-:W-:-:S03]  /*13420*/  @P0 FMUL R188, R188, 0.25 ;  /* 0x3e800000bcbc0820 */ /* 0x000fc60000400000 */
[----:B------:R0:W-:Y:S01]  /*13430*/  STL [R1+0x1cc], R108 ;  /* 0x0001cc6c01007387 */ /* 0x0001e20000100800 */
[----:B------:R-:W-:Y:S02]  /*13440*/  @!P1 FMUL R187, R187, 16777216 ;  /* 0x4b800000bbbb9820 */ /* 0x000fe40000400000 */
[----:B------:R-:W-:Y:S01]  /*13450*/  @P0 FMUL R189, R189, 0.25 ;  /* 0x3e800000bdbd0820 */ /* 0x000fe20000400000 */
[----:B------:R-:W-:Y:S01]  /*13460*/  STL [R1+0x1c8], R115 ;  /* 0x0001c87301007387 */ /* 0x000fe20000100800 */
[----:B------:R-:W-:Y:S02]  /*13470*/  @P0 FMUL R190, R190, 0.25 ;  /* 0x3e800000bebe0820 */ /* 0x000fe40000400000 */
[----:B0-----:R-:W-:Y:S02]  /*13480*/  FMUL R108, R3, R186 ;  /* 0x000000ba036c7220 */ /* 0x001fe40000400000 */
[----:B------:R-:W-:-:S03]  /*13490*/  @!P1 FMUL R188, R188, 16777216 ;  /* 0x4b800000bcbc9820 */ /* 0x000fc60000400000 */
[----:B------:R0:W-:Y:S01]  /*134a0*/  STL [R1+0x1c4], R108 ;  /* 0x0001c46c01007387 */ /* 0x0001e20000100800 */
[----:B------:R-:W-:Y:S02]  /*134b0*/  @!P1 FMUL R189, R189, 16777216 ;  /* 0x4b800000bdbd9820 */ /* 0x000fe40000400000 */
[----:B------:R-:W-:Y:S02]  /*134c0*/  @P0 FMUL R191, R191, 0.25 ;  /* 0x3e800000bfbf0820 */ /* 0x000fe40000400000 */
[----:B------:R-:W-:Y:S02]  /*134d0*/  @!P1 FMUL R190, R190, 16777216 ;  /* 0x4b800000bebe9820 */ /* 0x000fe40000400000 */
[----:B------:R-:W-:Y:S02]  /*134e0*/  @P0 FMUL R192, R192, 0.25 ;  /* 0x3e800000c0c00820 */ /* 0x000fe40000400000 */
[----:B0-----:R-:W-:Y:S02]  /*134f0*/  FMUL R108, R3, R187 ;  /* 0x000000bb036c7220 */ /* 0x001fe40000400000 */
[----:B------:R-:W-:-:S02]  /*13500*/  @P0 FMUL R193, R193, 0.25 ;  /* 0x3e800000c1c10820 */ /* 0x000fc40000400000 */
[C---:B------:R-:W-:Y:S01]  /*13510*/  FMUL R184, R3.reuse, R188 ;  /* 0x000000bc03b87220 */ /* 0x040fe20000400000 */
[----:B------:R0:W-:Y:S01]  /*13520*/  STL [R1+0x1c0], R108 ;  /* 0x0001c06c01007387 */ /* 0x0001e20000100800 */
[----:B------:R-:W-:Y:S02]  /*13530*/  FMUL R115, R3, R189 ;  /* 0x000000bd03737220 */ /* 0x000fe40000400000 */
[----:B------:R-:W-:Y:S02]  /*13540*/  @!P1 FMUL R191, R191, 16777216 ;  /* 0x4b800000bfbf9820 */ /* 0x000fe40000400000 */
[----:B------:R-:W-:Y:S01]  /*13550*/  @!P1 FMUL R192, R192, 16777216 ;  /* 0x4b800000c0c09820 */ /* 0x000fe20000400000 */
[----:B------:R1:W-:Y:S01]  /*13560*/  STL [R1+0x1bc], R184 ;  /* 0x0001bcb801007387 */ /* 0x0003e20000100800 */
[----:B------:R-:W-:Y:S02]  /*13570*/  @P0 FMUL R194, R194, 0.25 ;  /* 0x3e800000c2c20820 */ /* 0x000fe40000400000 */
[----:B0-----:R-:W-:-:S02]  /*13580*/  FMUL R108, R3, R190 ;  /* 0x000000be036c7220 */ /* 0x001fc40000400000 */
[----:B------:R-:W-:Y:S01]  /*13590*/  @!P1 FMUL R193, R193, 16777216 ;  /* 0x4b800000c1c19820 */ /* 0x000fe20000400000 */
[----:B------:R0:W-:Y:S01]  /*135a0*/  STL [R1+0x1b8], R115 ;  /* 0x0001b87301007387 */ /* 0x0001e20000100800 */
[----:B------:R-:W-:Y:S02]  /*135b0*/  @P0 FMUL R195, R195, 0.25 ;  /* 0x3e800000c3c30820 */ /* 0x000fe40000400000 */
[----:B------:R-:W-:Y:S01]  /*135c0*/  @P0 FMUL R196, R196, 0.25 ;  /* 0x3e800000c4c40820 */ /* 0x000fe20000400000 */
[----:B------:R3:W-:Y:S01]  /*135d0*/  STL [R1+0x18c], R108 ;  /* 0x00018c6c01007387 */ /* 0x0007e20000100800 */
[C---:B-1----:R-:W-:Y:S02]  /*135e0*/  FMUL R184, R3.reuse, R191 ;  /* 0x000000bf03b87220 */ /* 0x042fe40000400000 */
[----:B------:R-:W-:Y:S02]  /*135f0*/  @!P1 FMUL R194, R194, 16777216 ;  /* 0x4b800000c2c29820 */ /* 0x000fe40000400000 */
[----:B0-----:R-:W-:-:S02]  /*13600*/  FMUL R115, R3, R192 ;  /* 0x000000c003737220 */ /* 0x001fc40000400000 */
[----:B------:R-:W-:Y:S02]  /*13610*/  @!P1 FMUL R195, R195, 16777216 ;  /* 0x4b800000c3c39820 */ /* 0x000fe40000400000 */
[----:B---3--:R-:W-:Y:S01]  /*13620*/  FMUL R108, R3, R193 ;  /* 0x000000c1036c7220 */ /* 0x008fe20000400000 */
[----:B------:R0:W-:Y:S01]  /*13630*/  STL [R1+0x188], R184 ;  /* 0x000188b801007387 */ /* 0x0001e20000100800 */
[----:B------:R-:W-:-:S03]  /*13640*/  @!P1 FMUL R196, R196, 16777216 ;  /* 0x4b800000c4c49820 */ /* 0x000fc60000400000 */
[----:B------:R1:W-:Y:S04]  /*13650*/  STL [R1+0x184], R115 ;  /* 0x0001847301007387 */ /* 0x0003e80000100800 */
[----:B------:R3:W-:Y:S01]  /*13660*/  STL [R1+0x180], R108 ;  /* 0x0001806c01007387 */ /* 0x0007e20000100800 */
[C---:B0-----:R-:W-:Y:S02]  /*13670*/  FMUL R184, R3.reuse, R194 ;  /* 0x000000c203b87220 */ /* 0x041fe40000400000 */
[----:B-1----:R-:W-:-:S03]  /*13680*/  FMUL R115, R3, R195 ;  /* 0x000000c303737220 */ /* 0x002fc60000400000 */
[----:B------:R0:W-:Y:S01]  /*13690*/  STL [R1+0x17c], R184 ;  /* 0x00017cb801007387 */ /* 0x0001e20000100800 */
[----:B---3--:R-:W-:-:S03]  /*136a0*/  FMUL R108, R3, R196 ;  /* 0x000000c4036c7220 */ /* 0x008fc60000400000 */
[----:B------:R1:W-:Y:S04]  /*136b0*/  STL [R1+0x178], R115 ;  /* 0x0001787301007387 */ /* 0x0003e80000100800 */
[----:B------:R3:W-:Y:S04]  /*136c0*/  STL [R1+0x174], R108 ;  /* 0x0001746c01007387 */ /* 0x0007e80000100800 */
[----:B0-----:R-:W4:Y:S04]  /*136d0*/  LDL.LU R184, [R1+0x50] ;  /* 0x0000500001b87983 */ /* 0x001f280000300800 */
[----:B-1----:R-:W4:Y:S01]  /*136e0*/  LDL.LU R115, [R1+0x54] ;  /* 0x0000540001737983 */ /* 0x002f220000300800 */
[----:B------:R-:W-:Y:S01]  /*136f0*/  @P0 FMUL R197, R197, 0.25 ;  /* 0x3e800000c5c50820 */ /* 0x000fe20000400000 */
[----:B------:R-:W-:-:S03]  /*13700*/  FSETP.GT.AND P0, PT, |R2|, 8.50705917302346158658e+37, PT ;  /* 0x7e8000000200780b */ /* 0x000fc60003f04200 */
[----:B------:R-:W-:Y:S01]  /*13710*/  @!P1 FMUL R197, R197, 16777216 ;  /* 0x4b800000c5c59820 */ /* 0x000fe20000400000 */
[----:B------:R-:W-:-:S09]  /*13720*/  FSETP.GEU.AND P1, PT, |R2|, 1.175494350822287508e-38, PT ;  /* 0x008000000200780b */ /* 0x000fd20003f2e200 */
[----:B------:R-:W-:-:S04]  /*13730*/  @P0 FMUL R2, R2, 0.25 ;  /* 0x3e80000002020820 */ /* 0x000fc80000400000 */
[----:B------:R-:W-:Y:S01]  /*13740*/  @!P1 FMUL R2, R2, 16777216 ;  /* 0x4b80000002029820 */ /* 0x000fe20000400000 */
[----:B---3--:R-:W-:Y:S01]  /*13750*/  MOV R108, R205 ;  /* 0x000000cd006c7202 */ /* 0x008fe20000000f00 */
[----:B------:R-:W-:-:S04]  /*13760*/  FMUL R229, R3, R197 ;  /* 0x000000c503e57220 */ /* 0x000fc80000400000 */
[----:B------:R-:W0:Y:S01]  /*13770*/  MUFU.RCP R2, R2 ;  /* 0x0000000200027308 */ /* 0x000e220000001000 */
[----:B------:R-:W-:Y:S01]  /*13780*/  MOV R3, R204 ;  /* 0x000000cc00037202 */ /* 0x000fe20000000f00 */
[----:B------:R-:W-:-:S04]  /*13790*/  @P0 FMUL R108, R108, 0.25 ;  /* 0x3e8000006c6c0820 */ /* 0x000fc80000400000 */
[----:B------:R-:W-:Y:S01]  /*137a0*/  @P0 FMUL R3, R3, 0.25 ;  /* 0x3e80000003030820 */ /* 0x000fe20000400000 */
[----:B------:R-:W-:Y:S01]  /*137b0*/  MOV R185, R206 ;  /* 0x000000ce00b97202 */ /* 0x000fe20000000f00 */
[----:B------:R-:W-:Y:S01]  /*137c0*/  @!P1 FMUL R108, R108, 16777216 ;  /* 0x4b8000006c6c9820 */ /* 0x000fe20000400000 */
[----:B------:R-:W-:Y:S01]  /*137d0*/  MOV R186, R207 ;  /* 0x000000cf00ba7202 */ /* 0x000fe20000000f00 */
[----:B------:R-:W-:Y:S01]  /*137e0*/  @!P1 FMUL R3, R3, 16777216 ;  /* 0x4b80000003039820 */ /* 0x000fe20000400000 */
[----:B------:R-:W-:Y:S02]  /*137f0*/  MOV R188, R209 ;  /* 0x000000d100bc7202 */ /* 0x000fe40000000f00 */
[----:B------:R-:W-:Y:S01]  /*13800*/  MOV R187, R208 ;  /* 0x000000d000bb7202 */ /* 0x000fe20000000f00 */
[----:B------:R-:W-:Y:S02]  /*13810*/  @P0 FMUL R185, R185, 0.25 ;  /* 0x3e800000b9b90820 */ /* 0x000fe40000400000 */
[----:B0-----:R-:W-:-:S02]  /*13820*/  FMUL R238, R2, R108 ;  /* 0x0000006c02ee7220 */ /* 0x001fc40000400000 */
[----:B------:R-:W-:Y:S01]  /*13830*/  FMUL R3, R2, R3 ;  /* 0x0000000302037220 */ /* 0x000fe20000400000 */
[----:B------:R-:W0:Y:S01]  /*13840*/  S2R R206, SR_CTAID.X ;  /* 0x0000000000ce7919 */ /* 0x000e220000002500 */
[----:B------:R-:W-:Y:S02]  /*13850*/  @P0 FMUL R186, R186, 0.25 ;  /* 0x3e800000baba0820 */ /* 0x000fe40000400000 */
[----:B------:R-:W-:Y:S01]  /*13860*/  @P0 FMUL R188, R188, 0.25 ;  /* 0x3e800000bcbc0820 */ /* 0x000fe20000400000 */
[----:B------:R1:W-:Y:S01]  /*13870*/  STL [R1+0x5ac], R238 ;  /* 0x0005acee01007387 */ /* 0x0003e20000100800 */
[----:B------:R-:W-:Y:S01]  /*13880*/  @P0 FMUL R187, R187, 0.25 ;  /* 0x3e800000bbbb0820 */ /* 0x000fe20000400000 */
[----:B------:R-:W-:Y:S01]  /*13890*/  MOV R190, R211 ;  /* 0x000000d300be7202 */ /* 0x000fe20000000f00 */
[----:B------:R-:W-:Y:S01]  /*138a0*/  @!P1 FMUL R185, R185, 16777216 ;  /* 0x4b800000b9b99820 */ /* 0x000fe20000400000 */
[----:B------:R3:W-:Y:S01]  /*138b0*/  STL [R1+0x1ac], R3 ;  /* 0x0001ac0301007387 */ /* 0x0007e20000100800 */
[----:B------:R-:W-:-:S02]  /*138c0*/  @!P1 FMUL R186, R186, 16777216 ;  /* 0x4b800000baba9820 */ /* 0x000fc40000400000 */
[----:B------:R-:W-:Y:S01]  /*138d0*/  @!P1 FMUL R188, R188, 16777216 ;  /* 0x4b800000bcbc9820 */ /* 0x000fe20000400000 */
[----:B------:R-:W3:Y:S01]  /*138e0*/  S2R R197, SR_TID.X ;  /* 0x0000000000c57919 */ /* 0x000ee20000002100 */
[----:B------:R-:W-:Y:S01]  /*138f0*/  @!P1 FMUL R187, R187, 16777216 ;  /* 0x4b800000bbbb9820 */ /* 0x000fe20000400000 */
[----:B------:R-:W-:Y:S01]  /*13900*/  MOV R191, R212 ;  /* 0x000000d400bf7202 */ /* 0x000fe20000000f00 */
[----:B------:R-:W-:Y:S01]  /*13910*/  @P0 FMUL R190, R190, 0.25 ;  /* 0x3e800000bebe0820 */ /* 0x000fe20000400000 */
[----:B------:R-:W2:Y:S01]  /*13920*/  S2R R204, SR_CTAID.Y ;  /* 0x0000000000cc7919 */ /* 0x000ea20000002600 */
[----:B-1----:R-:W-:Y:S01]  /*13930*/  FMUL R238, R2, R188 ;  /* 0x000000bc02ee7220 */ /* 0x002fe20000400000 */
[----:B------:R-:W-:Y:S01]  /*13940*/  MOV R189, R210 ;  /* 0x000000d200bd7202 */ /* 0x000fe20000000f00 */
[----:B------:R-:W-:Y:S02]  /*13950*/  @!P1 FMUL R190, R190, 16777216 ;  /* 0x4b800000bebe9820 */ /* 0x000fe40000400000 */
[----:B------:R-:W-:-:S02]  /*13960*/  @P0 FMUL R191, R191, 0.25 ;  /* 0x3e800000bfbf0820 */ /* 0x000fc40000400000 */
[----:B------:R-:W-:Y:S02]  /*13970*/  @P0 FMUL R189, R189, 0.25 ;  /* 0x3e800000bdbd0820 */ /* 0x000fe40000400000 */
[----:B------:R-:W-:Y:S02]  /*13980*/  @!P1 FMUL R191, R191, 16777216 ;  /* 0x4b800000bfbf9820 */ /* 0x000fe40000400000 */
[----:B------:R-:W-:Y:S01]  /*13990*/  @!P1 FMUL R189, R189, 16777216 ;  /* 0x4b800000bdbd9820 */ /* 0x000fe20000400000 */
[----:B0-----:R-:W-:Y:S02]  /*139a0*/  SHF.L.U32 R206, R206, 0x7, RZ ;  /* 0x00000007cece7819 */ /* 0x001fe400000006ff */
[----:B------:R-:W-:Y:S02]  /*139b0*/  LOP3.LUT R0, R0, 0xffffdfff, RZ, 0xc0, !PT ;  /* 0xffffdfff00007812 */ /* 0x000fe400078ec0ff */
[----:B---3--:R-:W-:Y:S01]  /*139c0*/  LOP3.LUT R205, R197, 0x7f, RZ, 0xc0, !PT ;  /* 0x0000007fc5cd7812 */ /* 0x008fe200078ec0ff */
[----:B------:R-:W-:Y:S01]  /*139d0*/  FMUL R230, R2, R189 ;  /* 0x000000bd02e67220 */ /* 0x000fe20000400000 */
[----:B------:R-:W-:-:S02]  /*139e0*/  MOV R225, R200 ;  /* 0x000000c800e17202 */ /* 0x000fc40000000f00 */
[----:B------:R-:W-:Y:S02]  /*139f0*/  MOV R226, R201 ;  /* 0x000000c900e27202 */ /* 0x000fe40000000f00 */
[----:B------:R-:W-:Y:S02]  /*13a00*/  MOV R227, R202 ;  /* 0x000000ca00e37202 */ /* 0x000fe40000000f00 */
[----:B------:R-:W-:Y:S02]  /*13a10*/  MOV R252, R203 ;  /* 0x000000cb00fc7202 */ /* 0x000fe40000000f00 */
[----:B--2---:R-:W-:-:S05]  /*13a20*/  MOV R192, R213 ;  /* 0x000000d500c07202 */ /* 0x004fca0000000f00 */
[----:B------:R-:W-:-:S04]  /*13a30*/  @P0 FMUL R192, R192, 0.25 ;  /* 0x3e800000c0c00820 */ /* 0x000fc80000400000 */
[----:B------:R-:W-:-:S04]  /*13a40*/  @!P1 FMUL R192, R192, 16777216 ;  /* 0x4b800000c0c09820 */ /* 0x000fc80000400000 */
[----:B------:R-:W-:Y:S01]  /*13a50*/  FMUL R239, R2, R192 ;  /* 0x000000c002ef7220 */ /* 0x000fe20000400000 */
[----:B------:R-:W-:Y:S02]  /*13a60*/  MOV R193, R214 ;  /* 0x000000d600c17202 */ /* 0x000fe40000000f00 */
[----:B------:R-:W-:Y:S02]  /*13a70*/  MOV R194, R215 ;  /* 0x000000d700c27202 */ /* 0x000fe40000000f00 */
[----:B------:R-:W-:Y:S02]  /*13a80*/  MOV R195, R216 ;  /* 0x000000d800c37202 */ /* 0x000fe40000000f00 */
[----:B------:R-:W-:Y:S01]  /*13a90*/  MOV R196, R217 ;  /* 0x000000d900c47202 */ /* 0x000fe20000000f00 */
[----:B------:R-:W-:Y:S02]  /*13aa0*/  @P0 FMUL R193, R193, 0.25 ;  /* 0x3e800000c1c10820 */ /* 0x000fe40000400000 */
[----:B------:R-:W-:-:S02]  /*13ab0*/  @P0 FMUL R194, R194, 0.25 ;  /* 0x3e800000c2c20820 */ /* 0x000fc40000400000 */
[----:B------:R-:W-:Y:S02]  /*13ac0*/  @P0 FMUL R195, R195, 0.25 ;  /* 0x3e800000c3c30820 */ /* 0x000fe40000400000 */
[----:B------:R-:W-:Y:S02]  /*13ad0*/  @P0 FMUL R196, R196, 0.25 ;  /* 0x3e800000c4c40820 */ /* 0x000fe40000400000 */
[----:B------:R-:W-:Y:S02]  /*13ae0*/  @!P1 FMUL R193, R193, 16777216 ;  /* 0x4b800000c1c19820 */ /* 0x000fe40000400000 */
[----:B------:R-:W-:Y:S02]  /*13af0*/  @!P1 FMUL R194, R194, 16777216 ;  /* 0x4b800000c2c29820 */ /* 0x000fe40000400000 */
[----:B------:R-:W-:Y:S02]  /*13b00*/  @!P1 FMUL R195, R195, 16777216 ;  /* 0x4b800000c3c39820 */ /* 0x000fe40000400000 */
[----:B------:R-:W-:-:S02]  /*13b10*/  @!P1 FMUL R196, R196, 16777216 ;  /* 0x4b800000c4c49820 */ /* 0x000fc40000400000 */
[C---:B------:R-:W-:Y:S02]  /*13b20*/  FMUL R233, R2.reuse, R193 ;  /* 0x000000c102e97220 */ /* 0x040fe40000400000 */
[----:B------:R-:W-:Y:S02]  /*13b30*/  FMUL R231, R2, R194 ;  /* 0x000000c202e77220 */ /* 0x000fe40000400000 */
[----:B----4-:R-:W-:Y:S02]  /*13b40*/  @P0 FMUL R184, R184, 0.25 ;  /* 0x3e800000b8b80820 */ /* 0x010fe40000400000 */
[----:B------:R-:W-:Y:S02]  /*13b50*/  @P0 FMUL R115, R115, 0.25 ;  /* 0x3e80000073730820 */ /* 0x000fe40000400000 */
[----:B------:R-:W-:Y:S02]  /*13b60*/  @!P1 FMUL R184, R184, 16777216 ;  /* 0x4b800000b8b89820 */ /* 0x000fe40000400000 */
[----:B------:R-:W-:-:S02]  /*13b70*/  @!P1 FMUL R115, R115, 16777216 ;  /* 0x4b80000073739820 */ /* 0x000fc40000400000 */
[C---:B------:R-:W-:Y:S02]  /*13b80*/  FMUL R3, R2.reuse, R184 ;  /* 0x000000b802037220 */ /* 0x040fe40000400000 */
[C---:B------:R-:W-:Y:S02]  /*13b90*/  FMUL R108, R2.reuse, R115 ;  /* 0x00000073026c7220 */ /* 0x040fe40000400000 */
[----:B------:R-:W-:-:S03]  /*13ba0*/  FMUL R115, R2, R185 ;  /* 0x000000b902737220 */ /* 0x000fc60000400000 */
[----:B------:R0:W-:Y:S04]  /*13bb0*/  STL [R1+0x1a8], R108 ;  /* 0x0001a86c01007387 */ /* 0x0001e80000100800 */
[----:B------:R1:W-:Y:S01]  /*13bc0*/  STL [R1+0x1a4], R3 ;  /* 0x0001a40301007387 */ /* 0x0003e20000100800 */
[----:B0-----:R-:W-:-:S03]  /*13bd0*/  FMUL R108, R2, R186 ;  /* 0x000000ba026c7220 */ /* 0x001fc60000400000 */
[----:B------:R-:W-:Y:S01]  /*13be0*/  STL [R1+0x19c], R115 ;  /* 0x00019c7301007387 */ /* 0x000fe20000100800 */
[----:B-1----:R-:W-:-:S03]  /*13bf0*/  FMUL R3, R2, R187 ;  /* 0x000000bb02037220 */ /* 0x002fc60000400000 */
[----:B------:R-:W-:Y:S04]  /*13c00*/  STL [R1+0x198], R108 ;  /* 0x0001986c01007387 */ /* 0x000fe80000100800 */
[----:B------:R-:W-:Y:S04]  /*13c10*/  STL [R1+0x5b0], R238 ;  /* 0x0005b0ee01007387 */ /* 0x000fe80000100800 */
[----:B------:R0:W-:Y:S01]  /*13c20*/  STL [R1+0x194], R3 ;  /* 0x0001940301007387 */ /* 0x0001e20000100800 */
[----:B------:R-:W-:Y:S01]  /*13c30*/  FSETP.NEU.AND P1, PT, R199, RZ, PT ;  /* 0x000000ffc700720b */ /* 0x000fe20003f2d000 */
[----:B0-----:R-:W-:-:S05]  /*13c40*/  FMUL R3, R2, R190 ;  /* 0x000000be02037220 */ /* 0x001fca0000400000 */
[----:B------:R0:W-:Y:S01]  /*13c50*/  STL [R1+0xd4], R3 ;  /* 0x0000d40301007387 */ /* 0x0001e20000100800 */
[----:B------:R-:W-:-:S03]  /*13c60*/  SHF.L.U32 R108, R197, 0xc, RZ ;  /* 0x0000000cc56c7819 */ /* 0x000fc600000006ff */
[----:B------:R-:W-:Y:S01]  /*13c70*/  STL [R1+0x624], R239 ;  /* 0x000624ef01007387 */ /* 0x000fe20000100800 */
[----:B0-----:R-:W-:Y:S01]  /*13c80*/  FMUL R3, R2, R191 ;  /* 0x000000bf02037220 */ /* 0x001fe20000400000 */
[----:B------:R-:W-:Y:S02]  /*13c90*/  LOP3.LUT R197, R206, 0x7f, R197, 0xf8, !PT ;  /* 0x0000007fcec57812 */ /* 0x000fe400078ef8c5 */
[----:B------:R-:W-:Y:S02]  /*13ca0*/  FSETP.NEU.AND P0, PT, R198, RZ, PT ;  /* 0x000000ffc600720b */ /* 0x000fe40003f0d000 */
[----:B------:R0:W-:Y:S01]  /*13cb0*/  STL [R1+0xd0], R3 ;  /* 0x0000d00301007387 */ /* 0x0001e20000100800 */
[----:B------:R-:W-:Y:S01]  /*13cc0*/  IMAD R115, R204, c[0x0][0x1c0], RZ ;  /* 0x00007000cc737a24 */ /* 0x000fe200078e02ff */
[----:B------:R-:W-:Y:S01]  /*13cd0*/  @P1 LOP3.LUT R0, R0, 0x2000, RZ, 0xfc, !PT ;  /* 0x0000200000001812 */ /* 0x000fe200078efcff */
[----:B0-----:R-:W-:-:S05]  /*13ce0*/  FMUL R3, R2, R195 ;  /* 0x000000c302037220 */ /* 0x001fca0000400000 */
[----:B------:R0:W-:Y:S01]  /*13cf0*/  STL [R1+0x9c], R3 ;  /* 0x00009c0301007387 */ /* 0x0001e20000100800 */
[----:B------:R-:W-:Y:S01]  /*13d00*/  FMUL R239, R2, R196 ;  /* 0x000000c402ef7220 */ /* 0x000fe20000400000 */
[----:B------:R-:W-:Y:S02]  /*13d10*/  LOP3.LUT R0, R0, 0xffffbfff, RZ, 0xc0, !PT ;  /* 0xffffbfff00007812 */ /* 0x000fe400078ec0ff */
[----:B------:R-:W-:Y:S01]  /*13d20*/  SHF.L.U32 R184, R115, 0x1, RZ ;  /* 0x0000000173b87819 */ /* 0x000fe200000006ff */
[----:B0-----:R-:W-:Y:S01]  /*13d30*/  IMAD R3, R197, c[0x0][0x1c4], RZ ;  /* 0x00007100c5037a24 */ /* 0x001fe200078e02ff */
[----:B------:R-:W-:Y:S01]  /*13d40*/  @P0 LOP3.LUT R0, R0, 0x4000, RZ, 0xfc, !PT ;  /* 0x0000400000000812 */ /* 0x000fe200078efcff */
[----:B------:R-:W-:-:S03]  /*13d50*/  IMAD.HI R115, R115, 0x2, RZ ;  /* 0x0000000273737827 */ /* 0x000fc600078e02ff */
[C---:B------:R-:W-:Y:S01]  /*13d60*/  SHF.L.U32 R2, R3.reuse, 0x1, RZ ;  /* 0x0000000103027819 */ /* 0x040fe200000006ff */
[----:B------:R-:W-:Y:S01]  /*13d70*/  IMAD.HI R3, R3, 0x2, RZ ;  /* 0x0000000203037827 */ /* 0x000fe200078e02ff */
[----:B------:R0:W-:Y:S02]  /*13d80*/  STL [R1+0x628], R239 ;  /* 0x000628ef01007387 */ /* 0x0001e40000100800 */
[----:B------:R-:W-:-:S04]  /*13d90*/  IADD3 R2, P0, P1, R2, c[0x0][0x178], R184 ;  /* 0x00005e0002027a10 */ /* 0x000fc8000791e0b8 */
[----:B------:R-:W-:Y:S01]  /*13da0*/  IADD3.X R3, R3, c[0x0][0x17c], R115, P0, P1 ;  /* 0x00005f0003037a10 */ /* 0x000fe200007e2473 */
[----:B0-----:R-:W2:Y:S04]  /*13db0*/  LDL.LU R239, [R1+0x158] ;  /* 0x0001580001ef7983 */ /* 0x001ea80000300800 */
        /* <DEDUP_REMOVED lines=15> */
[----:B------:R-:W-:-:S03]  /*13eb0*/  LOP3.LUT R108, R108, 0x6000, RZ, 0xc0, !PT ;  /* 0x000060006c6c7812 */ /* 0x000fc600078ec0ff */
[----:B------:R-:W4:Y:S04]  /*13ec0*/  LDL.LU R197, [R1+0x130] ;  /* 0x0001300001c57983 */ /* 0x000f280000300800 */
[----:B------:R-:W4:Y:S04]  /*13ed0*/  LDL.LU R198, [R1+0x134] ;  /* 0x0001340001c67983 */ /* 0x000f280000300800 */
[----:B------:R-:W4:Y:S04]  /*13ee0*/  LDL.LU R199, [R1+0x120] ;  /* 0x0001200001c77983 */ /* 0x000f280000300800 */
[----:B------:R-:W4:Y:S01]  /*13ef0*/  LDL.LU R200, [R1+0x124] ;  /* 0x0001240001c87983 */ /* 0x000f220000300800 */
[----:B------:R-:W-:-:S03]  /*13f00*/  LEA R108, R205, R108, 0x4 ;  /* 0x0000006ccd6c7211 */ /* 0x000fc600078e20ff */
        /* <DEDUP_REMOVED lines=22> */
[----:B------:R-:W4:Y:S04]  /*14070*/  LDL.LU R223, [R1] ;  /* 0x0000000001df7983 */ /* 0x000f280000300800 */
[----:B------:R-:W4:Y:S01]  /*14080*/  LDL.LU R224, [R1+0x4] ;  /* 0x0000040001e07983 */ /* 0x000f220000300800 */
[----:B------:R-:W-:-:S02]  /*14090*/  FSETP.GEU.AND P1, PT, |R100|, 1.175494350822287508e-38, PT ;  /* 0x008000006400780b */ /* 0x000fc40003f2e200 */
[----:B------:R-:W-:Y:S01]  /*140a0*/  FSETP.GT.AND P0, PT, |R100|, 8.50705917302346158658e+37, PT ;  /* 0x7e8000006400780b */ /* 0x000fe20003f04200 */
[----:B------:R-:W4:Y:S01]  /*140b0*/  LDL.LU R228, [R1+0x7c] ;  /* 0x00007c0001e47983 */ /* 0x000f220000300800 */
[----:B------:R-:W-:-:S09]  /*140c0*/  LOP3.LUT R0, R0, 0xffffff7f, RZ, 0xc0, !PT ;  /* 0xffffff7f00007812 */ /* 0x000fd200078ec0ff */
[----:B------:R-:W-:Y:S02]  /*140d0*/  @P1 LOP3.LUT R0, R0, 0x80, RZ, 0xfc, !PT ;  /* 0x0000008000001812 */ /* 0x000fe400078efcff */
[----:B------:R-:W-:Y:S01]  /*140e0*/  FSETP.GEU.AND P1, PT, |R101|, 1.175494350822287508e-38, PT ;  /* 0x008000006500780b */ /* 0x000fe20003f2e200 */
[----:B------:R-:W-:Y:S02]  /*140f0*/  @P0 FMUL R225, R225, 0.25 ;  /* 0x3e800000e1e10820 */ /* 0x000fe40000400000 */
[----:B------:R-:W-:Y:S02]  /*14100*/  @P0 FMUL R226, R226, 0.25 ;  /* 0x3e800000e2e20820 */ /* 0x000fe40000400000 */
[----:B------:R-:W-:Y:S02]  /*14110*/  @P0 FMUL R227, R227, 0.25 ;  /* 0x3e800000e3e30820 */ /* 0x000fe40000400000 */
[----:B------:R-:W-:Y:S02]  /*14120*/  @P0 FMUL R252, R252, 0.25 ;  /* 0x3e800000fcfc0820 */ /* 0x000fe40000400000 */
[----:B------:R-:W-:Y:S01]  /*14130*/  @P0 FMUL R100, R100, 0.25 ;  /* 0x3e80000064640820 */ /* 0x000fe20000400000 */
[----:B------:R-:W-:-:S04]  /*14140*/  LOP3.LUT R0, R0, 0xffffffbf, RZ, 0xc0, !PT ;  /* 0xffffffbf00007812 */ /* 0x000fc800078ec0ff */
[----:B------:R-:W-:Y:S02]  /*14150*/  @P1 LOP3.LUT R0, R0, 0x40, RZ, 0xfc, !PT ;  /* 0x0000004000001812 */ /* 0x000fe400078efcff */
[----:B------:R-:W-:Y:S02]  /*14160*/  FSETP.GEU.AND P1, PT, |R102|, 1.175494350822287508e-38, PT ;  /* 0x008000006600780b */ /* 0x000fe40003f2e200 */
[----:B------:R-:W-:-:S11]  /*14170*/  LOP3.LUT R0, R0, 0xffffffef, RZ, 0xc0, !PT ;  /* 0xffffffef00007812 */ /* 0x000fd600078ec0ff */
[----:B------:R-:W-:Y:S02]  /*14180*/  @P1 LOP3.LUT R0, R0, 0x10, RZ, 0xfc, !PT ;  /* 0x0000001000001812 */ /* 0x000fe400078efcff */
[----:B------:R-:W-:Y:S02]  /*14190*/  FSETP.GEU.AND P1, PT, |R103|, 1.175494350822287508e-38, PT ;  /* 0x008000006700780b */ /* 0x000fe40003f2e200 */
[----:B------:R-:W-:-:S11]  /*141a0*/  LOP3.LUT R0, R0, 0xfffffff7, RZ, 0xc0, !PT ;  /* 0xfffffff700007812 */ /* 0x000fd600078ec0ff */
[----:B------:R-:W-:Y:S02]  /*141b0*/  @P1 LOP3.LUT R0, R0, 0x8, RZ, 0xfc, !PT ;  /* 0x0000000800001812 */ /* 0x000fe400078efcff */
[----:B------:R-:W-:Y:S02]  /*141c0*/  FSETP.GEU.AND P1, PT, |R104|, 1.175494350822287508e-38, PT ;  /* 0x008000006800780b */ /* 0x000fe40003f2e200 */
[----:B------:R-:W-:-:S11]  /*141d0*/  LOP3.LUT R0, R0, 0xfffffffb, RZ, 0xc0, !PT ;  /* 0xfffffffb00007812 */ /* 0x000fd600078ec0ff */
[----:B------:R-:W-:Y:S02]  /*141e0*/  @P1 LOP3.LUT R0, R0, 0x4, RZ, 0xfc, !PT ;  /* 0x0000000400001812 */ /* 0x000fe400078efcff */
[----:B------:R-:W-:Y:S01]  /*141f0*/  FSETP.GEU.AND P1, PT, |R105|, 1.175494350822287508e-38, PT ;  /* 0x008000006900780b */ /* 0x000fe20003f2e200 */
[----:B--2---:R-:W-:Y:S02]  /*14200*/  @P0 FMUL R239, R239, 0.25 ;  /* 0x3e800000efef0820 */ /* 0x004fe40000400000 */
[----:B---3--:R-:W-:Y:S02]  /*14210*/  @P0 FMUL R238, R238, 0.25 ;  /* 0x3e800000eeee0820 */ /* 0x008fe40000400000 */
[----:B----4-:R-:W-:Y:S02]  /*14220*/  @P0 FMUL R115, R115, 0.25 ;  /* 0x3e80000073730820 */ /* 0x010fe40000400000 */
[----:B------:R-:W-:Y:S02]  /*14230*/  @P0 FMUL R184, R184, 0.25 ;  /* 0x3e800000b8b80820 */ /* 0x000fe40000400000 */
[----:B------:R-:W-:-:S02]  /*14240*/  @P0 FMUL R185, R185, 0.25 ;  /* 0x3e800000b9b90820 */ /* 0x000fc40000400000 */
[----:B------:R-:W-:Y:S02]  /*14250*/  @P0 FMUL R186, R186, 0.25 ;  /* 0x3e800000baba0820 */ /* 0x000fe40000400000 */
[----:B------:R-:W-:Y:S02]  /*14260*/  @P0 FMUL R187, R187, 0.25 ;  /* 0x3e800000bbbb0820 */ /* 0x000fe40000400000 */
[----:B------:R-:W-:Y:S02]  /*14270*/  @P0 FMUL R188, R188, 0.25 ;  /* 0x3e800000bcbc0820 */ /* 0x000fe40000400000 */
[----:B------:R-:W-:Y:S02]  /*14280*/  @P0 FMUL R189, R189, 0.25 ;  /* 0x3e800000bdbd0820 */ /* 0x000fe40000400000 */
[----:B------:R-:W-:Y:S02]  /*14290*/  @P0 FMUL R190, R190, 0.25 ;  /* 0x3e800000bebe0820 */ /* 0x000fe40000400000 */
[----:B------:R-:W-:-:S02]  /*142a0*/  @P0 FMUL R191, R191, 0.25 ;  /* 0x3e800000bfbf0820 */ /* 0x000fc40000400000 */
[----:B------:R-:W-:Y:S01]  /*142b0*/  @P0 FMUL R192, R192, 0.25 ;  /* 0x3e800000c0c00820 */ /* 0x000fe20000400000 */
[----:B------:R-:W-:-:S13]  /*142c0*/  FSETP.GT.AND P0, PT, |R101|, 8.50705917302346158658e+37, PT ;  /* 0x7e8000006500780b */ /* 0x000fda0003f04200 */
[----:B------:R-:W-:Y:S02]  /*142d0*/  @P0 FMUL R195, R195, 0.25 ;  /* 0x3e800000c3c30820 */ /* 0x000fe40000400000 */
[----:B------:R-:W-:Y:S02]  /*142e0*/  @P0 FMUL R196, R196, 0.25 ;  /* 0x3e800000c4c40820 */ /* 0x000fe40000400000 */
[----:B------:R-:W-:Y:S02]  /*142f0*/  @P0 FMUL R194, R194, 0.25 ;  /* 0x3e800000c2c20820 */ /* 0x000fe40000400000 */
[----:B------:R-:W-:Y:S02]  /*14300*/  @P0 FMUL R197, R197, 0.25 ;  /* 0x3e800000c5c50820 */ /* 0x000fe40000400000 */
        /* <DEDUP_REMOVED lines=49> */
[----:B------:R-:W-:Y:S02]  /*14620*/  FSETP.GT.AND P0, PT, |R104|, 8.50705917302346158658e+37, PT ;  /* 0x7e8000006800780b */ /* 0x000fe40003f04200 */
[----:B------:R-:W-:-:S04]  /*14630*/  LOP3.LUT R0, R0, 0xfffffffd, RZ, 0xc0, !PT ;  /* 0xfffffffd00007812 */ /* 0x000fc800078ec0ff */
[----:B------:R-:W-:-:S07]  /*14640*/  @P1 LOP3.LUT R0, R0, 0x2, RZ, 0xfc, !PT ;  /* 0x0000000200001812 */ /* 0x000fce00078efcff */
        /* <DEDUP_REMOVED lines=18> */
[----:B------:R-:W-:-:S02]  /*14770*/  FSETP.GEU.AND P1, PT, |R106|, 1.175494350822287508e-38, PT ;  /* 0x008000006a00780b */ /* 0x000fc40003f2e200 */
[----:B------:R-:W-:-:S09]  /*14780*/  LOP3.LUT R0, R0, 0xfffffffe, RZ, 0xc0, !PT ;  /* 0xfffffffe00007812 */ /* 0x000fd200078ec0ff */
        /* <DEDUP_REMOVED lines=18> */
[----:B------:R-:W-:-:S02]  /*148b0*/  @P1 LOP3.LUT R0, R0, 0x1, RZ, 0xfc, !PT ;  /* 0x0000000100001812 */ /* 0x000fc400078efcff */
[----:B------:R-:W-:Y:S02]  /*148c0*/  FSETP.GT.AND P1, PT, |R109|, 8.50705917302346158658e+37, PT ;  /* 0x7e8000006d00780b */ /* 0x000fe40003f24200 */
[----:B------:R-:W-:Y:S02]  /*148d0*/  FSETP.GT.AND P2, PT, |R107|, 8.50705917302346158658e+37, PT ;  /* 0x7e8000006b00780b */ /* 0x000fe40003f44200 */
[----:B------:R-:W-:Y:S02]  /*148e0*/  FSETP.GT.AND P3, PT, |R111|, 8.50705917302346158658e+37, PT ;  /* 0x7e8000006f00780b */ /* 0x000fe40003f64200 */
[----:B------:R-:W-:-:S03]  /*148f0*/  FSETP.GT.AND P4, PT, |R110|, 8.50705917302346158658e+37, PT ;  /* 0x7e8000006e00780b */ /* 0x000fc60003f84200 */
        /* <DEDUP_REMOVED lines=17> */
[----:B------:R-:W-:Y:S02]  /*14a10*/  FSETP.GEU.AND P0, PT, |R109|, 1.175494350822287508e-38, PT ;  /* 0x008000006d00780b */ /* 0x000fe40003f0e200 */
[----:B------:R-:W-:-:S02]  /*14a20*/  FSETP.GT.AND P5, PT, |R113|, 8.50705917302346158658e+37, PT ;  /* 0x7e8000007100780b */ /* 0x000fc40003fa4200 */
[----:B------:R-:W-:Y:S01]  /*14a30*/  FSETP.GT.AND P6, PT, |R112|, 8.50705917302346158658e+37, PT ;  /* 0x7e8000007000780b */ /* 0x000fe20003fc4200 */
        /* <DEDUP_REMOVED lines=17> */
[----:B------:R-:W-:Y:S01]  /*14b50*/  FSETP.GEU.AND P1, PT, |R107|, 1.175494350822287508e-38, PT ;  /* 0x008000006b00780b */ /* 0x000fe20003f2e200 */
[----:B------:R-:W-:Y:S01]  /*14b60*/  @P2 FMUL R167, R167, 0.25 ;  /* 0x3e800000a7a72820 */ /* 0x000fe20000400000 */
[----:B------:R-:W-:Y:S01]  /*14b70*/  LOP3.LUT R0, R0, 0xfbffffff, RZ, 0xc0, !PT ;  /* 0xfbffffff00007812 */ /* 0x000fe200078ec0ff */
        /* <DEDUP_REMOVED lines=15> */
[----:B------:R-:W-:Y:S01]  /*14c70*/  @P2 FMUL R107, R107, 0.25 ;  /* 0x3e8000006b6b2820 */ /* 0x000fe20000400000 */
[----:B------:R-:W-:Y:S01]  /*14c80*/  FSETP.GEU.AND P2, PT, |R111|, 1.175494350822287508e-38, PT ;  /* 0x008000006f00780b */ /* 0x000fe20003f4e200 */
        /* <DEDUP_REMOVED lines=16> */
[----:B------:R-:W-:Y:S01]  /*14d90*/  @P3 FMUL R111, R111, 0.25 ;  /* 0x3e8000006f6f3820 */ /* 0x000fe20000400000 */
[----:B------:R-:W-:Y:S01]  /*14da0*/  FSETP.GEU.AND P3, PT, |R110|, 1.175494350822287508e-38, PT ;  /* 0x008000006e00780b */ /* 0x000fe20003f6e200 */
[----:B------:R-:W-:Y:S01]  /*14db0*/  @P4 FMUL R67, R67, 0.25 ;  /* 0x3e80000043434820 */ /* 0x000fe20000400000 */
[----:B------:R-:W-:Y:S01]  /*14dc0*/  @P0 LOP3.LUT R0, R0, 0x4000000, RZ, 0xfc, !PT ;  /* 0x0400000000000812 */ /* 0x000fe200078efcff */
        /* <DEDUP_REMOVED lines=16> */
[----:B------:R-:W-:Y:S01]  /*14ed0*/  FSETP.GEU.AND P4, PT, |R113|, 1.175494350822287508e-38, PT ;  /* 0x008000007100780b */ /* 0x000fe20003f8e200 */
        /* <DEDUP_REMOVED lines=36> */
[----:B------:R-:W-:Y:S02]  /*15120*/  FSETP.GEU.AND P6, PT, |R114|, 1.175494350822287508e-38, PT ;  /* 0x008000007200780b */ /* 0x000fe40003fce200 */
[----:B------:R-:W-:-:S04]  /*15130*/  @P1 LOP3.LUT R0, R0, 0x8000000, RZ, 0xfc, !PT ;  /* 0x0800000000001812 */ /* 0x000fc800078efcff */
[C---:B------:R-:W-:Y:S02]  /*15140*/  LOP3.LUT P1, RZ, R0.reuse, 0x40, RZ, 0xc0, !PT ;  /* 0x0000004000ff7812 */ /* 0x040fe4000782c0ff */
[----:B------:R-:W-:-:S05]  /*15150*/  LOP3.LUT R0, R0, 0xff7fffff, RZ, 0xc0, !PT ;  /* 0xff7fffff00007812 */ /* 0x000fca00078ec0ff */
[----:B------:R-:W-:-:S04]  /*15160*/  @P6 LOP3.LUT R0, R0, 0x800000, RZ, 0xfc, !PT ;  /* 0x0080000000006812 */ /* 0x000fc800078efcff */
[----:B------:R-:W-:Y:S02]  /*15170*/  LOP3.LUT P6, RZ, R0, 0x80, RZ, 0xc0, !PT ;  /* 0x0000008000ff7812 */ /* 0x000fe400078cc0ff */
[----:B------:R-:W-:-:S11]  /*15180*/  FSETP.GT.AND P0, PT, |R114|, 8.50705917302346158658e+37, PT ;  /* 0x7e8000007200780b */ /* 0x000fd60003f04200 */
[----:B------:R-:W-:Y:S02]  /*15190*/  @!P6 FMUL R192, R192, 16777216 ;  /* 0x4b800000c0c0e820 */ /* 0x000fe40000400000 */
[----:B------:R-:W-:Y:S02]  /*151a0*/  @!P6 FMUL R191, R191, 16777216 ;  /* 0x4b800000bfbfe820 */ /* 0x000fe40000400000 */
[----:B------:R-:W-:Y:S02]  /*151b0*/  @!P6 FMUL R190, R190, 16777216 ;  /* 0x4b800000bebee820 */ /* 0x000fe40000400000 */
[----:B------:R-:W-:Y:S02]  /*151c0*/  @!P6 FMUL R189, R189, 16777216 ;  /* 0x4b800000bdbde820 */ /* 0x000fe40000400000 */
[----:B------:R-:W-:Y:S02]  /*151d0*/  @!P6 FMUL R188, R188, 16777216 ;  /* 0x4b800000bcbce820 */ /* 0x000fe40000400000 */
[----:B------:R-:W-:-:S02]  /*151e0*/  @!P6 FMUL R187, R187, 16777216 ;  /* 0x4b800000bbbbe820 */ /* 0x000fc40000400000 */
        /* <DEDUP_REMOVED lines=10> */
[----:B------:R-:W-:Y:S01]  /*15290*/  @!P6 FMUL R100, R100, 16777216 ;  /* 0x4b8000006464e820 */ /* 0x000fe20000400000 */
[----:B------:R-:W-:Y:S01]  /*152a0*/  LOP3.LUT P6, RZ, R0, 0x8, RZ, 0xc0, !PT ;  /* 0x0000000800ff7812 */ /* 0x000fe200078cc0ff */
        /* <DEDUP_REMOVED lines=16> */
[----:B------:R-:W-:Y:S01]  /*153b0*/  @P0 FMUL R114, R114, 0.25 ;  /* 0x3e80000072720820 */ /* 0x000fe20000400000 */
[----:B------:R-:W-:Y:S01]  /*153c0*/  LOP3.LUT P0, RZ, R0, 0x10, RZ, 0xc0, !PT ;  /* 0x0000001000ff7812 */ /* 0x000fe2000780c0ff */
        /* <DEDUP_REMOVED lines=16> */
[----:B------:R-:W-:Y:S01]  /*154d0*/  @!P6 FMUL R103, R103, 16777216 ;  /* 0x4b8000006767e820 */ /* 0x000fe20000400000 */
[----:B------:R-:W-:Y:S01]  /*154e0*/  LOP3.LUT P6, RZ, R0, 0x1, RZ, 0xc0, !PT ;  /* 0x0000000100ff7812 */ /* 0x000fe200078cc0ff */
        /* <DEDUP_REMOVED lines=16> */
[----:B------:R-:W-:Y:S01]  /*155f0*/  @!P1 FMUL R101, R101, 16777216 ;  /* 0x4b80000065659820 */ /* 0x000fe20000400000 */
[----:B------:R-:W-:Y:S01]  /*15600*/  LOP3.LUT P1, RZ, R0, 0x4, RZ, 0xc0, !PT ;  /* 0x0000000400ff7812 */ /* 0x000fe2000782c0ff */
        /* <DEDUP_REMOVED lines=16> */
[----:B------:R-:W-:Y:S01]  /*15710*/  @!P0 FMUL R102, R102, 16777216 ;  /* 0x4b80000066668820 */ /* 0x000fe20000400000 */
[----:B------:R-:W-:Y:S01]  /*15720*/  LOP3.LUT P0, RZ, R0, 0x2, RZ, 0xc0, !PT ;  /* 0x0000000200ff7812 */ /* 0x000fe2000780c0ff */
        /* <DEDUP_REMOVED lines=16> */
[----:B------:R-:W-:Y:S01]  /*15830*/  @!P6 FMUL R106, R106, 16777216 ;  /* 0x4b8000006a6ae820 */ /* 0x000fe20000400000 */
[----:B------:R-:W-:Y:S01]  /*15840*/  LOP3.LUT P6, RZ, R0, 0x400, RZ, 0xc0, !PT ;  /* 0x0000040000ff7812 */ /* 0x000fe200078cc0ff */
        /* <DEDUP_REMOVED lines=16> */
[----:B------:R-:W-:Y:S01]  /*15950*/  @!P1 FMUL R104, R104, 16777216 ;  /* 0x4b80000068689820 */ /* 0x000fe20000400000 */
        /* <DEDUP_REMOVED lines=18> */
[C---:B------:R-:W-:Y:S02]  /*15a80*/  LOP3.LUT P0, RZ, R0.reuse, 0x4000000, RZ, 0xc0, !PT ;  /* 0x0400000000ff7812 */ /* 0x040fe4000780c0ff */
[----:B------:R-:W-:-:S04]  /*15a90*/  LOP3.LUT R0, R0, 0xfeffffff, RZ, 0xc0, !PT ;  /* 0xfeffffff00007812 */ /* 0x000fc800078ec0ff */
[----:B------:R-:W-:-:S04]  /*15aa0*/  @P6 LOP3.LUT R0, R0, 0x1000000, RZ, 0xfc, !PT ;  /* 0x0100000000006812 */ /* 0x000fc800078efcff */
[C---:B------:R-:W-:Y:S02]  /*15ab0*/  LOP3.LUT P6, RZ, R0.reuse, 0x200, RZ, 0xc0, !PT ;  /* 0x0000020000ff7812 */ /* 0x040fe400078cc0ff */
[----:B------:R-:W-:-:S11]  /*15ac0*/  LOP3.LUT R0, R0, 0xfdffffff, RZ, 0xc0, !PT ;  /* 0xfdffffff00007812 */ /* 0x000fd600078ec0ff */
[----:B------:R-:W-:-:S04]  /*15ad0*/  @P6 LOP3.LUT R0, R0, 0x2000000, RZ, 0xfc, !PT ;  /* 0x0200000000006812 */ /* 0x000fc800078efcff */
[----:B------:R-:W-:-:S04]  /*15ae0*/  LOP3.LUT P6, RZ, R0, 0x100, RZ, 0xc0, !PT ;  /* 0x0000010000ff7812 */ /* 0x000fc800078cc0ff */
[----:B------:R-:W-:Y:S02]  /*15af0*/  FSEL R237, R237, -INF , P6 ;  /* 0xff800000eded7808 */ /* 0x000fe40003000000 */
[----:B------:R-:W-:-:S04]  /*15b00*/  LOP3.LUT P6, RZ, R0, 0x2000000, RZ, 0xc0, !PT ;  /* 0x0200000000ff7812 */ /* 0x000fc800078cc0ff */
[----:B------:R-:W-:-:S05]  /*15b10*/  FSEL R236, R236, -INF , P6 ;  /* 0xff800000ecec7808 */ /* 0x000fca0003000000 */
[----:B------:R0:W-:Y:S02]  /*15b20*/  STL.64 [R1+0x538], R236 ;  /* 0x000538ec01007387 */ /* 0x0001e40000100a00 */
[----:B0-----:R-:W-:Y:S02]  /*15b30*/  MOV R237, R233 ;  /* 0x000000e900ed7202 */ /* 0x001fe40000000f00 */
[----:B------:R-:W2:Y:S01]  /*15b40*/  LDL.LU R233, [R1+0x638] ;  /* 0x0006380001e97983 */ /* 0x000ea20000300800 */
        /* <DEDUP_REMOVED lines=18> */
[----:B------:R-:W-:Y:S02]  /*15c70*/  LOP3.LUT P5, RZ, R0, 0x800, RZ, 0xc0, !PT ;  /* 0x0000080000ff7812 */ /* 0x000fe400078ac0ff */
[----:B------:R-:W-:Y:S02]  /*15c80*/  FSEL R235, R235, -INF , P6 ;  /* 0xff800000ebeb7808 */ /* 0x000fe40003000000 */
[----:B------:R-:W-:Y:S02]  /*15c90*/  FSEL R234, R234, -INF , P5 ;  /* 0xff800000eaea7808 */ /* 0x000fe40002800000 */
[----:B------:R-:W-:Y:S02]  /*15ca0*/  MOV R236, R231 ;  /* 0x000000e700ec7202 */ /* 0x000fe40000000f00 */
[----:B------:R-:W3:Y:S04]  /*15cb0*/  LDL.LU R231, [R1+0x634] ;  /* 0x0006340001e77983 */ /* 0x000ee80000300800 */
[----:B------:R0:W-:Y:S02]  /*15cc0*/  STL.64 [R1+0x540], R234 ;  /* 0x000540ea01007387 */ /* 0x0001e40000100a00 */
[----:B0-----:R-:W-:-:S02]  /*15cd0*/  MOV R234, R230 ;  /* 0x000000e600ea7202 */ /* 0x001fc40000000f00 */
[----:B------:R-:W4:Y:S01]  /*15ce0*/  LDL.LU R230, [R1+0x630] ;  /* 0x0006300001e67983 */ /* 0x000f220000300800 */
[----:B------:R-:W-:Y:S02]  /*15cf0*/  @!P4 FMUL R65, R65, 16777216 ;  /* 0x4b8000004141c820 */ /* 0x000fe40000400000 */
[----:B------:R-:W-:Y:S01]  /*15d00*/  @!P4 FMUL R64, R64, 16777216 ;  /* 0x4b8000004040c820 */ /* 0x000fe20000400000 */
[----:B------:R-:W4:Y:S01]  /*15d10*/  LDL.LU R235, [R1+0x17c] ;  /* 0x00017c0001eb7983 */ /* 0x000f220000300800 */
        /* <DEDUP_REMOVED lines=51> */
[----:B------:R-:W-:Y:S02]  /*16050*/  LOP3.LUT P2, RZ, R0, 0x400000, RZ, 0xc0, !PT ;  /* 0x0040000000ff7812 */ /* 0x000fe4000784c0ff */
[----:B--2---:R-:W-:-:S05]  /*16060*/  FSEL R233, R233, -INF , P4 ;  /* 0xff800000e9e97808 */ /* 0x004fca0002000000 */
[----:B------:R0:W-:Y:S02]  /*16070*/  STL.64 [R1+0x548], R232 ;  /* 0x000548e801007387 */ /* 0x0001e40000100a00 */
[----:B0-----:R-:W-:Y:S02]  /*16080*/  MOV R233, R229 ;  /* 0x000000e500e97202 */ /* 0x001fe40000000f00 */
[----:B------:R-:W2:Y:S04]  /*16090*/  LDL.LU R229, [R1+0x62c] ;  /* 0x00062c0001e57983 */ /* 0x000ea80000300800 */
[----:B------:R-:W2:Y:S01]  /*160a0*/  LDL.LU R232, [R1+0x174] ;  /* 0x0001740001e87983 */ /* 0x000ea20000300800 */
[----:B---3--:R-:W-:Y:S02]  /*160b0*/  FSEL R231, R231, -INF , P2 ;  /* 0xff800000e7e77808 */ /* 0x008fe40001000000 */
[----:B----4-:R-:W-:-:S05]  /*160c0*/  FSEL R230, R230, -INF , P1 ;  /* 0xff800000e6e67808 */ /* 0x010fca0000800000 */
[----:B------:R0:W-:Y:S04]  /*160d0*/  STL.64 [R1+0x550], R230 ;  /* 0x000550e601007387 */ /* 0x0001e80000100a00 */
[----:B0-----:R-:W3:Y:S01]  /*160e0*/  LDL.LU R230, [R1+0x9c] ;  /* 0x00009c0001e67983 */ /* 0x001ee20000300800 */
[----:B------:R-:W-:-:S03]  /*160f0*/  MOV R231, R239 ;  /* 0x000000ef00e77202 */ /* 0x000fc60000000f00 */
[----:B------:R-:W4:Y:S01]  /*16100*/  LDL.LU R239, [R1+0x628] ;  /* 0x0006280001ef7983 */ /* 0x000f220000300800 */
        /* <DEDUP_REMOVED lines=36> */
[----:B------:R-:W0:Y:S03]  /*16350*/  MUFU.RCP R100, R100 ;  /* 0x0000006400647308 */ /* 0x000e260000001000 */
[----:B------:R-:W-:-:S02]  /*16360*/  FSEL R228, R228, -INF , P3 ;  /* 0xff800000e4e47808 */ /* 0x000fc40001800000 */
[C---:B------:R-:W-:Y:S02]  /*16370*/  LOP3.LUT P6, RZ, R0.reuse, 0x800000, RZ, 0xc0, !PT ;  /* 0x0080000000ff7812 */ /* 0x040fe400078cc0ff */
[----:B------:R-:W-:Y:S02]  /*16380*/  LOP3.LUT P1, RZ, R0, 0x80000, RZ, 0xc0, !PT ;  /* 0x0008000000ff7812 */ /* 0x000fe4000782c0ff */
[----:B--2---:R-:W-:-:S05]  /*16390*/  FSEL R229, R229, -INF , P0 ;  /* 0xff800000e5e57808 */ /* 0x004fca0000000000 */
[----:B------:R1:W-:Y:S04]  /*163a0*/  STL.64 [R1+0x558], R228 ;  /* 0x000558e401007387 */ /* 0x0003e80000100a00 */
[----:B-1----:R-:W2:Y:S04]  /*163b0*/  LDL.LU R228, [R1+0x178] ;  /* 0x0001780001e47983 */ /* 0x002ea80000300800 */
[----:B------:R-:W2:Y:S04]  /*163c0*/  LDL.LU R229, [R1+0xd4] ;  /* 0x0000d40001e57983 */ /* 0x000ea80000300800 */
[----:B------:R1:W-:Y:S02]  /*163d0*/  STL [R1+0x5b4], R0 ;  /* 0x0005b40001007387 */ /* 0x0003e40000100800 */
[----:B-1----:R-:W-:Y:S01]  /*163e0*/  MOV R0, R233 ;  /* 0x000000e900007202 */ /* 0x002fe20000000f00 */
[----:B0-----:R-:W-:-:S02]  /*163f0*/  FMUL R233, R100, R192 ;  /* 0x000000c064e97220 */ /* 0x001fc40000400000 */
[----:B------:R-:W2:Y:S04]  /*16400*/  LDL.LU R192, [R1+0xd0] ;  /* 0x0000d00001c07983 */ /* 0x000ea80000300800 */
[----:B------:R0:W-:Y:S02]  /*16410*/  STL [R1+0x5b8], R233 ;  /* 0x0005b8e901007387 */ /* 0x0001e40000100800 */
[----:B0-----:R-:W-:Y:S01]  /*16420*/  MOV R233, R232 ;  /* 0x000000e800e97202 */ /* 0x001fe20000000f00 */
[C---:B------:R-:W-:Y:S01]  /*16430*/  FMUL R232, R100.reuse, R191 ;  /* 0x000000bf64e87220 */ /* 0x040fe20000400000 */
[----:B----4-:R-:W-:Y:S02]  /*16440*/  MOV R191, R239 ;  /* 0x000000ef00bf7202 */ /* 0x010fe40000000f00 */
[----:B------:R-:W4:Y:S01]  /*16450*/  LDL.LU R239, [R1+0x624] ;  /* 0x0006240001ef7983 */ /* 0x000f220000300800 */
[----:B------:R-:W-:Y:S03]  /*16460*/  MUFU.RCP R101, R101 ;  /* 0x0000006500657308 */ /* 0x000fe60000001000 */
[----:B------:R3:W-:Y:S02]  /*16470*/  STL [R1+0x5bc], R232 ;  /* 0x0005bce801007387 */ /* 0x0007e40000100800 */
[----:B---3--:R-:W-:Y:S01]  /*16480*/  MOV R232, R230 ;  /* 0x000000e600e87202 */ /* 0x008fe20000000f00 */
[----:B------:R-:W-:-:S02]  /*16490*/  FMUL R230, R100, R190 ;  /* 0x000000be64e67220 */ /* 0x000fc40000400000 */
[----:B------:R-:W-:Y:S03]  /*164a0*/  MUFU.RCP R103, R103 ;  /* 0x0000006700677308 */ /* 0x000fe60000001000 */
[----:B------:R0:W-:Y:S01]  /*164b0*/  STL [R1+0x5c0], R230 ;  /* 0x0005c0e601007387 */ /* 0x0001e20000100800 */
[C---:B------:R-:W-:Y:S02]  /*164c0*/  FMUL R186, R100.reuse, R186 ;  /* 0x000000ba64ba7220 */ /* 0x040fe40000400000 */
[C---:B------:R-:W-:Y:S02]  /*164d0*/  FMUL R225, R100.reuse, R225 ;  /* 0x000000e164e17220 */ /* 0x040fe40000400000 */
[----:B------:R-:W1:Y:S01]  /*164e0*/  MUFU.RCP R102, R102 ;  /* 0x0000006600667308 */ /* 0x000e620000001000 */
[C---:B------:R-:W-:Y:S02]  /*164f0*/  FMUL R227, R100.reuse, R227 ;  /* 0x000000e364e37220 */ /* 0x040fe40000400000 */
[----:B------:R-:W-:-:S05]  /*16500*/  FMUL R252, R100, R252 ;  /* 0x000000fc64fc7220 */ /* 0x000fca0000400000 */
[----:B------:R-:W3:Y:S01]  /*16510*/  MUFU.RCP R104, R104 ;  /* 0x0000006800687308 */ /* 0x000ee20000001000 */
[C---:B-1----:R-:W-:Y:S02]  /*16520*/  FMUL R135, R102.reuse, R135 ;  /* 0x0000008766877220 */ /* 0x042fe40000400000 */
[C---:B------:R-:W-:Y:S02]  /*16530*/  FMUL R134, R102.reuse, R134 ;  /* 0x0000008666867220 */ /* 0x040fe40000400000 */
[C---:B------:R-:W-:Y:S02]  /*16540*/  FMUL R139, R102.reuse, R139 ;  /* 0x0000008b668b7220 */ /* 0x040fe40000400000 */
[C---:B------:R-:W-:Y:S02]  /*16550*/  FMUL R138, R102.reuse, R138 ;  /* 0x0000008a668a7220 */ /* 0x040fe40000400000 */
[C---:B------:R-:W-:Y:S02]  /*16560*/  FMUL R143, R102.reuse, R143 ;  /* 0x0000008f668f7220 */ /* 0x040fe40000400000 */
[----:B------:R-:W-:-:S02]  /*16570*/  FMUL R142, R102, R142 ;  /* 0x0000008e668e7220 */ /* 0x000fc40000400000 */
[C---:B------:R-:W-:Y:S02]  /*16580*/  FMUL R147, R102.reuse, R147 ;  /* 0x0000009366937220 */ /* 0x040fe40000400000 */
[----:B------:R-:W-:Y:S01]  /*16590*/  FMUL R146, R102, R146 ;  /* 0x0000009266927220 */ /* 0x000fe20000400000 */
[----:B------:R-:W1:Y:S01]  /*165a0*/  MUFU.RCP R111, R111 ;  /* 0x0000006f006f7308 */ /* 0x000e620000001000 */
[C---:B------:R-:W-:Y:S02]  /*165b0*/  FMUL R200, R101.reuse, R200 ;  /* 0x000000c865c87220 */ /* 0x040fe40000400000 */
[C---:B------:R-:W-:Y:S02]  /*165c0*/  FMUL R199, R101.reuse, R199 ;  /* 0x000000c765c77220 */ /* 0x040fe40000400000 */
[C---:B------:R-:W-:Y:S02]  /*165d0*/  FMUL R198, R101.reuse, R198 ;  /* 0x000000c665c67220 */ /* 0x040fe40000400000 */
[----:B------:R-:W-:-:S02]  /*165e0*/  FMUL R197, R101, R197 ;  /* 0x000000c565c57220 */ /* 0x000fc40000400000 */
[C---:B------:R-:W-:Y:S02]  /*165f0*/  FMUL R196, R101.reuse, R196 ;  /* 0x000000c465c47220 */ /* 0x040fe40000400000 */
[C---:B------:R-:W-:Y:S02]  /*16600*/  FMUL R195, R101.reuse, R195 ;  /* 0x000000c365c37220 */ /* 0x040fe40000400000 */
[----:B------:R-:W-:Y:S02]  /*16610*/  FMUL R194, R101, R194 ;  /* 0x000000c265c27220 */ /* 0x000fe40000400000 */
        /* <DEDUP_REMOVED lines=8> */
[----:B---3--:R-:W-:-:S02]  /*166a0*/  FMUL R7, R104, R7 ;  /* 0x0000000768077220 */ /* 0x008fc40000400000 */
[C---:B------:R-:W-:Y:S02]  /*166b0*/  FMUL R6, R104.reuse, R6 ;  /* 0x0000000668067220 */ /* 0x040fe40000400000 */
[C---:B------:R-:W-:Y:S02]  /*166c0*/  FMUL R11, R104.reuse, R11 ;  /* 0x0000000b680b7220 */ /* 0x040fe40000400000 */
[----:B------:R-:W-:Y:S01]  /*166d0*/  FMUL R10, R104, R10 ;  /* 0x0000000a680a7220 */ /* 0x000fe20000400000 */
[----:B------:R-:W3:Y:S01]  /*166e0*/  MUFU.RCP R109, R109 ;  /* 0x0000006d006d7308 */ /* 0x000ee20000001000 */
[C---:B-1----:R-:W-:Y:S02]  /*166f0*/  FMUL R165, R111.reuse, R165 ;  /* 0x000000a56fa57220 */ /* 0x042fe40000400000 */
        /* <DEDUP_REMOVED lines=10> */
[C---:B------:R-:W-:Y:S02]  /*167a0*/  FMUL R44, R109.reuse, R44 ;  /* 0x0000002c6d2c7220 */ /* 0x040fe40000400000 */
[C---:B------:R-:W-:Y:S02]  /*167b0*/  FMUL R49, R109.reuse, R49 ;  /* 0x000000316d317220 */ /* 0x040fe40000400000 */
[----:B------:R-:W-:Y:S02]  /*167c0*/  FMUL R48, R109, R48 ;  /* 0x000000306d307220 */ /* 0x000fe40000400000 */
[----:B------:R-:W-:-:S02]  /*167d0*/  FMUL R180, R111, R180 ;  /* 0x000000b46fb47220 */ /* 0x000fc40000400000 */
[C---:B------:R-:W-:Y:S02]  /*167e0*/  FMUL R52, R111.reuse, R52 ;  /* 0x000000346f347220 */ /* 0x040fe40000400000 */
[C---:B------:R-:W-:Y:S02]  /*167f0*/  FMUL R56, R111.reuse, R56 ;  /* 0x000000386f387220 */ /* 0x040fe40000400000 */
[----:B------:R-:W-:Y:S01]  /*16800*/  FMUL R60, R111, R60 ;  /* 0x0000003c6f3c7220 */ /* 0x000fe20000400000 */
[----:B--2---:R-:W-:Y:S01]  /*16810*/  MOV R190, R228 ;  /* 0x000000e400be7202 */ /* 0x004fe20000000f00 */
[C---:B------:R-:W-:Y:S01]  /*16820*/  FMUL R228, R100.reuse, R189 ;  /* 0x000000bd64e47220 */ /* 0x040fe20000400000 */
[----:B------:R-:W-:Y:S01]  /*16830*/  MOV R189, R231 ;  /* 0x000000e700bd7202 */ /* 0x000fe20000000f00 */
[C---:B------:R-:W-:Y:S01]  /*16840*/  FMUL R231, R100.reuse, R188 ;  /* 0x000000bc64e77220 */ /* 0x040fe20000400000 */
[----:B0-----:R-:W-:Y:S01]  /*16850*/  MOV R230, R229 ;  /* 0x000000e500e67202 */ /* 0x001fe20000000f00 */
[C---:B------:R-:W-:Y:S01]  /*16860*/  FMUL R229, R100.reuse, R187 ;  /* 0x000000bb64e57220 */ /* 0x040fe20000400000 */
[----:B------:R0:W-:Y:S04]  /*16870*/  STL [R1+0x5c4], R228 ;  /* 0x0005c4e401007387 */ /* 0x0001e80000100800 */
[----:B------:R-:W-:Y:S01]  /*16880*/  STL [R1+0x5c8], R231 ;  /* 0x0005c8e701007387 */ /* 0x000fe20000100800 */
[----:B0-----:R-:W-:Y:S01]  /*16890*/  MOV R228, R238 ;  /* 0x000000ee00e47202 */ /* 0x001fe20000000f00 */
[----:B------:R-:W-:-:S02]  /*168a0*/  FMUL R238, R100, R185 ;  /* 0x000000b964ee7220 */ /* 0x000fc40000400000 */
[----:B------:R-:W-:Y:S01]  /*168b0*/  STL [R1+0x5cc], R229 ;  /* 0x0005cce501007387 */ /* 0x000fe20000100800 */
[----:B------:R-:W-:-:S03]  /*168c0*/  FMUL R188, R100, R184 ;  /* 0x000000b864bc7220 */ /* 0x000fc60000400000 */
[----:B------:R0:W-:Y:S01]  /*168d0*/  STL [R1+0x5d0], R238 ;  /* 0x0005d0ee01007387 */ /* 0x0001e20000100800 */
[----:B------:R-:W-:-:S03]  /*168e0*/  FMUL R187, R100, R115 ;  /* 0x0000007364bb7220 */ /* 0x000fc60000400000 */
[----:B------:R1:W-:Y:S01]  /*168f0*/  STL [R1+0xa8], R186 ;  /* 0x0000a8ba01007387 */ /* 0x0003e20000100800 */
[C---:B------:R-:W-:Y:S02]  /*16900*/  FMUL R185, R100.reuse, R228 ;  /* 0x000000e464b97220 */ /* 0x040fe40000400000 */
[C---:B------:R-:W-:Y:S01]  /*16910*/  FMUL R184, R100.reuse, R189 ;  /* 0x000000bd64b87220 */ /* 0x040fe20000400000 */
[----:B0-----:R-:W-:Y:S02]  /*16920*/  MOV R238, R192 ;  /* 0x000000c000ee7202 */ /* 0x001fe40000000f00 */
[----:B------:R-:W-:Y:S01]  /*16930*/  MOV R192, R235 ;  /* 0x000000eb00c07202 */ /* 0x000fe20000000f00 */
[C---:B------:R-:W-:Y:S02]  /*16940*/  FMUL R235, R101.reuse, R208 ;  /* 0x000000d065eb7220 */ /* 0x040fe40000400000 */
[----:B-1----:R-:W-:Y:S01]  /*16950*/  FMUL R186, R100, R226 ;  /* 0x000000e264ba7220 */ /* 0x002fe20000400000 */
[----:B------:R-:W-:Y:S01]  /*16960*/  MOV R226, R234 ;  /* 0x000000ea00e27202 */ /* 0x000fe20000000f00 */
[----:B------:R-:W-:Y:S01]  /*16970*/  FMUL R234, R101, R207 ;  /* 0x000000cf65ea7220 */ /* 0x000fe20000400000 */
[----:B------:R-:W-:-:S02]  /*16980*/  MOV R100, R191 ;  /* 0x000000bf00647202 */ /* 0x000fc40000000f00 */
[----:B------:R-:W-:Y:S01]  /*16990*/  MOV R189, R0 ;  /* 0x0000000000bd7202 */ /* 0x000fe20000000f00 */
[C---:B------:R-:W-:Y:S01]  /*169a0*/  FMUL R0, R101.reuse, R206 ;  /* 0x000000ce65007220 */ /* 0x040fe20000400000 */
[----:B------:R-:W-:Y:S01]  /*169b0*/  MOV R191, R236 ;  /* 0x000000ec00bf7202 */ /* 0x000fe20000000f00 */
[C---:B------:R-:W-:Y:S01]  /*169c0*/  FMUL R236, R101.reuse, R205 ;  /* 0x000000cd65ec7220 */ /* 0x040fe20000400000 */
[----:B------:R0:W-:Y:S04]  /*169d0*/  STL [R1+0x5d4], R235 ;  /* 0x0005d4eb01007387 */ /* 0x0001e80000100800 */
[----:B------:R-:W-:Y:S04]  /*169e0*/  STL [R1+0x5d8], R234 ;  /* 0x0005d8ea01007387 */ /* 0x000fe80000100800 */
[----:B------:R-:W-:Y:S04]  /*169f0*/  STL [R1+0x5dc], R0 ;  /* 0x0005dc0001007387 */ /* 0x000fe80000100800 */
[----:B------:R1:W-:Y:S01]  /*16a00*/  STL [R1+0x5e0], R236 ;  /* 0x0005e0ec01007387 */ /* 0x0003e20000100800 */
[----:B0-----:R-:W-:Y:S01]  /*16a10*/  MOV R235, R232 ;  /* 0x000000e800eb7202 */ /* 0x001fe20000000f00 */
[C---:B------:R-:W-:Y:S01]  /*16a20*/  FMUL R232, R101.reuse, R204 ;  /* 0x000000cc65e87220 */ /* 0x040fe20000400000 */
[----:B------:R-:W-:Y:S01]  /*16a30*/  MOV R115, R233 ;  /* 0x000000e900737202 */ /* 0x000fe20000000f00 */
[----:B------:R-:W-:Y:S01]  /*16a40*/  FMUL R233, R101, R203 ;  /* 0x000000cb65e97220 */ /* 0x000fe20000400000 */
[----:B------:R-:W-:Y:S01]  /*16a50*/  MOV R229, R230 ;  /* 0x000000e600e57202 */ /* 0x000fe20000000f00 */
[----:B-1----:R-:W-:-:S02]  /*16a60*/  FMUL R236, R103, R117 ;  /* 0x0000007567ec7220 */ /* 0x002fc40000400000 */
[----:B------:R-:W0:Y:S01]  /*16a70*/  MUFU.RCP R117, R105 ;  /* 0x0000006900757308 */ /* 0x000e220000001000 */
[----:B------:R-:W-:Y:S01]  /*16a80*/  MOV R208, R190 ;  /* 0x000000be00d07202 */ /* 0x000fe20000000f00 */
[C---:B------:R-:W-:Y:S01]  /*16a90*/  FMUL R230, R101.reuse, R202 ;  /* 0x000000ca65e67220 */ /* 0x040fe20000400000 */
[----:B------:R-:W-:Y:S01]  /*16aa0*/  MOV R190, R237 ;  /* 0x000000ed00be7202 */ /* 0x000fe20000000f00 */
[----:B------:R-:W-:Y:S01]  /*16ab0*/  FMUL R237, R101, R201 ;  /* 0x000000c965ed7220 */ /* 0x000fe20000400000 */
[----:B------:R-:W-:Y:S01]  /*16ac0*/  STL [R1+0x5e4], R232 ;  /* 0x0005e4e801007387 */ /* 0x000fe20000100800 */
[C---:B------:R-:W-:Y:S01]  /*16ad0*/  FMUL R231, R102.reuse, R119 ;  /* 0x0000007766e77220 */ /* 0x040fe20000400000 */
[----:B------:R-:W-:Y:S01]  /*16ae0*/  MOV R204, R229 ;  /* 0x000000e500cc7202 */ /* 0x000fe20000000f00 */
[C---:B------:R-:W-:Y:S01]  /*16af0*/  FMUL R228, R102.reuse, R118 ;  /* 0x0000007666e47220 */ /* 0x040fe20000400000 */
[----:B------:R1:W-:Y:S01]  /*16b00*/  STL [R1+0x5e8], R233 ;  /* 0x0005e8e901007387 */ /* 0x0003e20000100800 */
[C---:B------:R-:W-:Y:S01]  /*16b10*/  FMUL R0, R102.reuse, R123 ;  /* 0x0000007b66007220 */ /* 0x040fe20000400000 */
[----:B------:R-:W-:Y:S01]  /*16b20*/  MOV R206, R208 ;  /* 0x000000d000ce7202 */ /* 0x000fe20000000f00 */
[C---:B------:R-:W-:Y:S01]  /*16b30*/  FMUL R229, R102.reuse, R122 ;  /* 0x0000007a66e57220 */ /* 0x040fe20000400000 */
[----:B------:R-:W-:Y:S01]  /*16b40*/  STL [R1+0x5ec], R230 ;  /* 0x0005ece601007387 */ /* 0x000fe20000100800 */
[----:B------:R-:W-:Y:S01]  /*16b50*/  MOV R205, R238 ;  /* 0x000000ee00cd7202 */ /* 0x000fe20000000f00 */
[C---:B------:R-:W-:Y:S01]  /*16b60*/  FMUL R238, R102.reuse, R127 ;  /* 0x0000007f66ee7220 */ /* 0x040fe20000400000 */
[----:B----4-:R-:W-:Y:S01]  /*16b70*/  MOV R208, R239 ;  /* 0x000000ef00d07202 */ /* 0x010fe20000000f00 */
[----:B------:R-:W-:Y:S01]  /*16b80*/  STL [R1+0x5f0], R237 ;  /* 0x0005f0ed01007387 */ /* 0x000fe20000100800 */
[----:B------:R-:W-:Y:S01]  /*16b90*/  MOV R207, R235 ;  /* 0x000000eb00cf7202 */ /* 0x000fe20000000f00 */
[----:B------:R-:W-:-:S02]  /*16ba0*/  FMUL R239, R102, R126 ;  /* 0x0000007e66ef7220 */ /* 0x000fc40000400000 */
[----:B------:R-:W-:Y:S01]  /*16bb0*/  STL [R1+0x5f4], R231 ;  /* 0x0005f4e701007387 */ /* 0x000fe20000100800 */
[C---:B------:R-:W-:Y:S02]  /*16bc0*/  FMUL R234, R102.reuse, R131 ;  /* 0x0000008366ea7220 */ /* 0x040fe40000400000 */
[----:B------:R-:W-:Y:S01]  /*16bd0*/  FMUL R235, R102, R130 ;  /* 0x0000008266eb7220 */ /* 0x000fe20000400000 */
[----:B------:R-:W-:Y:S01]  /*16be0*/  STL [R1+0x5f8], R228 ;  /* 0x0005f8e401007387 */ /* 0x000fe20000100800 */
[----:B------:R-:W-:Y:S02]  /*16bf0*/  FMUL R102, R104, R14 ;  /* 0x0000000e68667220 */ /* 0x000fe40000400000 */
[----:B------:R-:W2:Y:S01]  /*16c00*/  MUFU.RCP R14, R106 ;  /* 0x0000006a000e7308 */ /* 0x000ea20000001000 */
[----:B------:R3:W-:Y:S01]  /*16c10*/  STL [R1+0x70], R0 ;  /* 0x0000700001007387 */ /* 0x0007e20000100800 */
[----:B0-----:R-:W-:-:S03]  /*16c20*/  FMUL R105, R117, R5 ;  /* 0x0000000575697220 */ /* 0x001fc60000400000 */
[----:B------:R-:W-:Y:S01]  /*16c30*/  STL [R1+0x5fc], R229 ;  /* 0x0005fce501007387 */ /* 0x000fe20000100800 */
[----:B-1----:R-:W-:-:S03]  /*16c40*/  FMUL R233, R103, R121 ;  /* 0x0000007967e97220 */ /* 0x002fc60000400000 */
[----:B------:R-:W-:Y:S01]  /*16c50*/  STL [R1+0x600], R238 ;  /* 0x000600ee01007387 */ /* 0x000fe20000100800 */
[C---:B---3--:R-:W-:Y:S01]  /*16c60*/  FMUL R0, R103.reuse, R116 ;  /* 0x0000007467007220 */ /* 0x048fe20000400000 */
[----:B------:R-:W0:Y:S02]  /*16c70*/  MUFU.RCP R5, R107 ;  /* 0x0000006b00057308 */ /* 0x000e240000001000 */
[----:B------:R-:W-:Y:S01]  /*16c80*/  STL [R1+0x604], R239 ;  /* 0x000604ef01007387 */ /* 0x000fe20000100800 */
[----:B------:R-:W-:-:S03]  /*16c90*/  FMUL R232, R103, R120 ;  /* 0x0000007867e87220 */ /* 0x000fc60000400000 */
[----:B------:R1:W-:Y:S01]  /*16ca0*/  STL [R1+0x608], R234 ;  /* 0x000608ea01007387 */ /* 0x0003e20000100800 */
[----:B------:R-:W-:-:S03]  /*16cb0*/  FMUL R237, R103, R125 ;  /* 0x0000007d67ed7220 */ /* 0x000fc60000400000 */
[----:B------:R-:W-:Y:S04]  /*16cc0*/  STL [R1+0x60c], R235 ;  /* 0x00060ceb01007387 */ /* 0x000fe80000100800 */
[----:B------:R-:W-:Y:S04]  /*16cd0*/  STL [R1+0x610], R236 ;  /* 0x000610ec01007387 */ /* 0x000fe80000100800 */
[----:B------:R3:W-:Y:S01]  /*16ce0*/  STL [R1+0x614], R0 ;  /* 0x0006140001007387 */ /* 0x0007e20000100800 */
[----:B-1----:R-:W-:Y:S01]  /*16cf0*/  FMUL R234, R104, R154 ;  /* 0x0000009a68ea7220 */ /* 0x002fe20000400000 */
[----:B------:R-:W-:-:S02]  /*16d00*/  MOV R154, R204 ;  /* 0x000000cc009a7202 */ /* 0x000fc40000000f00 */
[----:B------:R-:W-:Y:S01]  /*16d10*/  STL [R1+0x618], R233 ;  /* 0x000618e901007387 */ /* 0x000fe20000100800 */
[----:B------:R-:W-:Y:S01]  /*16d20*/  MOV R202, R206 ;  /* 0x000000ce00ca7202 */ /* 0x000fe20000000f00 */
[----:B---3--:R-:W-:Y:S02]  /*16d30*/  FMUL R0, R104, R151 ;  /* 0x0000009768007220 */ /* 0x008fe40000400000 */
[----:B------:R-:W-:Y:S01]  /*16d40*/  STL [R1+0x61c], R232 ;  /* 0x00061ce801007387 */ /* 0x000fe20000100800 */
[----:B------:R-:W-:Y:S01]  /*16d50*/  MOV R203, R207 ;  /* 0x000000cf00cb7202 */ /* 0x000fe20000000f00 */
[----:B------:R-:W-:Y:S01]  /*16d60*/  FMUL R206, R117, R161 ;  /* 0x000000a175ce7220 */ /* 0x000fe20000400000 */
[----:B------:R-:W-:Y:S01]  /*16d70*/  MOV R204, R100 ;  /* 0x0000006400cc7202 */ /* 0x000fe20000000f00 */
[----:B------:R-:W-:Y:S01]  /*16d80*/  STL [R1+0x620], R237 ;  /* 0x000620ed01007387 */ /* 0x000fe20000100800 */
[----:B------:R-:W-:-:S03]  /*16d90*/  MOV R161, R205 ;  /* 0x000000cd00a17202 */ /* 0x000fc60000000f00 */
[----:B------:R1:W-:Y:S01]  /*16da0*/  STL [R1+0x28], R0 ;  /* 0x0000280001007387 */ /* 0x0003e20000100800 */
[----:B------:R-:W-:Y:S01]  /*16db0*/  FMUL R101, R101, R193 ;  /* 0x000000c165657220 */ /* 0x000fe20000400000 */
[----:B------:R-:W-:Y:S01]  /*16dc0*/  MOV R130, R192 ;  /* 0x000000c000827202 */ /* 0x000fe20000000f00 */
[C---:B------:R-:W-:Y:S01]  /*16dd0*/  FMUL R205, R117.reuse, R160 ;  /* 0x000000a075cd7220 */ /* 0x040fe20000400000 */
[----:B------:R-:W-:Y:S01]  /*16de0*/  MOV R160, R202 ;  /* 0x000000ca00a07202 */ /* 0x000fe20000000f00 */
[C---:B--2---:R-:W-:Y:S01]  /*16df0*/  FMUL R193, R14.reuse, R31 ;  /* 0x0000001f0ec17220 */ /* 0x044fe20000400000 */
[----:B------:R-:W-:Y:S01]  /*16e00*/  MOV R119, R203 ;  /* 0x000000cb00777202 */ /* 0x000fe20000000f00 */
[----:B------:R-:W-:Y:S02]  /*16e10*/  FMUL R192, R14, R30 ;  /* 0x0000001e0ec07220 */ /* 0x000fe40000400000 */
[----:B-1----:R-:W-:Y:S01]  /*16e20*/  FMUL R0, R104, R158 ;  /* 0x0000009e68007220 */ /* 0x002fe20000400000 */
[----:B------:R-:W-:Y:S01]  /*16e30*/  MOV R158, R226 ;  /* 0x000000e2009e7202 */ /* 0x000fe20000000f00 */
[C---:B------:R-:W-:Y:S01]  /*16e40*/  FMUL R226, R117.reuse, R152 ;  /* 0x0000009875e27220 */ /* 0x040fe20000400000 */
        /* <DEDUP_REMOVED lines=30> */
[----:B------:R-:W-:Y:S02]  /*17030*/  FMUL R117, R117, R16 ;  /* 0x0000001075757220 */ /* 0x000fe40000400000 */
[----:B------:R-:W-:Y:S02]  /*17040*/  FMUL R14, R111, R53 ;  /* 0x000000356f0e7220 */ /* 0x000fe40000400000 */
[----:B0-----:R-:W-:Y:S01]  /*17050*/  FMUL R16, R5, R63 ;  /* 0x0000003f05107220 */ /* 0x001fe20000400000 */
[----:B------:R-:W0:Y:S04]  /*17060*/  S2R R53, SR_TID.X ;  /* 0x0000000000357919 */ /* 0x000e280000002100 */
[----:B------:R-:W1:Y:S01]  /*17070*/  S2R R63, SR_TID.X ;  /* 0x00000000003f7919 */ /* 0x000e620000002100 */
[----:B------:R-:W-:-:S02]  /*17080*/  FMUL R230, R103, R124 ;  /* 0x0000007c67e67220 */ /* 0x000fc40000400000 */
[C---:B------:R-:W-:Y:S02]  /*17090*/  FMUL R228, R103.reuse, R129 ;  /* 0x0000008167e47220 */ /* 0x040fe40000400000 */
[----:B------:R-:W-:Y:S02]  /*170a0*/  FMUL R231, R103, R128 ;  /* 0x0000008067e77220 */ /* 0x000fe40000400000 */
        /* <DEDUP_REMOVED lines=22> */
[----:B------:R-:W-:Y:S02]  /*17210*/  FMUL R62, R5, R62 ;  /* 0x0000003e053e7220 */ /* 0x000fe40000400000 */
[----:B------:R-:W2:Y:S01]  /*17220*/  MUFU.RCP R5, R110 ;  /* 0x0000006e00057308 */ /* 0x000ea20000001000 */
[----:B------:R-:W-:Y:S01]  /*17230*/  FMUL R15, R111, R181 ;  /* 0x000000b56f0f7220 */ /* 0x000fe20000400000 */
[----:B0-----:R-:W-:Y:S01]  /*17240*/  LOP3.LUT R181, R53, 0x3, RZ, 0xc0, !PT ;  /* 0x0000000335b57812 */ /* 0x001fe200078ec0ff */
[----:B------:R-:W-:Y:S01]  /*17250*/  FMUL R13, R111, R57 ;  /* 0x000000396f0d7220 */ /* 0x000fe20000400000 */
[----:B-1----:R-:W-:Y:S01]  /*17260*/  LOP3.LUT R57, R63, 0x1c, RZ, 0xc0, !PT ;  /* 0x0000001c3f397812 */ /* 0x002fe200078ec0ff */
[C---:B------:R-:W-:Y:S01]  /*17270*/  FMUL R163, R109.reuse, R20 ;  /* 0x000000146da37220 */ /* 0x040fe20000400000 */
[----:B------:R-:W-:Y:S01]  /*17280*/  MOV R127, R189 ;  /* 0x000000bd007f7202 */ /* 0x000fe20000000f00 */
[C---:B------:R-:W-:Y:S01]  /*17290*/  FMUL R189, R109.reuse, R21 ;  /* 0x000000156dbd7220 */ /* 0x040fe20000400000 */
[----:B------:R-:W-:Y:S01]  /*172a0*/  MOV R149, R122 ;  /* 0x0000007a00957202 */ /* 0x000fe20000000f00 */
[C---:B------:R-:W-:Y:S01]  /*172b0*/  FMUL R162, R109.reuse, R25 ;  /* 0x000000196da27220 */ /* 0x040fe20000400000 */
[----:B------:R-:W-:Y:S01]  /*172c0*/  MOV R155, R123 ;  /* 0x0000007b009b7202 */ /* 0x000fe20000000f00 */
[----:B------:R-:W-:Y:S01]  /*172d0*/  FMUL R159, R109, R24 ;  /* 0x000000186d9f7220 */ /* 0x000fe20000400000 */
[----:B------:R-:W-:Y:S01]  /*172e0*/  SHF.L.U32 R181, R181, 0x5, RZ ;  /* 0x00000005b5b57819 */ /* 0x000fe200000006ff */
[----:B------:R-:W-:-:S02]  /*172f0*/  FMUL R157, R109, R29 ;  /* 0x0000001d6d9d7220 */ /* 0x000fc40000400000 */
[C---:B------:R-:W-:Y:S02]  /*17300*/  FMUL R156, R109.reuse, R28 ;  /* 0x0000001c6d9c7220 */ /* 0x040fe40000400000 */
[C---:B------:R-:W-:Y:S02]  /*17310*/  FMUL R151, R109.reuse, R33 ;  /* 0x000000216d977220 */ /* 0x040fe40000400000 */
[C---:B------:R-:W-:Y:S02]  /*17320*/  FMUL R150, R109.reuse, R32 ;  /* 0x000000206d967220 */ /* 0x040fe40000400000 */
[C---:B------:R-:W-:Y:S02]  /*17330*/  FMUL R107, R109.reuse, R37 ;  /* 0x000000256d6b7220 */ /* 0x040fe40000400000 */
[----:B------:R-:W-:Y:S02]  /*17340*/  FMUL R118, R109, R36 ;  /* 0x000000246d767220 */ /* 0x000fe40000400000 */
[----:B------:R-:W-:-:S02]  /*17350*/  FMUL R12, R111, R61 ;  /* 0x0000003d6f0c7220 */ /* 0x000fc40000400000 */
[C---:B--2---:R-:W-:Y:S02]  /*17360*/  FMUL R123, R5.reuse, R67 ;  /* 0x00000043057b7220 */ /* 0x044fe40000400000 */
        /* <DEDUP_REMOVED lines=14> */
[----:B------:R-:W-:Y:S01]  /*17450*/  FMUL R94, R5, R94 ;  /* 0x0000005e055e7220 */ /* 0x000fe20000400000 */
[----:B------:R-:W-:-:S04]  /*17460*/  SHF.L.U32 R5, R57, 0x2, RZ ;  /* 0x0000000239057819 */ /* 0x000fc800000006ff */
[----:B------:R-:W-:Y:S02]  /*17470*/  LOP3.LUT R5, R181, R5, RZ, 0x3c, !PT ;  /* 0x00000005b5057212 */ /* 0x000fe400078e3cff */
[----:B------:R-:W2:Y:S01]  /*17480*/  LDL R181, [R1+0x160] ;  /* 0x0001600001b57983 */ /* 0x000ea20000100800 */
[C---:B------:R-:W-:Y:S02]  /*17490*/  LOP3.LUT R63, R53.reuse, 0x18, RZ, 0xc0, !PT ;  /* 0x00000018353f7812 */ /* 0x040fe400078ec0ff */
[----:B------:R-:W-:-:S04]  /*174a0*/  LOP3.LUT R53, R53, 0x60, RZ, 0xc0, !PT ;  /* 0x0000006035357812 */ /* 0x000fc800078ec0ff */
[----:B------:R-:W-:Y:S02]  /*174b0*/  LEA R53, R63, R53, 0x4 ;  /* 0x000000353f357211 */ /* 0x000fe400078e20ff */
[----:B------:R-:W3:Y:S01]  /*174c0*/  LDL R63, [R1+0x190] ;  /* 0x00019000013f7983 */ /* 0x000ee20000100800 */
[----:B------:R-:W-:Y:S02]  /*174d0*/  F2FP.BF16.PACK_AB R36, R36, R94 ;  /* 0x0000005e2424723e */ /* 0x000fe400000010ff */
[----:B------:R-:W-:Y:S02]  /*174e0*/  LEA R5, R53, R5, 0x6 ;  /* 0x0000000535057211 */ /* 0x000fe400078e30ff */
[----:B------:R-:W-:Y:S02]  /*174f0*/  F2FP.BF16.PACK_AB R37, R37, R90 ;  /* 0x0000005a2525723e */ /* 0x000fe400000010ff */
[----:B------:R-:W-:Y:S02]  /*17500*/  F2FP.BF16.PACK_AB R38, R38, R86 ;  /* 0x000000562626723e */ /* 0x000fe400000010ff */
[----:B------:R-:W-:-:S05]  /*17510*/  F2FP.BF16.PACK_AB R39, R39, R82 ;  /* 0x000000522727723e */ /* 0x000fca00000010ff */
[----:B------:R0:W-:Y:S01]  /*17520*/  STS.128 [R5+0x180], R36 ;  /* 0x0001802405007388 */ /* 0x0001e20000000c00 */
[----:B------:R-:W-:Y:S02]  /*17530*/  MOV R153, R127 ;  /* 0x0000007f00997202 */ /* 0x000fe40000000f00 */
[----:B0-----:R-:W-:Y:S02]  /*17540*/  F2FP.BF16.PACK_AB R39, R7, R6 ;  /* 0x000000060727723e */ /* 0x001fe400000010ff */
[----:B------:R-:W-:Y:S02]  /*17550*/  MOV R57, R155 ;  /* 0x0000009b00397202 */ /* 0x000fe40000000f00 */
[----:B------:R-:W-:Y:S01]  /*17560*/  MOV R61, R119 ;  /* 0x00000077003d7202 */ /* 0x000fe20000000f00 */
[----:B------:R-:W0:Y:S01]  /*17570*/  MUFU.RCP R113, R113 ;  /* 0x0000007100717308 */ /* 0x000e220000001000 */
[----:B--2---:R-:W-:-:S13]  /*17580*/  ISETP.GE.U32.AND P0, PT, R181, 0x7f800000, PT ;  /* 0x7f800000b500780c */ /* 0x004fda0003f06070 */
[----:B------:R-:W-:-:S05]  /*17590*/  @P0 MOV R6, 0x7f800000 ;  /* 0x7f80000000060802 */ /* 0x000fca0000000f00 */
[----:B---3--:R-:W-:Y:S01]  /*175a0*/  @P0 FFMA.FTZ R63, R181, R6, +INF ;  /* 0x7f800000b53f0423 */ /* 0x008fe20000010006 */
[----:B------:R-:W-:-:S04]  /*175b0*/  MOV R181, R149 ;  /* 0x0000009500b57202 */ /* 0x000fc80000000f00 */
[----:B------:R1:W-:Y:S02]  /*175c0*/  @P0 STL [R1+0x190], R63 ;  /* 0x0001903f01000387 */ /* 0x0003e40000100800 */
[----:B-1----:R-:W-:Y:S02]  /*175d0*/  MOV R63, R153 ;  /* 0x00000099003f7202 */ /* 0x002fe40000000f00 */
[----:B------:R-:W2:Y:S04]  /*175e0*/  LDL.LU R153, [R1+0x184] ;  /* 0x0001840001997983 */ /* 0x000ea80000300800 */
[----:B------:R-:W2:Y:S04]  /*175f0*/  LDL.LU R149, [R1+0x180] ;  /* 0x0001800001957983 */ /* 0x000ea80000300800 */
[----:B------:R-:W3:Y:S04]  /*17600*/  LDL.LU R155, [R1+0x18c] ;  /* 0x00018c00019b7983 */ /* 0x000ee80000300800 */
[----:B------:R-:W3:Y:S01]  /*17610*/  LDL.LU R119, [R1+0x188] ;  /* 0x0001880001777983 */ /* 0x000ee20000300800 */
[C---:B0-----:R-:W-:Y:S01]  /*17620*/  FMUL R35, R113.reuse, R81 ;  /* 0x0000005171237220 */ /* 0x041fe20000400000 */
[----:B------:R-:W0:Y:S01]  /*17630*/  MUFU.RCP R112, R112 ;  /* 0x0000007000707308 */ /* 0x000e220000001000 */
[----:B------:R-:W-:-:S02]  /*17640*/  FMUL R80, R113, R80 ;  /* 0x0000005071507220 */ /* 0x000fc40000400000 */
[C---:B------:R-:W-:Y:S02]  /*17650*/  FMUL R34, R113.reuse, R85 ;  /* 0x0000005571227220 */ /* 0x040fe40000400000 */
[C---:B------:R-:W-:Y:S02]  /*17660*/  FMUL R84, R113.reuse, R84 ;  /* 0x0000005471547220 */ /* 0x040fe40000400000 */
[C---:B------:R-:W-:Y:S02]  /*17670*/  FMUL R33, R113.reuse, R89 ;  /* 0x0000005971217220 */ /* 0x040fe40000400000 */
[C---:B------:R-:W-:Y:S02]  /*17680*/  FMUL R88, R113.reuse, R88 ;  /* 0x0000005871587220 */ /* 0x040fe40000400000 */
[C---:B------:R-:W-:Y:S02]  /*17690*/  FMUL R32, R113.reuse, R93 ;  /* 0x0000005d71207220 */ /* 0x040fe40000400000 */
[----:B------:R-:W-:Y:S01]  /*176a0*/  FMUL R92, R113, R92 ;  /* 0x0000005c715c7220 */ /* 0x000fe20000400000 */
[----:B------:R-:W-:-:S02]  /*176b0*/  F2FP.BF16.PACK_AB R33, R33, R88 ;  /* 0x000000582121723e */ /* 0x000fc400000010ff */
[----:B------:R-:W-:Y:S02]  /*176c0*/  F2FP.BF16.PACK_AB R34, R34, R84 ;  /* 0x000000542222723e */ /* 0x000fe400000010ff */
[----:B------:R-:W-:Y:S02]  /*176d0*/  F2FP.BF16.PACK_AB R32, R32, R92 ;  /* 0x0000005c2020723e */ /* 0x000fe400000010ff */
[----:B------:R-:W-:Y:S01]  /*176e0*/  F2FP.BF16.PACK_AB R35, R35, R80 ;  /* 0x000000502323723e */ /* 0x000fe200000010ff */
[----:B------:R-:W-:Y:S01]  /*176f0*/  @!P6 FMUL R114, R114, 16777216 ;  /* 0x4b8000007272e820 */ /* 0x000fe20000400000 */
[----:B------:R-:W-:-:S03]  /*17700*/  F2FP.BF16.PACK_AB R38, R11, R10 ;  /* 0x0000000a0b26723e */ /* 0x000fc600000010ff */
[----:B------:R1:W-:Y:S01]  /*17710*/  STS.128 [R5+0x100], R32 ;  /* 0x0001002005007388 */ /* 0x0003e20000000c00 */
[----:B------:R-:W-:Y:S01]  /*17720*/  F2FP.BF16.PACK_AB R10, R139, R138 ;  /* 0x0000008a8b0a723e */ /* 0x000fe200000010ff */
[----:B------:R-:W4:Y:S01]  /*17730*/  MUFU.RCP R114, R114 ;  /* 0x0000007200727308 */ /* 0x000f220000001000 */
[----:B------:R-:W-:Y:S01]  /*17740*/  F2FP.BF16.PACK_AB R11, R135, R134 ;  /* 0x00000086870b723e */ /* 0x000fe200000010ff */
[C---:B0-----:R-:W-:Y:S01]  /*17750*/  FMUL R148, R112.reuse, R98 ;  /* 0x0000006270947220 */ /* 0x041fe20000400000 */
[----:B------:R-:W-:Y:S01]  /*17760*/  MOV R55, R131 ;  /* 0x0000008300377202 */ /* 0x000fe20000000f00 */
[C---:B------:R-:W-:Y:S02]  /*17770*/  FMUL R131, R112.reuse, R99 ;  /* 0x0000006370837220 */ /* 0x040fe40000400000 */
[C---:B------:R-:W-:Y:S02]  /*17780*/  FMUL R243, R112.reuse, R243 ;  /* 0x000000f370f37220 */ /* 0x040fe40000400000 */
[----:B------:R-:W-:Y:S01]  /*17790*/  FMUL R242, R112, R242 ;  /* 0x000000f270f27220 */ /* 0x000fe20000400000 */
[----:B-1----:R-:W-:-:S02]  /*177a0*/  F2FP.BF16.PACK_AB R35, R105, R4 ;  /* 0x000000046923723e */ /* 0x002fc400000010ff */
[----:B------:R-:W-:Y:S02]  /*177b0*/  MOV R4, c[0x0][0x1c8] ;  /* 0x0000720000047a02 */ /* 0x000fe40000000f00 */
[----:B------:R-:W-:Y:S02]  /*177c0*/  F2FP.BF16.PACK_AB R34, R9, R8 ;  /* 0x000000080922723e */ /* 0x000fe400000010ff */
[----:B------:R-:W-:Y:S02]  /*177d0*/  F2FP.BF16.PACK_AB R8, R147, R146 ;  /* 0x000000929308723e */ /* 0x000fe400000010ff */
[----:B------:R-:W-:Y:S01]  /*177e0*/  F2FP.BF16.PACK_AB R9, R143, R142 ;  /* 0x0000008e8f09723e */ /* 0x000fe200000010ff */
[----:B------:R-:W-:Y:S01]  /*177f0*/  FMUL R247, R112, R247 ;  /* 0x000000f770f77220 */ /* 0x000fe20000400000 */
[----:B------:R-:W-:Y:S01]  /*17800*/  SHF.L.U32 R7, R4, 0x1, RZ ;  /* 0x0000000104077819 */ /* 0x000fe200000006ff */
        /* <DEDUP_REMOVED lines=10> */
[----:B------:R-:W-:Y:S01]  /*178b0*/  F2FP.BF16.PACK_AB R16, R16, R62 ;  /* 0x0000003e1010723e */ /* 0x000fe200000010ff */
[----:B------:R-:W-:Y:S01]  /*178c0*/  FMUL R112, R112, R209 ;  /* 0x000000d170707220 */ /* 0x000fe20000400000 */
[----:B------:R-:W-:Y:S01]  /*178d0*/  F2FP.BF16.PACK_AB R17, R17, R58 ;  /* 0x0000003a1111723e */ /* 0x000fe200000010ff */
[----:B------:R0:W-:Y:S01]  /*178e0*/  STS.128 [R5+0x580], R8 ;  /* 0x0005800805007388 */ /* 0x0001e20000000c00 */
[----:B------:R-:W-:Y:S02]  /*178f0*/  F2FP.BF16.PACK_AB R18, R18, R54 ;  /* 0x000000361212723e */ /* 0x000fe400000010ff */
[----:B------:R-:W-:Y:S02]  /*17900*/  F2FP.BF16.PACK_AB R19, R19, R182 ;  /* 0x000000b61313723e */ /* 0x000fe400000010ff */
[----:B------:R-:W-:-:S02]  /*17910*/  F2FP.BF16.PACK_AB R12, R12, R60 ;  /* 0x0000003c0c0c723e */ /* 0x000fc400000010ff */
[----:B------:R-:W-:Y:S01]  /*17920*/  F2FP.BF16.PACK_AB R13, R13, R56 ;  /* 0x000000380d0d723e */ /* 0x000fe200000010ff */
[----:B------:R1:W-:Y:S01]  /*17930*/  STS.128 [R5+0x280], R16 ;  /* 0x0002801005007388 */ /* 0x0003e20000000c00 */
[----:B------:R-:W-:Y:S02]  /*17940*/  F2FP.BF16.PACK_AB R24, R24, R112 ;  /* 0x000000701818723e */ /* 0x000fe400000010ff */
[----:B------:R-:W-:Y:S02]  /*17950*/  F2FP.BF16.PACK_AB R25, R25, R211 ;  /* 0x000000d31919723e */ /* 0x000fe400000010ff */
[----:B------:R-:W-:Y:S02]  /*17960*/  F2FP.BF16.PACK_AB R14, R14, R52 ;  /* 0x000000340e0e723e */ /* 0x000fe400000010ff */
[----:B------:R-:W-:Y:S01]  /*17970*/  F2FP.BF16.PACK_AB R15, R15, R180 ;  /* 0x000000b40f0f723e */ /* 0x000fe200000010ff */
[----:B------:R-:W-:Y:S01]  /*17980*/  @!P6 FMUL R97, R97, 16777216 ;  /* 0x4b8000006161e820 */ /* 0x000fe20000400000 */
[-C--:B0-----:R-:W-:Y:S01]  /*17990*/  IADD3 R8, P0, R7, R2.reuse, RZ ;  /* 0x0000000207087210 */ /* 0x081fe20007f1e0ff */
[----:B------:R-:W-:Y:S01]  /*179a0*/  @!P6 FMUL R96, R96, 16777216 ;  /* 0x4b8000006060e820 */ /* 0x000fe20000400000 */
[----:B------:R-:W-:Y:S01]  /*179b0*/  F2FP.BF16.PACK_AB R26, R26, R213 ;  /* 0x000000d51a1a723e */ /* 0x000fe200000010ff */
[----:B------:R-:W-:Y:S01]  /*179c0*/  @!P6 FMUL R241, R241, 16777216 ;  /* 0x4b800000f1f1e820 */ /* 0x000fe20000400000 */
[----:B------:R-:W-:Y:S01]  /*179d0*/  F2FP.BF16.PACK_AB R27, R27, R215 ;  /* 0x000000d71b1b723e */ /* 0x000fe200000010ff */
[----:B------:R-:W-:Y:S01]  /*179e0*/  @!P6 FMUL R240, R240, 16777216 ;  /* 0x4b800000f0f0e820 */ /* 0x000fe20000400000 */
[C---:B------:R-:W-:Y:S01]  /*179f0*/  LEA.HI.X.SX32 R9, R4.reuse, R3, 0x1, P0 ;  /* 0x0000000304097211 */ /* 0x040fe200000f0eff */
[C---:B-1----:R-:W-:Y:S01]  /*17a00*/  IMAD R19, R4.reuse, 0x6, RZ ;  /* 0x0000000604137824 */ /* 0x042fe200078e02ff */
[----:B------:R-:W-:Y:S01]  /*17a10*/  LEA R6, P0, R4, R2, 0x2 ;  /* 0x0000000204067211 */ /* 0x000fe200078010ff */
[----:B------:R-:W-:Y:S01]  /*17a20*/  @!P6 FMUL R245, R245, 16777216 ;  /* 0x4b800000f5f5e820 */ /* 0x000fe20000400000 */
[----:B------:R0:W-:Y:S01]  /*17a30*/  STS.128 [R5+0x80], R24 ;  /* 0x0000801805007388 */ /* 0x0001e20000000c00 */
        /* <DEDUP_REMOVED lines=10> */
[----:B0-----:R-:W-:Y:S01]  /*17ae0*/  F2FP.BF16.PACK_AB R24, R51, R50 ;  /* 0x000000323318723e */ /* 0x001fe200000010ff */
[----:B------:R-:W-:Y:S01]  /*17af0*/  @!P6 FMUL R221, R221, 16777216 ;  /* 0x4b800000dddde820 */ /* 0x000fe20000400000 */
[----:B------:R-:W-:Y:S01]  /*17b00*/  F2FP.BF16.PACK_AB R25, R47, R46 ;  /* 0x0000002e2f19723e */ /* 0x000fe200000010ff */
[----:B------:R0:W-:Y:S01]  /*17b10*/  STS.128 [R5+0x200], R12 ;  /* 0x0002000c05007388 */ /* 0x0001e20000000c00 */
[----:B------:R-:W-:Y:S02]  /*17b20*/  F2FP.BF16.PACK_AB R26, R43, R42 ;  /* 0x0000002a2b1a723e */ /* 0x000fe400000010ff */
[----:B------:R-:W-:-:S02]  /*17b30*/  F2FP.BF16.PACK_AB R27, R30, R31 ;  /* 0x0000001f1e1b723e */ /* 0x000fc400000010ff */
[----:B------:R-:W-:Y:S02]  /*17b40*/  F2FP.BF16.PACK_AB R144, R145, R144 ;  /* 0x000000909190723e */ /* 0x000fe400000010ff */
[----:B------:R-:W-:Y:S02]  /*17b50*/  F2FP.BF16.PACK_AB R36, R103, R104 ;  /* 0x000000686724723e */ /* 0x000fe400000010ff */
[----:B------:R-:W-:Y:S02]  /*17b60*/  F2FP.BF16.PACK_AB R37, R100, R102 ;  /* 0x000000666425723e */ /* 0x000fe400000010ff */
[----:B------:R-:W-:Y:S02]  /*17b70*/  F2FP.BF16.PACK_AB R32, R116, R117 ;  /* 0x000000757420723e */ /* 0x000fe400000010ff */
[----:B------:R-:W-:Y:S02]  /*17b80*/  F2FP.BF16.PACK_AB R33, R106, R115 ;  /* 0x000000736a21723e */ /* 0x000fe400000010ff */
[----:B------:R-:W-:-:S02]  /*17b90*/  MOV R183, R130 ;  /* 0x0000008200b77202 */ /* 0x000fc40000000f00 */
[----:B------:R-:W-:Y:S02]  /*17ba0*/  MOV R59, R126 ;  /* 0x0000007e003b7202 */ /* 0x000fe40000000f00 */
[----:B------:R-:W-:Y:S02]  /*17bb0*/  F2FP.BF16.PACK_AB R184, R185, R184 ;  /* 0x000000b8b9b8723e */ /* 0x000fe400000010ff */
[----:B------:R-:W-:Y:S02]  /*17bc0*/  F2FP.BF16.PACK_AB R146, R137, R136 ;  /* 0x000000888992723e */ /* 0x000fe400000010ff */
[----:B------:R-:W-:Y:S02]  /*17bd0*/  F2FP.BF16.PACK_AB R147, R133, R132 ;  /* 0x000000848593723e */ /* 0x000fe400000010ff */
[----:B------:R-:W-:Y:S02]  /*17be0*/  F2FP.BF16.PACK_AB R186, R225, R186 ;  /* 0x000000bae1ba723e */ /* 0x000fe400000010ff */
[----:B------:R-:W-:Y:S01]  /*17bf0*/  F2FP.BF16.PACK_AB R187, R188, R187 ;  /* 0x000000bbbcbb723e */ /* 0x000fe200000010ff */
[----:B------:R-:W-:Y:S01]  /*17c00*/  IMAD R142, R4, 0x1a, RZ ;  /* 0x0000001a048e7824 */ /* 0x000fe200078e02ff */
[----:B------:R-:W-:Y:S01]  /*17c10*/  LEA.HI.X.SX32 R7, R7, R3, 0x1, P0 ;  /* 0x0000000307077211 */ /* 0x000fe200000f0eff */
[----:B----4-:R-:W-:Y:S01]  /*17c20*/  FMUL R97, R114, R97 ;  /* 0x0000006172617220 */ /* 0x010fe20000400000 */
[----:B0-----:R-:W-:Y:S01]  /*17c30*/  LEA R13, R4, R4, 0x1 ;  /* 0x00000004040d7211 */ /* 0x001fe200078e08ff */
[C---:B------:R-:W-:Y:S01]  /*17c40*/  FMUL R96, R114.reuse, R96 ;  /* 0x0000006072607220 */ /* 0x040fe20000400000 */
[----:B------:R-:W-:Y:S01]  /*17c50*/  IADD3 R16, P0, R19, R2, RZ ;  /* 0x0000000213107210 */ /* 0x000fe20007f1e0ff */
[----:B------:R-:W-:Y:S01]  /*17c60*/  FMUL R241, R114, R241 ;  /* 0x000000f172f17220 */ /* 0x000fe20000400000 */
[----:B------:R-:W-:Y:S01]  /*17c70*/  F2FP.BF16.PACK_AB R120, R120, R29 ;  /* 0x0000001d7878723e */ /* 0x000fe200000010ff */
[C---:B------:R-:W-:Y:S01]  /*17c80*/  FMUL R240, R114.reuse, R240 ;  /* 0x000000f072f07220 */ /* 0x040fe20000400000 */
[----:B------:R-:W-:Y:S01]  /*17c90*/  F2FP.BF16.PACK_AB R121, R121, R111 ;  /* 0x0000006f7979723e */ /* 0x000fe200000010ff */
[----:B------:R-:W-:Y:S01]  /*17ca0*/  FMUL R245, R114, R245 ;  /* 0x000000f572f57220 */ /* 0x000fe20000400000 */
[----:B------:R-:W-:Y:S01]  /*17cb0*/  F2FP.BF16.PACK_AB R122, R122, R110 ;  /* 0x0000006e7a7a723e */ /* 0x000fe200000010ff */
[C---:B------:R-:W-:Y:S01]  /*17cc0*/  FMUL R244, R114.reuse, R244 ;  /* 0x000000f472f47220 */ /* 0x040fe20000400000 */
[----:B------:R-:W-:Y:S01]  /*17cd0*/  F2FP.BF16.PACK_AB R123, R123, R109 ;  /* 0x0000006d7b7b723e */ /* 0x000fe200000010ff */
[C---:B------:R-:W-:Y:S01]  /*17ce0*/  FMUL R249, R114.reuse, R249 ;  /* 0x000000f972f97220 */ /* 0x040fe20000400000 */
[----:B------:R-:W4:Y:S01]  /*17cf0*/  LDL.LU R216, [R1+0x28] ;  /* 0x0000280001d87983 */ /* 0x000f220000300800 */
        /* <DEDUP_REMOVED lines=9> */
[----:B------:R0:W-:Y:S01]  /*17d90*/  STS.128 [R5+0x380], R24 ;  /* 0x0003801805007388 */ /* 0x0001e20000000c00 */
[----:B------:R-:W-:Y:S02]  /*17da0*/  F2FP.BF16.PACK_AB R145, R141, R140 ;  /* 0x0000008c8d91723e */ /* 0x000fe400000010ff */
[----:B------:R-:W-:Y:S02]  /*17db0*/  LEA.HI.X.SX32 R17, R13, R3, 0x1, P0 ;  /* 0x000000030d117211 */ /* 0x000fe400000f0eff */
[C---:B------:R-:W-:Y:S02]  /*17dc0*/  SHF.L.U32 R11, R4.reuse, 0x2, RZ ;  /* 0x00000002040b7819 */ /* 0x040fe400000006ff */
[----:B------:R-:W-:-:S02]  /*17dd0*/  LEA R140, P0, R4, R2, 0x3 ;  /* 0x00000002048c7211 */ /* 0x000fc400078018ff */
[----:B------:R-:W-:Y:S02]  /*17de0*/  F2FP.BF16.PACK_AB R20, R20, R217 ;  /* 0x000000d91414723e */ /* 0x000fe400000010ff */
[----:B------:R-:W-:Y:S02]  /*17df0*/  F2FP.BF16.PACK_AB R21, R21, R219 ;  /* 0x000000db1515723e */ /* 0x000fe400000010ff */
[----:B------:R-:W-:Y:S01]  /*17e00*/  F2FP.BF16.PACK_AB R22, R22, R114 ;  /* 0x000000721616723e */ /* 0x000fe200000010ff */
[C---:B0-----:R-:W-:Y:S01]  /*17e10*/  IMAD R27, R4.reuse, 0xa, RZ ;  /* 0x0000000a041b7824 */ /* 0x041fe200078e02ff */
[----:B------:R-:W-:Y:S01]  /*17e20*/  F2FP.BF16.PACK_AB R23, R23, R223 ;  /* 0x000000df1717723e */ /* 0x000fe200000010ff */
[----:B------:R0:W-:Y:S01]  /*17e30*/  STS.128 [R5+0x480], R36 ;  /* 0x0004802405007388 */ /* 0x0001e20000000c00 */
[----:B------:R-:W-:Y:S02]  /*17e40*/  LEA.HI.X.SX32 R141, R11, R3, 0x1, P0 ;  /* 0x000000030b8d7211 */ /* 0x000fe400000f0eff */
[----:B------:R-:W-:-:S02]  /*17e50*/  LEA R13, R4, R4, 0x2 ;  /* 0x00000004040d7211 */ /* 0x000fc400078e10ff */
[----:B------:R-:W-:Y:S01]  /*17e60*/  IADD3 R14, P0, R27, R2, RZ ;  /* 0x000000021b0e7210 */ /* 0x000fe20007f1e0ff */
[----:B------:R1:W-:Y:S01]  /*17e70*/  STS.128 [R5], R20 ;  /* 0x0000001405007388 */ /* 0x0003e20000000c00 */
[C---:B------:R-:W-:Y:S02]  /*17e80*/  IMAD R31, R4.reuse, 0xe, RZ ;  /* 0x0000000e041f7824 */ /* 0x040fe400078e02ff */
[----:B------:R-:W-:Y:S01]  /*17e90*/  LEA.HI.X.SX32 R15, R13, R3, 0x1, P0 ;  /* 0x000000030d0f7211 */ /* 0x000fe200000f0eff */
[----:B0-----:R-:W-:Y:S01]  /*17ea0*/  IMAD R39, R4, 0xc, RZ ;  /* 0x0000000c04277824 */ /* 0x001fe200078e02ff */
[----:B-1----:R-:W-:Y:S02]  /*17eb0*/  F2FP.BF16.PACK_AB R20, R49, R48 ;  /* 0x000000303114723e */ /* 0x002fe400000010ff */
[----:B------:R-:W-:Y:S02]  /*17ec0*/  F2FP.BF16.PACK_AB R21, R45, R44 ;  /* 0x0000002c2d15723e */ /* 0x000fe400000010ff */
[----:B------:R-:W-:-:S02]  /*17ed0*/  F2FP.BF16.PACK_AB R22, R41, R40 ;  /* 0x000000282916723e */ /* 0x000fc400000010ff */
[----:B------:R-:W-:Y:S02]  /*17ee0*/  F2FP.BF16.PACK_AB R23, R107, R118 ;  /* 0x000000766b17723e */ /* 0x000fe400000010ff */
[----:B------:R-:W-:-:S03]  /*17ef0*/  IADD3 R10, P0, R39, R2, RZ ;  /* 0x00000002270a7210 */ /* 0x000fc60007f1e0ff */
[----:B------:R0:W-:Y:S01]  /*17f00*/  STS.128 [R5+0x300], R20 ;  /* 0x0003001405007388 */ /* 0x0001e20000000c00 */
[-C--:B------:R-:W-:Y:S02]  /*17f10*/  LEA.HI.X.SX32 R11, R19, R3.reuse, 0x1, P0 ;  /* 0x00000003130b7211 */ /* 0x080fe400000f0eff */
[C---:B------:R-:W-:Y:S02]  /*17f20*/  LEA R13, R4.reuse, -R4, 0x3 ;  /* 0x80000004040d7211 */ /* 0x040fe400078e18ff */
[----:B------:R-:W-:Y:S01]  /*17f30*/  IADD3 R12, P0, R31, R2, RZ ;  /* 0x000000021f0c7210 */ /* 0x000fe20007f1e0ff */
[C---:B------:R-:W-:Y:S01]  /*17f40*/  IMAD R37, R4.reuse, 0x12, RZ ;  /* 0x0000001204257824 */ /* 0x040fe200078e02ff */
[----:B------:R-:W-:Y:S02]  /*17f50*/  SHF.L.U32 R19, R4, 0x3, RZ ;  /* 0x0000000304137819 */ /* 0x000fe400000006ff */
[----:B------:R-:W-:Y:S02]  /*17f60*/  LEA.HI.X.SX32 R13, R13, R3, 0x1, P0 ;  /* 0x000000030d0d7211 */ /* 0x000fe400000f0eff */
[----:B0-----:R-:W-:-:S02]  /*17f70*/  F2FP.BF16.PACK_AB R20, R194, R101 ;  /* 0x00000065c214723e */ /* 0x001fc400000010ff */
[----:B------:R-:W-:Y:S02]  /*17f80*/  F2FP.BF16.PACK_AB R21, R196, R195 ;  /* 0x000000c3c415723e */ /* 0x000fe400000010ff */
[----:B------:R-:W-:Y:S02]  /*17f90*/  F2FP.BF16.PACK_AB R22, R198, R197 ;  /* 0x000000c5c616723e */ /* 0x000fe400000010ff */
[----:B------:R-:W-:-:S05]  /*17fa0*/  F2FP.BF16.PACK_AB R23, R200, R199 ;  /* 0x000000c7c817723e */ /* 0x000fca00000010ff */
[----:B------:R0:W-:Y:S01]  /*17fb0*/  STS.128 [R5+0x600], R20 ;  /* 0x0006001405007388 */ /* 0x0001e20000000c00 */
[C---:B------:R-:W-:Y:S01]  /*17fc0*/  IMAD R30, R4.reuse, 0x14, RZ ;  /* 0x00000014041e7824 */ /* 0x040fe200078e02ff */
[C---:B0-----:R-:W-:Y:S02]  /*17fd0*/  LEA R22, P0, R4.reuse, R2, 0x4 ;  /* 0x0000000204167211 */ /* 0x041fe400078020ff */
[----:B------:R-:W-:Y:S02]  /*17fe0*/  LEA R21, R4, R4, 0x3 ;  /* 0x0000000404157211 */ /* 0x000fe400078e18ff */
[----:B------:R-:W-:Y:S02]  /*17ff0*/  LEA.HI.X.SX32 R23, R19, R3, 0x1, P0 ;  /* 0x0000000313177211 */ /* 0x000fe400000f0eff */
[----:B------:R-:W-:-:S04]  /*18000*/  IADD3 R18, P0, R37, R2, RZ ;  /* 0x0000000225127210 */ /* 0x000fc80007f1e0ff */
[-C--:B------:R-:W-:Y:S02]  /*18010*/  LEA.HI.X.SX32 R19, R21, R3.reuse, 0x1, P0 ;  /* 0x0000000315137211 */ /* 0x080fe400000f0eff */
[----:B------:R-:W-:Y:S01]  /*18020*/  IADD3 R138, P0, R30, R2, RZ ;  /* 0x000000021e8a7210 */ /* 0x000fe20007f1e0ff */
[----:B------:R0:W-:Y:S01]  /*18030*/  STS.128 [R5+0x400], R32 ;  /* 0x0004002005007388 */ /* 0x0001e20000000c00 */
[----:B------:R-:W-:Y:S02]  /*18040*/  F2FP.BF16.PACK_AB R185, R227, R252 ;  /* 0x000000fce3b9723e */ /* 0x000fe400000010ff */
[----:B------:R-:W-:Y:S02]  /*18050*/  LEA.HI.X.SX32 R139, R27, R3, 0x1, P0 ;  /* 0x000000031b8b7211 */ /* 0x000fe400000f0eff */
[----:B------:R-:W-:Y:S02]  /*18060*/  F2FP.BF16.PACK_AB R24, R61, R57 ;  /* 0x000000393d18723e */ /* 0x000fe400000010ff */
[----:B------:R-:W-:-:S02]  /*18070*/  F2FP.BF16.PACK_AB R25, R59, R55 ;  /* 0x000000373b19723e */ /* 0x000fc400000010ff */
[----:B------:R-:W-:Y:S02]  /*18080*/  F2FP.BF16.PACK_AB R26, R161, R152 ;  /* 0x00000098a11a723e */ /* 0x000fe400000010ff */
[----:B------:R-:W-:Y:S01]  /*18090*/  F2FP.BF16.PACK_AB R27, R158, R154 ;  /* 0x0000009a9e1b723e */ /* 0x000fe200000010ff */
[C---:B------:R-:W-:Y:S01]  /*180a0*/  IMAD R132, R4.reuse, 0x16, RZ ;  /* 0x0000001604847824 */ /* 0x040fe200078e02ff */
[----:B0-----:R-:W-:Y:S02]  /*180b0*/  F2FP.BF16.PACK_AB R32, R181, R63 ;  /* 0x0000003fb520723e */ /* 0x001fe400000010ff */
[----:B------:R-:W-:Y:S02]  /*180c0*/  F2FP.BF16.PACK_AB R33, R183, R160 ;  /* 0x000000a0b721723e */ /* 0x000fe400000010ff */
[----:B--2---:R-:W-:Y:S02]  /*180d0*/  F2FP.BF16.PACK_AB R34, R153, R149 ;  /* 0x000000959922723e */ /* 0x004fe400000010ff */
[----:B---3--:R-:W-:Y:S01]  /*180e0*/  F2FP.BF16.PACK_AB R35, R155, R119 ;  /* 0x000000779b23723e */ /* 0x008fe200000010ff */
[----:B------:R0:W-:Y:S01]  /*180f0*/  STS.128 [R5+0x500], R144 ;  /* 0x0005009005007388 */ /* 0x0001e20000000c00 */
[----:B------:R-:W-:-:S03]  /*18100*/  IMAD R21, R4, 0xb, RZ ;  /* 0x0000000b04157824 */ /* 0x000fc600078e02ff */
[----:B------:R-:W-:Y:S01]  /*18110*/  STS.128 [R5+0x680], R184 ;  /* 0x000680b805007388 */ /* 0x000fe20000000c00 */
[----:B------:R-:W-:-:S03]  /*18120*/  IMAD R133, R4, 0x18, RZ ;  /* 0x0000001804857824 */ /* 0x000fc600078e02ff */
[----:B------:R1:W-:Y:S01]  /*18130*/  STS.128 [R5+0x700], R24 ;  /* 0x0007001805007388 */ /* 0x0003e20000000c00 */
[----:B------:R-:W-:-:S03]  /*18140*/  IADD3 R20, P0, R132, R2, RZ ;  /* 0x0000000284147210 */ /* 0x000fc60007f1e0ff */
[----:B------:R2:W-:Y:S04]  /*18150*/  STS.128 [R5+0x780], R32 ;  /* 0x0007802005007388 */ /* 0x0005e80000000c00 */
[----:B------:R-:W-:Y:S01]  /*18160*/  BAR.SYNC.DEFER_BLOCKING 0x0 ;  /* 0x0000000000007b1d */ /* 0x000fe20000010000 */
[-C--:B------:R-:W-:Y:S02]  /*18170*/  LEA.HI.X.SX32 R21, R21, R3.reuse, 0x1, P0 ;  /* 0x0000000315157211 */ /* 0x080fe400000f0eff */
[----:B------:R-:W-:Y:S01]  /*18180*/  IADD3 R50, P0, R133, R2, RZ ;  /* 0x0000000285327210 */ /* 0x000fe20007f1e0ff */
[C---:B------:R-:W-:Y:S02]  /*18190*/  IMAD R41, R4.reuse, 0xd, RZ ;  /* 0x0000000d04297824 */ /* 0x040fe400078e02ff */
[----:B0-----:R-:W-:Y:S01]  /*181a0*/  IMAD R144, R4, 0x1c, RZ ;  /* 0x0000001c04907824 */ /* 0x001fe200078e02ff */
[----:B------:R-:W-:-:S02]  /*181b0*/  LEA.HI.X.SX32 R51, R39, R3, 0x1, P0 ;  /* 0x0000000327337211 */ /* 0x000fc400000f0eff */
[----:B------:R-:W-:Y:S01]  /*181c0*/  IADD3 R46, P0, R142, R2, RZ ;  /* 0x000000028e2e7210 */ /* 0x000fe20007f1e0ff */
[----:B------:R-:W-:-:S03]  /*181d0*/  IMAD R143, R4, 0x1e, RZ ;  /* 0x0000001e048f7824 */ /* 0x000fc600078e02ff */
[-C--:B------:R-:W-:Y:S01]  /*181e0*/  LEA.HI.X.SX32 R47, R41, R3.reuse, 0x1, P0 ;  /* 0x00000003292f7211 */ /* 0x080fe200000f0eff */
[----:B------:R-:W-:Y:S01]  /*181f0*/  FMUL R128, R113, R64 ;  /* 0x0000004071807220 */ /* 0x000fe20000400000 */
[----:B------:R-:W-:Y:S02]  /*18200*/  IADD3 R48, P0, R144, R2, RZ ;  /* 0x0000000290307210 */ /* 0x000fe40007f1e0ff */
[C---:B------:R-:W-:Y:S02]  /*18210*/  LOP3.LUT R64, R108.reuse, 0x40, RZ, 0x3c, !PT ;  /* 0x000000406c407812 */ /* 0x040fe400078e3cff */
[C---:B------:R-:W-:Y:S02]  /*18220*/  LOP3.LUT R252, R108.reuse, 0x20, RZ, 0x3c, !PT ;  /* 0x000000206cfc7812 */ /* 0x040fe400078e3cff */
[----:B------:R-:W-:Y:S02]  /*18230*/  LOP3.LUT R36, R108, 0x60, RZ, 0x3c, !PT ;  /* 0x000000606c247812 */ /* 0x000fe400078e3cff */
[----:B------:R-:W-:Y:S01]  /*18240*/  LEA.HI.X.SX32 R49, R31, R3, 0x1, P0 ;  /* 0x000000031f317211 */ /* 0x000fe200000f0eff */
[C---:B------:R-:W-:Y:S01]  /*18250*/  FMUL R127, R113.reuse, R65 ;  /* 0x00000041717f7220 */ /* 0x040fe20000400000 */
[----:B------:R-:W-:Y:S01]  /*18260*/  LEA R39, R4, -R4, 0x4 ;  /* 0x8000000404277211 */ /* 0x000fe200078e20ff */
[----:B------:R-:W-:Y:S01]  /*18270*/  FMUL R126, R113, R69 ;  /* 0x00000045717e7220 */ /* 0x000fe20000400000 */
[----:B------:R-:W-:Y:S01]  /*18280*/  IADD3 R44, P0, R143, R2, RZ ;  /* 0x000000028f2c7210 */ /* 0x000fe20007f1e0ff */
[----:B------:R-:W-:Y:S01]  /*18290*/  FMUL R129, R113, R68 ;  /* 0x0000004471817220 */ /* 0x000fe20000400000 */
[----:B-1----:R-:W-:Y:S01]  /*182a0*/  F2FP.BF16.PACK_AB R27, R97, R96 ;  /* 0x00000060611b723e */ /* 0x002fe200000010ff */
[C---:B------:R-:W-:Y:S01]  /*182b0*/  FMUL R125, R113.reuse, R73 ;  /* 0x00000049717d7220 */ /* 0x040fe20000400000 */
[----:B------:R-:W-:Y:S01]  /*182c0*/  LDS.128 R100, [R64+0x800] ;  /* 0x0008000040647984 */ /* 0x000fe20000000c00 */
[----:B------:R-:W-:-:S02]  /*182d0*/  FMUL R130, R113, R72 ;  /* 0x0000004871827220 */ /* 0x000fc40000400000 */
[C---:B------:R-:W-:Y:S01]  /*182e0*/  FMUL R124, R113.reuse, R77 ;  /* 0x0000004d717c7220 */ /* 0x040fe20000400000 */
[----:B------:R-:W-:Y:S01]  /*182f0*/  LDS.128 R88, [R64+0x1000] ;  /* 0x0010000040587984 */ /* 0x000fe20000000c00 */
[----:B------:R-:W-:Y:S01]  /*18300*/  FMUL R28, R113, R76 ;  /* 0x0000004c711c7220 */ /* 0x000fe20000400000 */
[----:B------:R-:W-:Y:S02]  /*18310*/  LEA.HI.X.SX32 R45, R39, R3, 0x1, P0 ;  /* 0x00000003272d7211 */ /* 0x000fe400000f0eff */
[----:B------:R-:W-:Y:S01]  /*18320*/  LDS.128 R112, [R64] ;  /* 0x0000000040707984 */ /* 0x000fe20000000c00 */
[----:B------:R-:W-:-:S03]  /*18330*/  SHF.L.U32 R31, R4, 0x4, RZ ;  /* 0x00000004041f7819 */ /* 0x000fc600000006ff */
[----:B------:R-:W-:Y:S01]  /*18340*/  LDS.128 R72, [R64+0x1800] ;  /* 0x0018000040487984 */ /* 0x000fe20000000c00 */
[C---:B------:R-:W-:Y:S01]  /*18350*/  IMAD R152, R4.reuse, 0x22, RZ ;  /* 0x0000002204987824 */ /* 0x040fe200078e02ff */
[C---:B------:R-:W-:Y:S02]  /*18360*/  LEA R136, P0, R4.reuse, R2, 0x5 ;  /* 0x0000000204887211 */ /* 0x040fe400078028ff */
[----:B------:R-:W0:Y:S04]  /*18370*/  LDS.128 R52, [R108] ;  /* 0x000000006c347984 */ /* 0x000e280000000c00 */
[----:B------:R-:W-:Y:S04]  /*18380*/  LDS.128 R104, [R108+0x800] ;  /* 0x000800006c687984 */ /* 0x000fe80000000c00 */
[----:B------:R-:W-:Y:S04]  /*18390*/  LDS.128 R56, [R108+0x1000] ;  /* 0x001000006c387984 */ /* 0x000fe80000000c00 */
[----:B------:R-:W-:Y:S04]  /*183a0*/  LDS.128 R80, [R108+0x1800] ;  /* 0x001800006c507984 */ /* 0x000fe80000000c00 */
[----:B------:R-:W1:Y:S04]  /*183b0*/  LDS.128 R116, [R252] ;  /* 0x00000000fc747984 */ /* 0x000e680000000c00 */
[----:B------:R-:W-:Y:S04]  /*183c0*/  LDS.128 R60, [R252+0x800] ;  /* 0x00080000fc3c7984 */ /* 0x000fe80000000c00 */
[----:B------:R-:W-:Y:S04]  /*183d0*/  LDS.128 R92, [R252+0x1000] ;  /* 0x00100000fc5c7984 */ /* 0x000fe80000000c00 */
[----:B------:R-:W-:Y:S04]  /*183e0*/  LDS.128 R76, [R252+0x1800] ;  /* 0x00180000fc4c7984 */ /* 0x000fe80000000c00 */
[----:B------:R-:W3:Y:S04]  /*183f0*/  LDS.128 R64, [R36] ;  /* 0x0000000024407984 */ /* 0x000ee80000000c00 */
[----:B------:R-:W0:Y:S04]  /*18400*/  LDS.128 R96, [R36+0x800] ;  /* 0x0008000024607984 */ /* 0x000e280000000c00 */
[----:B------:R-:W0:Y:S04]  /*18410*/  LDS.128 R84, [R36+0x1000] ;  /* 0x0010000024547984 */ /* 0x000e280000000c00 */
[----:B------:R1:W0:Y:S04]  /*18420*/  LDS.128 R68, [R36+0x1800] ;  /* 0x0018000024447984 */ /* 0x0002280000000c00 */
[----:B------:R-:W-:Y:S01]  /*18430*/  BAR.SYNC.DEFER_BLOCKING 0x0 ;  /* 0x0000000000007b1d */ /* 0x000fe20000010000 */
[----:B------:R-:W-:Y:S01]  /*18440*/  LEA.HI.X.SX32 R137, R31, R3, 0x1, P0 ;  /* 0x000000031f897211 */ /* 0x000fe200000f0eff */
[C---:B------:R-:W-:Y:S01]  /*18450*/  IMAD R153, R4.reuse, 0x24, RZ ;  /* 0x0000002404997824 */ /* 0x040fe200078e02ff */
[----:B--2---:R-:W-:-:S02]  /*18460*/  LEA R33, R4, R4, 0x4 ;  /* 0x0000000404217211 */ /* 0x004fc400078e20ff */
[----:B------:R-:W-:Y:S01]  /*18470*/  IADD3 R42, P0, R152, R2, RZ ;  /* 0x00000002982a7210 */ /* 0x000fe20007f1e0ff */
[----:B------:R-:W-:-:S03]  /*18480*/  IMAD R180, R4, 0x26, RZ ;  /* 0x0000002604b47824 */ /* 0x000fc600078e02ff */
[-C--:B------:R-:W-:Y:S02]  /*18490*/  LEA.HI.X.SX32 R43, R33, R3.reuse, 0x1, P0 ;  /* 0x00000003212b7211 */ /* 0x080fe400000f0eff */
[-C--:B------:R-:W-:Y:S01]  /*184a0*/  IADD3 R40, P0, R153, R2.reuse, RZ ;  /* 0x0000000299287210 */ /* 0x080fe20007f1e0ff */
[C---:B------:R-:W-:Y:S02]  /*184b0*/  IMAD R31, R4.reuse, 0x13, RZ ;  /* 0x00000013041f7824 */ /* 0x040fe400078e02ff */
[----:B------:R-:W-:Y:S01]  /*184c0*/  IMAD R181, R4, 0x28, RZ ;  /* 0x0000002804b57824 */ /* 0x000fe200078e02ff */
[----:B------:R-:W-:Y:S02]  /*184d0*/  LEA.HI.X.SX32 R41, R37, R3, 0x1, P0 ;  /* 0x0000000325297211 */ /* 0x000fe400000f0eff */
[----:B------:R-:W-:Y:S02]  /*184e0*/  IADD3 R38, P0, R180, R2, RZ ;  /* 0x00000002b4267210 */ /* 0x000fe40007f1e0ff */
[----:B------:R-:W-:-:S02]  /*184f0*/  F2FP.BF16.PACK_AB R24, R249, R248 ;  /* 0x000000f8f918723e */ /* 0x000fc400000010ff */
[----:B------:R-:W-:Y:S02]  /*18500*/  F2FP.BF16.PACK_AB R25, R245, R244 ;  /* 0x000000f4f519723e */ /* 0x000fe400000010ff */
[----:B------:R-:W-:Y:S01]  /*18510*/  F2FP.BF16.PACK_AB R26, R241, R240 ;  /* 0x000000f0f11a723e */ /* 0x000fe200000010ff */
[C---:B------:R-:W-:Y:S01]  /*18520*/  IMAD R182, R4.reuse, 0x2a, RZ ;  /* 0x0000002a04b67824 */ /* 0x040fe200078e02ff */
[-C--:B------:R-:W-:Y:S02]  /*18530*/  LEA.HI.X.SX32 R39, R31, R3.reuse, 0x1, P0 ;  /* 0x000000031f277211 */ /* 0x080fe400000f0eff */
[----:B-1----:R-:W-:Y:S01]  /*18540*/  IADD3 R36, P0, R181, R2, RZ ;  /* 0x00000002b5247210 */ /* 0x002fe20007f1e0ff */
[----:B------:R1:W-:Y:S01]  /*18550*/  STS.128 [R5], R24 ;  /* 0x0000001805007388 */ /* 0x0003e20000000c00 */
[----:B------:R-:W-:Y:S02]  /*18560*/  IMAD R183, R4, 0x2c, RZ ;  /* 0x0000002c04b77824 */ /* 0x000fe400078e02ff */
[----:B------:R-:W-:-:S02]  /*18570*/  LEA.HI.X.SX32 R37, R30, R3, 0x1, P0 ;  /* 0x000000031e257211 */ /* 0x000fc400000f0eff */
[----:B------:R-:W-:Y:S01]  /*18580*/  IADD3 R30, P0, R182, R2, RZ ;  /* 0x00000002b61e7210 */ /* 0x000fe20007f1e0ff */
[C---:B------:R-:W-:Y:S02]  /*18590*/  IMAD R184, R4.reuse, 0x2e, RZ ;  /* 0x0000002e04b87824 */ /* 0x040fe400078e02ff */
[----:B-1----:R-:W-:-:S05]  /*185a0*/  IMAD R27, R4, 0x15, RZ ;  /* 0x00000015041b7824 */ /* 0x002fca00078e02ff */
        /* <DEDUP_REMOVED lines=8> */
[----:B------:R-:W-:Y:S02]  /*18630*/  F2FP.BF16.PACK_AB R26, R243, R242 ;  /* 0x000000f2f31a723e */ /* 0x000fe400000010ff */
[----:B------:R-:W-:Y:S01]  /*18640*/  F2FP.BF16.PACK_AB R27, R131, R148 ;  /* 0x00000094831b723e */ /* 0x000fe200000010ff */
[----:B------:R-:W-:Y:S01]  /*18650*/  IMAD R185, R4, 0x32, RZ ;  /* 0x0000003204b97824 */ /* 0x000fe200078e02ff */
[----:B------:R-:W-:Y:S02]  /*18660*/  F2FP.BF16.PACK_AB R124, R124, R28 ;  /* 0x0000001c7c7c723e */ /* 0x000fe400000010ff */
[----:B------:R-:W-:Y:S02]  /*18670*/  LEA.HI.X.SX32 R33, R33, R3, 0x1, P0 ;  /* 0x0000000321217211 */ /* 0x000fe400000f0eff */
[----:B------:R-:W-:Y:S01]  /*18680*/  IADD3 R28, P0, R186, R2, RZ ;  /* 0x00000002ba1c7210 */ /* 0x000fe20007f1e0ff */
[----:B------:R1:W-:Y:S01]  /*18690*/  STS.128 [R5+0x80], R24 ;  /* 0x0000801805007388 */ /* 0x0003e20000000c00 */
[----:B------:R-:W-:-:S02]  /*186a0*/  IMAD R187, R4, 0x34, RZ ;  /* 0x0000003404bb7824 */ /* 0x000fc400078e02ff */
[----:B------:R-:W-:Y:S02]  /*186b0*/  LEA.HI.X.SX32 R29, R133, R3, 0x1, P0 ;  /* 0x00000003851d7211 */ /* 0x000fe400000f0eff */
        /* <DEDUP_REMOVED lines=8> */
[----:B------:R-:W-:Y:S01]  /*18740*/  IADD3 R132, P0, R194, R2, RZ ;  /* 0x00000002c2847210 */ /* 0x000fe20007f1e0ff */
[----:B------:R-:W-:-:S03]  /*18750*/  IMAD R197, R4, 0x3a, RZ ;  /* 0x0000003a04c57824 */ /* 0x000fc600078e02ff */
        /* <DEDUP_REMOVED lines=9> */
[----:B------:R1:W-:Y:S03]  /*187f0*/  STS.128 [R5+0x180], R120 ;  /* 0x0001807805007388 */ /* 0x0003e60000000c00 */
[----:B------:R-:W-:Y:S02]  /*18800*/  LEA.HI.X.SX32 R145, R143, R3, 0x1, P0 ;  /* 0x000000038f917211 */ /* 0x000fe400000f0eff */
[----:B------:R-:W-:Y:S01]  /*18810*/  IADD3 R148, P0, R109, R2, RZ ;  /* 0x000000026d947210 */ /* 0x000fe20007f1e0ff */
[C---:B------:R-:W-:Y:S01]  /*18820*/  IMAD R211, R4.reuse, 0x42, RZ ;  /* 0x0000004204d37824 */ /* 0x040fe200078e02ff */
[----:B-1----:R-:W-:-:S02]  /*18830*/  LEA R120, R4, -R4, 0x5 ;  /* 0x8000000404787211 */ /* 0x002fc400078e28ff */
[----:B------:R-:W-:Y:S02]  /*18840*/  SHF.L.U32 R121, R4, 0x5, RZ ;  /* 0x0000000504797819 */ /* 0x000fe400000006ff */
[-C--:B------:R-:W-:Y:S02]  /*18850*/  LEA.HI.X.SX32 R149, R120, R3.reuse, 0x1, P0 ;  /* 0x0000000378957211 */ /* 0x080fe400000f0eff */
[C---:B------:R-:W-:Y:S01]  /*18860*/  LEA R142, P0, R4.reuse, R2, 0x6 ;  /* 0x00000002048e7211 */ /* 0x040fe200078030ff */
[C---:B------:R-:W-:Y:S01]  /*18870*/  IMAD R212, R4.reuse, 0x44, RZ ;  /* 0x0000004404d47824 */ /* 0x040fe200078e02ff */
[----:B------:R-:W-:Y:S02]  /*18880*/  LEA R122, R4, R4, 0x5 ;  /* 0x00000004047a7211 */ /* 0x000fe400078e28ff */
[----:B------:R-:W-:Y:S02]  /*18890*/  LEA.HI.X.SX32 R143, R121, R3, 0x1, P0 ;  /* 0x00000003798f7211 */ /* 0x000fe400000f0eff */
[----:B------:R-:W-:-:S02]  /*188a0*/  IADD3 R146, P0, R211, R2, RZ ;  /* 0x00000002d3927210 */ /* 0x000fc40007f1e0ff */
[----:B------:R-:W-:Y:S02]  /*188b0*/  F2FP.BF16.PACK_AB R125, R125, R130 ;  /* 0x000000827d7d723e */ /* 0x000fe400000010ff */
[----:B------:R-:W-:Y:S02]  /*188c0*/  F2FP.BF16.PACK_AB R126, R126, R129 ;  /* 0x000000817e7e723e */ /* 0x000fe400000010ff */
[----:B------:R-:W-:Y:S01]  /*188d0*/  F2FP.BF16.PACK_AB R127, R127, R128 ;  /* 0x000000807f7f723e */ /* 0x000fe200000010ff */
[----:B------:R-:W-:Y:S01]  /*188e0*/  IMAD R213, R4, 0x46, RZ ;  /* 0x0000004604d57824 */ /* 0x000fe200078e02ff */
        /* <DEDUP_REMOVED lines=17> */
[----:B------:R-:W-:Y:S02]  /*18a00*/  F2FP.BF16.PACK_AB R131, R165, R164 ;  /* 0x000000a4a583723e */ /* 0x000fe400000010ff */
[----:B------:R-:W-:Y:S01]  /*18a10*/  F2FP.BF16.PACK_AB R126, R162, R159 ;  /* 0x0000009fa27e723e */ /* 0x000fe200000010ff */
[----:B------:R-:W-:Y:S01]  /*18a20*/  IMAD R225, R4, 0x4e, RZ ;  /* 0x0000004e04e17824 */ /* 0x000fe200078e02ff */
[----:B------:R-:W-:Y:S02]  /*18a30*/  F2FP.BF16.PACK_AB R124, R151, R150 ;  /* 0x00000096977c723e */ /* 0x000fe400000010ff */
[----:B------:R-:W-:-:S02]  /*18a40*/  LEA.HI.X.SX32 R159, R127, R3, 0x1, P0 ;  /* 0x000000037f9f7211 */ /* 0x000fc400000f0eff */
[----:B------:R-:W-:Y:S01]  /*18a50*/  IADD3 R150, P0, R227, R2, RZ ;  /* 0x00000002e3967210 */ /* 0x000fe20007f1e0ff */
[----:B------:R1:W-:Y:S01]  /*18a60*/  STS.128 [R5+0x200], R128 ;  /* 0x0002008005007388 */ /* 0x0003e20000000c00 */
[----:B------:R-:W-:Y:S01]  /*18a70*/  F2FP.BF16.PACK_AB R125, R157, R156 ;  /* 0x0000009c9d7d723e */ /* 0x000fe200000010ff */
[----:B------:R-:W-:Y:S01]  /*18a80*/  IMAD R245, R4, 0x50, RZ ;  /* 0x0000005004f57824 */ /* 0x000fe200078e02ff */
[----:B------:R-:W-:Y:S02]  /*18a90*/  LEA.HI.X.SX32 R151, R180, R3, 0x1, P0 ;  /* 0x00000003b4977211 */ /* 0x000fe400000f0eff */
[----:B------:R-:W-:Y:S02]  /*18aa0*/  IADD3 R156, P0, R225, R2, RZ ;  /* 0x00000002e19c7210 */ /* 0x000fe40007f1e0ff */
[----:B------:R-:W-:Y:S02]  /*18ab0*/  F2FP.BF16.PACK_AB R120, R179, R178 ;  /* 0x000000b2b378723e */ /* 0x000fe400000010ff */
[----:B------:R-:W-:-:S02]  /*18ac0*/  F2FP.BF16.PACK_AB R121, R175, R174 ;  /* 0x000000aeaf79723e */ /* 0x000fc400000010ff */
[----:B------:R-:W-:Y:S01]  /*18ad0*/  F2FP.BF16.PACK_AB R122, R171, R170 ;  /* 0x000000aaab7a723e */ /* 0x000fe200000010ff */
[C---:B-1----:R-:W-:Y:S01]  /*18ae0*/  IMAD R128, R4.reuse, 0x27, RZ ;  /* 0x0000002704807824 */ /* 0x042fe200078e02ff */
[----:B------:R-:W-:Y:S01]  /*18af0*/  F2FP.BF16.PACK_AB R123, R167, R166 ;  /* 0x000000a6a77b723e */ /* 0x000fe200000010ff */
[----:B------:R-:W-:-:S03]  /*18b00*/  IMAD R223, R4, 0x52, RZ ;  /* 0x0000005204df7824 */ /* 0x000fc600078e02ff */
[-C--:B------:R-:W-:Y:S02]  /*18b10*/  LEA.HI.X.SX32 R157, R128, R3.reuse, 0x1, P0 ;  /* 0x00000003809d7211 */ /* 0x080fe400000f0eff */
[-C--:B------:R-:W-:Y:S01]  /*18b20*/  IADD3 R164, P0, R245, R2.reuse, RZ ;  /* 0x00000002f5a47210 */ /* 0x080fe20007f1e0ff */
[----:B------:R1:W-:Y:S01]  /*18b30*/  STS.128 [R5+0x280], R120 ;  /* 0x0002807805007388 */ /* 0x0003e20000000c00 */
[C---:B------:R-:W-:Y:S02]  /*18b40*/  IMAD R242, R4.reuse, 0x54, RZ ;  /* 0x0000005404f27824 */ /* 0x040fe400078e02ff */
[----:B------:R-:W-:Y:S02]  /*18b50*/  LEA.HI.X.SX32 R165, R181, R3, 0x1, P0 ;  /* 0x00000003b5a57211 */ /* 0x000fe400000f0eff */
[----:B------:R-:W-:Y:S01]  /*18b60*/  IADD3 R168, P0, R223, R2, RZ ;  /* 0x00000002dfa87210 */ /* 0x000fe20007f1e0ff */
[C---:B------:R-:W-:Y:S01]  /*18b70*/  IMAD R241, R4.reuse, 0x56, RZ ;  /* 0x0000005604f17824 */ /* 0x040fe200078e02ff */
[----:B------:R-:W-:Y:S01]  /*18b80*/  F2FP.BF16.PACK_AB R127, R189, R163 ;  /* 0x000000a3bd7f723e */ /* 0x000fe200000010ff */
        /* <DEDUP_REMOVED lines=10> */
[----:B------:R-:W-:Y:S01]  /*18c30*/  IMAD R122, R4, 0x2d, RZ ;  /* 0x0000002d047a7824 */ /* 0x000fe200078e02ff */
[----:B------:R1:W-:Y:S02]  /*18c40*/  STS.128 [R5+0x300], R124 ;  /* 0x0003007c05007388 */ /* 0x0003e40000000c00 */
[----:B------:R-:W-:Y:S02]  /*18c50*/  LEA.HI.X.SX32 R175, R183, R3, 0x1, P0 ;  /* 0x00000003b7af7211 */ /* 0x000fe400000f0eff */
[----:B------:R-:W-:-:S04]  /*18c60*/  IADD3 R180, P0, R244, R2, RZ ;  /* 0x00000002f4b47210 */ /* 0x000fc80007f1e0ff */
[----:B------:R-:W-:Y:S02]  /*18c70*/  LEA.HI.X.SX32 R181, R122, R3, 0x1, P0 ;  /* 0x000000037ab57211 */ /* 0x000fe400000f0eff */
[----:B------:R-:W-:Y:S02]  /*18c80*/  F2FP.BF16.PACK_AB R122, R236, R226 ;  /* 0x000000e2ec7a723e */ /* 0x000fe400000010ff */
[----:B-1----:R-:W-:Y:S02]  /*18c90*/  F2FP.BF16.PACK_AB R124, R237, R232 ;  /* 0x000000e8ed7c723e */ /* 0x002fe400000010ff */
[----:B------:R-:W2:Y:S01]  /*18ca0*/  LDL.LU R237, [R1+0x620] ;  /* 0x0006200001ed7983 */ /* 0x000ea20000300800 */
[----:B------:R-:W-:-:S03]  /*18cb0*/  F2FP.BF16.PACK_AB R125, R233, R0 ;  /* 0x00000000e97d723e */ /* 0x000fc600000010ff */
[----:B------:R-:W3:Y:S01]  /*18cc0*/  LDL.LU R232, [R1+0x61c] ;  /* 0x00061c0001e87983 */ /* 0x000ee20000300800 */
[----:B------:R-:W-:-:S03]  /*18cd0*/  F2FP.BF16.PACK_AB R126, R235, R234 ;  /* 0x000000eaeb7e723e */ /* 0x000fc600000010ff */
[----:B------:R-:W3:Y:S04]  /*18ce0*/  LDL.LU R233, [R1+0x618] ;  /* 0x0006180001e97983 */ /* 0x000ee80000300800 */
[----:B------:R-:W3:Y:S04]  /*18cf0*/  LDL.LU R0, [R1+0x614] ;  /* 0x0006140001007983 */ /* 0x000ee80000300800 */
[----:B------:R-:W3:Y:S04]  /*18d00*/  LDL.LU R236, [R1+0x610] ;  /* 0x0006100001ec7983 */ /* 0x000ee80000300800 */
[----:B------:R-:W3:Y:S01]  /*18d10*/  LDL.LU R235, [R1+0x60c] ;  /* 0x00060c0001eb7983 */ /* 0x000ee20000300800 */
[----:B------:R-:W-:-:S03]  /*18d20*/  F2FP.BF16.PACK_AB R123, R239, R238 ;  /* 0x000000eeef7b723e */ /* 0x000fc600000010ff */
[----:B------:R-:W3:Y:S04]  /*18d30*/  LDL.LU R234, [R1+0x608] ;  /* 0x0006080001ea7983 */ /* 0x000ee80000300800 */
[----:B------:R-:W3:Y:S04]  /*18d40*/  LDL.LU R239, [R1+0x604] ;  /* 0x0006040001ef7983 */ /* 0x000ee80000300800 */
[----:B------:R-:W3:Y:S01]  /*18d50*/  LDL.LU R238, [R1+0x600] ;  /* 0x0006000001ee7983 */ /* 0x000ee20000300800 */
[C---:B------:R-:W-:Y:S01]  /*18d60*/  IMAD R249, R4.reuse, 0x5c, RZ ;  /* 0x0000005c04f97824 */ /* 0x040fe200078e02ff */
[----:B------:R-:W-:Y:S01]  /*18d70*/  F2FP.BF16.PACK_AB R128, R191, R190 ;  /* 0x000000bebf80723e */ /* 0x000fe200000010ff */
[----:B------:R-:W-:Y:S01]  /*18d80*/  IMAD R248, R4, 0x5e, RZ ;  /* 0x0000005e04f87824 */ /* 0x000fe200078e02ff */
[----:B------:R-:W-:-:S02]  /*18d90*/  F2FP.BF16.PACK_AB R129, R193, R192 ;  /* 0x000000c0c181723e */ /* 0x000fc400000010ff */
[----:B------:R-:W-:Y:S02]  /*18da0*/  F2FP.BF16.PACK_AB R130, R202, R201 ;  /* 0x000000c9ca82723e */ /* 0x000fe400000010ff */
[----:B------:R-:W-:Y:S02]  /*18db0*/  F2FP.BF16.PACK_AB R131, R204, R203 ;  /* 0x000000cbcc83723e */ /* 0x000fe400000010ff */
[-C--:B------:R-:W-:Y:S01]  /*18dc0*/  IADD3 R172, P0, R249, R2.reuse, RZ ;  /* 0x00000002f9ac7210 */ /* 0x080fe20007f1e0ff */
[----:B------:R-:W-:Y:S02]  /*18dd0*/  IMAD R127, R4, 0x2f, RZ ;  /* 0x0000002f047f7824 */ /* 0x000fe400078e02ff */
[----:B------:R1:W-:Y:S01]  /*18de0*/  STS.128 [R5+0x380], R128 ;  /* 0x0003808005007388 */ /* 0x0003e20000000c00 */
[----:B------:R-:W-:Y:S02]  /*18df0*/  LEA.HI.X.SX32 R173, R184, R3, 0x1, P0 ;  /* 0x00000003b8ad7211 */ /* 0x000fe400000f0eff */
[----:B------:R-:W-:-:S04]  /*18e00*/  IADD3 R178, P0, R248, R2, RZ ;  /* 0x00000002f8b27210 */ /* 0x000fc80007f1e0ff */
[----:B------:R-:W-:Y:S01]  /*18e10*/  LEA.HI.X.SX32 R179, R127, R3, 0x1, P0 ;  /* 0x000000037fb37211 */ /* 0x000fe200000f0eff */
[C---:B-1----:R-:W-:Y:S02]  /*18e20*/  IMAD R128, R4.reuse, 0x60, RZ ;  /* 0x0000006004807824 */ /* 0x042fe400078e02ff */
[----:B------:R-:W-:-:S03]  /*18e30*/  IMAD R130, R4, 0x62, RZ ;  /* 0x0000006204827824 */ /* 0x000fc600078e02ff */
[-C--:B------:R-:W-:Y:S01]  /*18e40*/  IADD3 R170, P0, R128, R2.reuse, RZ ;  /* 0x0000000280aa7210 */ /* 0x080fe20007f1e0ff */
[C---:B------:R-:W-:Y:S02]  /*18e50*/  IMAD R128, R4.reuse, 0x31, RZ ;  /* 0x0000003104807824 */ /* 0x040fe400078e02ff */
[----:B------:R-:W-:Y:S01]  /*18e60*/  IMAD R129, R4, 0x64, RZ ;  /* 0x0000006404817824 */ /* 0x000fe200078e02ff */
[----:B------:R-:W-:Y:S02]  /*18e70*/  LEA.HI.X.SX32 R171, R186, R3, 0x1, P0 ;  /* 0x00000003baab7211 */ /* 0x000fe400000f0eff */
[----:B------:R-:W-:Y:S02]  /*18e80*/  IADD3 R176, P0, R130, R2, RZ ;  /* 0x0000000282b07210 */ /* 0x000fe40007f1e0ff */
[----:B------:R-:W-:Y:S02]  /*18e90*/  F2FP.BF16.PACK_AB R120, R206, R205 ;  /* 0x000000cdce78723e */ /* 0x000fe400000010ff */
[----:B------:R-:W-:Y:S01]  /*18ea0*/  F2FP.BF16.PACK_AB R121, R208, R207 ;  /* 0x000000cfd079723e */ /* 0x000fe200000010ff */
[----:B------:R-:W-:Y:S01]  /*18eb0*/  IMAD R219, R4, 0x66, RZ ;  /* 0x0000006604db7824 */ /* 0x000fe200078e02ff */
[----:B------:R-:W-:-:S02]  /*18ec0*/  LEA.HI.X.SX32 R177, R128, R3, 0x1, P0 ;  /* 0x0000000380b17211 */ /* 0x000fc400000f0eff */
[-C--:B------:R-:W-:Y:S01]  /*18ed0*/  IADD3 R184, P0, R129, R2.reuse, RZ ;  /* 0x0000000281b87210 */ /* 0x080fe20007f1e0ff */
[----:B------:R1:W-:Y:S01]  /*18ee0*/  STS.128 [R5+0x400], R120 ;  /* 0x0004007805007388 */ /* 0x0003e20000000c00 */
[----:B----4-:R-:W-:Y:S02]  /*18ef0*/  F2FP.BF16.PACK_AB R127, R216, R229 ;  /* 0x000000e5d87f723e */ /* 0x010fe400000010ff */
[----:B------:R-:W-:Y:S01]  /*18f00*/  LEA.HI.X.SX32 R185, R185, R3, 0x1, P0 ;  /* 0x00000003b9b97211 */ /* 0x000fe200000f0eff */
[----:B------:R-:W4:Y:S01]  /*18f10*/  LDL.LU R229, [R1+0x5fc] ;  /* 0x0005fc0001e57983 */ /* 0x000f220000300800 */
[----:B------:R-:W-:Y:S02]  /*18f20*/  IADD3 R188, P0, R219, R2, RZ ;  /* 0x00000002dbbc7210 */ /* 0x000fe40007f1e0ff */
[----:B------:R-:W-:Y:S01]  /*18f30*/  F2FP.BF16.PACK_AB R128, R228, R231 ;  /* 0x000000e7e480723e */ /* 0x000fe200000010ff */
[----:B------:R-:W4:Y:S01]  /*18f40*/  LDL.LU R216, [R1+0x70] ;  /* 0x0000700001d87983 */ /* 0x000f220000300800 */
[----:B------:R-:W-:-:S03]  /*18f50*/  IMAD R246, R4, 0x6a, RZ ;  /* 0x0000006a04f67824 */ /* 0x000fc600078e02ff */
[----:B------:R-:W4:Y:S01]  /*18f60*/  LDL.LU R228, [R1+0x5f8] ;  /* 0x0005f80001e47983 */ /* 0x000f220000300800 */
[----:B-1----:R-:W-:-:S03]  /*18f70*/  IMAD R120, R4, 0x33, RZ ;  /* 0x0000003304787824 */ /* 0x002fc600078e02ff */
[----:B------:R-:W4:Y:S01]  /*18f80*/  LDL.LU R231, [R1+0x5f4] ;  /* 0x0005f40001e77983 */ /* 0x000f220000300800 */
[----:B------:R-:W-:Y:S01]  /*18f90*/  IMAD R121, R4, 0x68, RZ ;  /* 0x0000006804797824 */ /* 0x000fe200078e02ff */
[----:B------:R-:W-:-:S04]  /*18fa0*/  LEA.HI.X.SX32 R189, R120, R3, 0x1, P0 ;  /* 0x0000000378bd7211 */ /* 0x000fc800000f0eff */
[----:B------:R-:W-:Y:S01]  /*18fb0*/  IADD3 R182, P0, R121, R2, RZ ;  /* 0x0000000279b67210 */ /* 0x000fe20007f1e0ff */
[----:B------:R-:W-:-:S03]  /*18fc0*/  IMAD R121, R4, 0x35, RZ ;  /* 0x0000003504797824 */ /* 0x000fc600078e02ff */
[----:B------:R-:W-:Y:S02]  /*18fd0*/  LEA.HI.X.SX32 R183, R187, R3, 0x1, P0 ;  /* 0x00000003bbb77211 */ /* 0x000fe400000f0eff */
[----:B------:R-:W-:-:S04]  /*18fe0*/  IADD3 R186, P0, R246, R2, RZ ;  /* 0x00000002f6ba7210 */ /* 0x000fc80007f1e0ff */
[----:B------:R-:W-:Y:S02]  /*18ff0*/  LEA.HI.X.SX32 R187, R121, R3, 0x1, P0 ;  /* 0x0000000379bb7211 */ /* 0x000fe400000f0eff */
[----:B--2---:R-:W-:Y:S02]  /*19000*/  F2FP.BF16.PACK_AB R129, R237, R230 ;  /* 0x000000e6ed81723e */ /* 0x004fe400000010ff */
[----:B------:R-:W2:Y:S04]  /*19010*/  LDL.LU R237, [R1+0x5f0] ;  /* 0x0005f00001ed7983 */ /* 0x000ea80000300800 */
[----:B------:R-:W2:Y:S01]  /*19020*/  LDL.LU R230, [R1+0x5ec] ;  /* 0x0005ec0001e67983 */ /* 0x000ea20000300800 */
[----:B---3--:R-:W-:-:S03]  /*19030*/  F2FP.BF16.PACK_AB R130, R233, R232 ;  /* 0x000000e8e982723e */ /* 0x008fc600000010ff */
[----:B------:R-:W3:Y:S04]  /*19040*/  LDL.LU R233, [R1+0x5e8] ;  /* 0x0005e80001e97983 */ /* 0x000ee80000300800 */
[----:B------:R-:W3:Y:S01]  /*19050*/  LDL.LU R232, [R1+0x5e4] ;  /* 0x0005e40001e87983 */ /* 0x000ee20000300800 */
[----:B------:R-:W-:-:S03]  /*19060*/  F2FP.BF16.PACK_AB R131, R236, R0 ;  /* 0x00000000ec83723e */ /* 0x000fc600000010ff */
        /* <DEDUP_REMOVED lines=8> */
[C---:B------:R-:W-:Y:S02]  /*190f0*/  IMAD R122, R4.reuse, 0x6c, RZ ;  /* 0x0000006c047a7824 */ /* 0x040fe400078e02ff */
[----:B------:R-:W-:-:S03]  /*19100*/  IMAD R218, R4, 0x6e, RZ ;  /* 0x0000006e04da7824 */ /* 0x000fc600078e02ff */
[-C--:B------:R-:W-:Y:S01]  /*19110*/  IADD3 R190, P0, R122, R2.reuse, RZ ;  /* 0x000000027abe7210 */ /* 0x080fe20007f1e0ff */
[----:B------:R1:W-:Y:S01]  /*19120*/  STS.128 [R5+0x480], R124 ;  /* 0x0004807c05007388 */ /* 0x0003e20000000c00 */
[----:B------:R-:W-:Y:S02]  /*19130*/  IMAD R239, R4, 0x70, RZ ;  /* 0x0000007004ef7824 */ /* 0x000fe400078e02ff */
[----:B------:R-:W-:Y:S02]  /*19140*/  LEA.HI.X.SX32 R191, R194, R3, 0x1, P0 ;  /* 0x00000003c2bf7211 */ /* 0x000fe400000f0eff */
[----:B------:R-:W-:Y:S01]  /*19150*/  IADD3 R192, P0, R218, R2, RZ ;  /* 0x00000002dac07210 */ /* 0x000fe20007f1e0ff */
[----:B------:R0:W-:Y:S01]  /*19160*/  STS.128 [R5+0x500], R128 ;  /* 0x0005008005007388 */ /* 0x0001e20000000c00 */
[C---:B------:R-:W-:Y:S02]  /*19170*/  IMAD R243, R4.reuse, 0x72, RZ ;  /* 0x0000007204f37824 */ /* 0x040fe400078e02ff */
[----:B-1----:R-:W-:-:S05]  /*19180*/  IMAD R124, R4, 0x37, RZ ;  /* 0x00000037047c7824 */ /* 0x002fca00078e02ff */
[----:B------:R-:W-:Y:S02]  /*19190*/  LEA.HI.X.SX32 R193, R124, R3, 0x1, P0 ;  /* 0x000000037cc17211 */ /* 0x000fe400000f0eff */
[----:B0-----:R-:W-:Y:S01]  /*191a0*/  IADD3 R130, P0, R239, R2, RZ ;  /* 0x00000002ef827210 */ /* 0x001fe20007f1e0ff */
[----:B------:R-:W-:-:S03]  /*191b0*/  IMAD R127, R4, 0x39, RZ ;  /* 0x00000039047f7824 */ /* 0x000fc600078e02ff */
[----:B------:R-:W-:Y:S02]  /*191c0*/  LEA.HI.X.SX32 R131, R195, R3, 0x1, P0 ;  /* 0x00000003c3837211 */ /* 0x000fe400000f0eff */
[----:B------:R-:W-:-:S04]  /*191d0*/  IADD3 R128, P0, R243, R2, RZ ;  /* 0x00000002f3807210 */ /* 0x000fc80007f1e0ff */
[----:B------:R-:W-:Y:S02]  /*191e0*/  LEA.HI.X.SX32 R129, R127, R3, 0x1, P0 ;  /* 0x000000037f817211 */ /* 0x000fe400000f0eff */
[----:B----4-:R-:W-:Y:S02]  /*191f0*/  F2FP.BF16.PACK_AB R122, R216, R229 ;  /* 0x000000e5d87a723e */ /* 0x010fe400000010ff */
[----:B------:R-:W4:Y:S01]  /*19200*/  LDL.LU R229, [R1+0x5cc] ;  /* 0x0005cc0001e57983 */ /* 0x000f220000300800 */
[----:B------:R-:W-:-:S03]  /*19210*/  F2FP.BF16.PACK_AB R123, R231, R228 ;  /* 0x000000e4e77b723e */ /* 0x000fc600000010ff */
[----:B------:R-:W4:Y:S04]  /*19220*/  LDL.LU R231, [R1+0x5c8] ;  /* 0x0005c80001e77983 */ /* 0x000f280000300800 */
[----:B------:R-:W4:Y:S04]  /*19230*/  LDL.LU R228, [R1+0x5c4] ;  /* 0x0005c40001e47983 */ /* 0x000f280000300800 */
[----:B------:R0:W-:Y:S01]  /*19240*/  STS.128 [R5+0x580], R120 ;  /* 0x0005807805007388 */ /* 0x0001e20000000c00 */
[----:B--2---:R-:W-:-:S03]  /*19250*/  F2FP.BF16.PACK_AB R124, R230, R237 ;  /* 0x000000ede67c723e */ /* 0x004fc600000010ff */
[----:B------:R-:W2:Y:S01]  /*19260*/  LDL.LU R230, [R1+0x5c0] ;  /* 0x0005c00001e67983 */ /* 0x000ea20000300800 */
[----:B---3--:R-:W-:-:S03]  /*19270*/  F2FP.BF16.PACK_AB R125, R232, R233 ;  /* 0x000000e9e87d723e */ /* 0x008fc600000010ff */
[----:B------:R-:W3:Y:S04]  /*19280*/  LDL.LU R232, [R1+0x5bc] ;  /* 0x0005bc0001e87983 */ /* 0x000ee80000300800 */
[----:B------:R-:W3:Y:S01]  /*19290*/  LDL.LU R233, [R1+0x5b8] ;  /* 0x0005b80001e97983 */ /* 0x000ee20000300800 */
[----:B------:R-:W-:-:S03]  /*192a0*/  F2FP.BF16.PACK_AB R126, R0, R236 ;  /* 0x000000ec007e723e */ /* 0x000fc600000010ff */
[----:B------:R-:W3:Y:S01]  /*192b0*/  LDL.LU R0, [R1+0x5b4] ;  /* 0x0005b40001007983 */ /* 0x000ee20000300800 */
[----:B------:R-:W-:-:S03]  /*192c0*/  F2FP.BF16.PACK_AB R127, R235, R234 ;  /* 0x000000eaeb7f723e */ /* 0x000fc600000010ff */
[----:B------:R-:W3:Y:S04]  /*192d0*/  LDL.LU R234, [R1+0x194] ;  /* 0x0001940001ea7983 */ /* 0x000ee80000300800 */
[----:B------:R-:W3:Y:S01]  /*192e0*/  LDL.LU R222, [R1+0x19c] ;  /* 0x00019c0001de7983 */ /* 0x000ee20000300800 */
[----:B0-----:R-:W-:-:S03]  /*192f0*/  F2FP.BF16.PACK_AB R120, R214, R238 ;  /* 0x000000eed678723e */ /* 0x001fc600000010ff */
[----:B------:R-:W3:Y:S04]  /*19300*/  LDL.LU R224, [R1+0x198] ;  /* 0x0001980001e07983 */ /* 0x000ee80000300800 */
[----:B------:R-:W3:Y:S04]  /*19310*/  LDL.LU R210, [R1+0x1a8] ;  /* 0x0001a80001d27983 */ /* 0x000ee80000300800 */
[----:B------:R-:W3:Y:S04]  /*19320*/  LDL.LU R235, [R1+0x1a4] ;  /* 0x0001a40001eb7983 */ /* 0x000ee80000300800 */
[----:B------:R-:W3:Y:S01]  /*19330*/  LDL.LU R238, [R1+0x5b0] ;  /* 0x0005b00001ee7983 */ /* 0x000ee20000300800 */
[----:B------:R-:W-:-:S02]  /*19340*/  IMAD R237, R4, 0x74, RZ ;  /* 0x0000007404ed7824 */ /* 0x000fc400078e02ff */
[C---:B------:R-:W-:Y:S01]  /*19350*/  IMAD R251, R4.reuse, 0x76, RZ ;  /* 0x0000007604fb7824 */ /* 0x040fe200078e02ff */
[----:B------:R-:W3:Y:S02]  /*19360*/  LDL.LU R214, [R1+0x1ac] ;  /* 0x0001ac0001d67983 */ /* 0x000ee40000300800 */
[-C--:B------:R-:W-:Y:S01]  /*19370*/  IADD3 R196, P0, R237, R2.reuse, RZ ;  /* 0x00000002edc47210 */ /* 0x080fe20007f1e0ff */
[C---:B------:R-:W-:Y:S02]  /*19380*/  IMAD R195, R4.reuse, 0x3b, RZ ;  /* 0x0000003b04c37824 */ /* 0x040fe400078e02ff */
[C---:B------:R-:W-:Y:S01]  /*19390*/  IMAD R236, R4.reuse, 0x78, RZ ;  /* 0x0000007804ec7824 */ /* 0x040fe200078e02ff */
[----:B------:R-:W-:Y:S02]  /*193a0*/  LEA.HI.X.SX32 R197, R197, R3, 0x1, P0 ;  /* 0x00000003c5c57211 */ /* 0x000fe400000f0eff */
[----:B------:R-:W-:Y:S01]  /*193b0*/  IADD3 R194, P0, R251, R2, RZ ;  /* 0x00000002fbc27210 */ /* 0x000fe20007f1e0ff */
[----:B------:R-:W-:-:S03]  /*193c0*/  IMAD R216, R4, 0x7a, RZ ;  /* 0x0000007a04d87824 */ /* 0x000fc600078e02ff */
[----:B------:R-:W-:Y:S02]  /*193d0*/  LEA.HI.X.SX32 R195, R195, R3, 0x1, P0 ;  /* 0x00000003c3c37211 */ /* 0x000fe400000f0eff */
[----:B------:R-:W-:Y:S01]  /*193e0*/  IADD3 R204, P0, R236, R2, RZ ;  /* 0x00000002eccc7210 */ /* 0x000fe20007f1e0ff */
[----:B------:R-:W-:-:S03]  /*193f0*/  IMAD R123, R4, 0x3d, RZ ;  /* 0x0000003d047b7824 */ /* 0x000fc600078e02ff */
[-C--:B------:R-:W-:Y:S02]  /*19400*/  LEA.HI.X.SX32 R205, R198, R3.reuse, 0x1, P0 ;  /* 0x00000003c6cd7211 */ /* 0x080fe400000f0eff */
[----:B------:R-:W-:Y:S01]  /*19410*/  IADD3 R202, P0, R216, R2, RZ ;  /* 0x00000002d8ca7210 */ /* 0x000fe20007f1e0ff */
[----:B------:R0:W-:Y:S03]  /*19420*/  STS.128 [R5+0x600], R124 ;  /* 0x0006007c05007388 */ /* 0x0001e60000000c00 */
[----:B------:R-:W-:Y:S02]  /*19430*/  LEA.HI.X.SX32 R203, R123, R3, 0x1, P0 ;  /* 0x000000037bcb7211 */ /* 0x000fe400000f0eff */
[----:B----4-:R-:W-:Y:S02]  /*19440*/  F2FP.BF16.PACK_AB R121, R231, R229 ;  /* 0x000000e5e779723e */ /* 0x010fe400000010ff */
[----:B--2---:R-:W-:-:S02]  /*19450*/  F2FP.BF16.PACK_AB R122, R230, R228 ;  /* 0x000000e4e67a723e */ /* 0x004fc400000010ff */
[----:B------:R-:W2:Y:S04]  /*19460*/  LDL.LU R228, [R1+0x1bc] ;  /* 0x0001bc0001e47983 */ /* 0x000ea80000300800 */
[----:B------:R-:W2:Y:S04]  /*19470*/  LDL.LU R229, [R1+0x1b8] ;  /* 0x0001b80001e57983 */ /* 0x000ea80000300800 */
[----:B------:R-:W4:Y:S01]  /*19480*/  LDL.LU R230, [R1+0x1c4] ;  /* 0x0001c40001e67983 */ /* 0x000f220000300800 */
[----:B---3--:R-:W-:-:S03]  /*19490*/  F2FP.BF16.PACK_AB R123, R233, R232 ;  /* 0x000000e8e97b723e */ /* 0x008fc600000010ff */
[----:B------:R-:W4:Y:S04]  /*194a0*/  LDL.LU R231, [R1+0x1c0] ;  /* 0x0001c00001e77983 */ /* 0x000f280000300800 */
[----:B------:R-:W3:Y:S04]  /*194b0*/  LDL.LU R232, [R1+0x1cc] ;  /* 0x0001cc0001e87983 */ /* 0x000ee80000300800 */
[----:B------:R-:W3:Y:S01]  /*194c0*/  LDL.LU R233, [R1+0x1c8] ;  /* 0x0001c80001e97983 */ /* 0x000ee20000300800 */
[----:B0-----:R-:W-:-:S03]  /*194d0*/  F2FP.BF16.PACK_AB R124, R234, R238 ;  /* 0x000000eeea7c723e */ /* 0x001fc600000010ff */
[----:B------:R-:W2:Y:S04]  /*194e0*/  LDL.LU R238, [R1+0x5ac] ;  /* 0x0005ac0001ee7983 */ /* 0x000ea80000300800 */
[----:B------:R-:W3:Y:S01]  /*194f0*/  LDL.LU R234, [R1+0x1d4] ;  /* 0x0001d40001ea7983 */ /* 0x000ee20000300800 */
[C---:B------:R-:W-:Y:S02]  /*19500*/  IMAD R240, R4.reuse, 0x7c, RZ ;  /* 0x0000007c04f07824 */ /* 0x040fe400078e02ff */
[----:B------:R-:W-:-:S03]  /*19510*/  IMAD R217, R4, 0x7e, RZ ;  /* 0x0000007e04d97824 */ /* 0x000fc600078e02ff */
[----:B------:R-:W-:Y:S02]  /*19520*/  IADD3 R200, P0, R240, R2, RZ ;  /* 0x00000002f0c87210 */ /* 0x000fe40007f1e0ff */
[C---:B------:R-:W-:Y:S02]  /*19530*/  LEA R126, R4.reuse, -R4, 0x6 ;  /* 0x80000004047e7211 */ /* 0x040fe400078e30ff */
[-C--:B------:R-:W-:Y:S02]  /*19540*/  LEA.HI.X.SX32 R201, R109, R3.reuse, 0x1, P0 ;  /* 0x000000036dc97211 */ /* 0x080fe400000f0eff */
[----:B------:R-:W-:Y:S01]  /*19550*/  IADD3 R208, P0, R217, R2, RZ ;  /* 0x00000002d9d07210 */ /* 0x000fe20007f1e0ff */
[C---:B------:R-:W-:Y:S01]  /*19560*/  IMAD R226, R4.reuse, 0x82, RZ ;  /* 0x0000008204e27824 */ /* 0x040fe200078e02ff */
[----:B------:R-:W-:Y:S02]  /*19570*/  SHF.L.U32 R109, R4, 0x6, RZ ;  /* 0x00000006046d7819 */ /* 0x000fe400000006ff */
[----:B------:R-:W-:-:S02]  /*19580*/  LEA.HI.X.SX32 R209, R126, R3, 0x1, P0 ;  /* 0x000000037ed17211 */ /* 0x000fc400000f0eff */
[----:B--2---:R-:W-:Y:S02]  /*19590*/  F2FP.BF16.PACK_AB R127, R214, R238 ;  /* 0x000000eed67f723e */ /* 0x004fe400000010ff */
[----:B------:R-:W2:Y:S01]  /*195a0*/  LDL.LU R238, [R1+0x5a8] ;  /* 0x0005a80001ee7983 */ /* 0x000ea20000300800 */
[----:B------:R-:W-:Y:S02]  /*195b0*/  LEA R206, P0, R4, R2, 0x7 ;  /* 0x0000000204ce7211 */ /* 0x000fe400078038ff */
[----:B------:R-:W-:Y:S01]  /*195c0*/  F2FP.BF16.PACK_AB R126, R210, R235 ;  /* 0x000000ebd27e723e */ /* 0x000fe200000010ff */
[C---:B------:R-:W-:Y:S01]  /*195d0*/  IMAD R235, R4.reuse, 0x84, RZ ;  /* 0x0000008404eb7824 */ /* 0x040fe200078e02ff */
[----:B------:R-:W-:Y:S02]  /*195e0*/  LEA.HI.X.SX32 R207, R109, R3, 0x1, P0 ;  /* 0x000000036dcf7211 */ /* 0x000fe400000f0eff */
[----:B------:R-:W-:Y:S02]  /*195f0*/  LEA R199, R4, R4, 0x6 ;  /* 0x0000000404c77211 */ /* 0x000fe400078e30ff */
[----:B------:R-:W-:-:S02]  /*19600*/  IADD3 R198, P0, R226, R2, RZ ;  /* 0x00000002e2c67210 */ /* 0x000fc40007f1e0ff */
[----:B------:R-:W-:Y:S01]  /*19610*/  F2FP.BF16.PACK_AB R125, R222, R224 ;  /* 0x000000e0de7d723e */ /* 0x000fe200000010ff */
[C---:B------:R-:W-:Y:S01]  /*19620*/  IMAD R224, R4.reuse, 0x86, RZ ;  /* 0x0000008604e07824 */ /* 0x040fe200078e02ff */
[-C--:B------:R-:W-:Y:S02]  /*19630*/  LEA.HI.X.SX32 R199, R199, R3.reuse, 0x1, P0 ;  /* 0x00000003c7c77211 */ /* 0x080fe400000f0eff */
[-C--:B------:R-:W-:Y:S01]  /*19640*/  IADD3 R210, P0, R235, R2.reuse, RZ ;  /* 0x00000002ebd27210 */ /* 0x080fe20007f1e0ff */
[----:B------:R0:W-:Y:S03]  /*19650*/  STS.128 [R5+0x680], R120 ;  /* 0x0006807805007388 */ /* 0x0001e60000000c00 */
[----:B------:R-:W-:Y:S01]  /*19660*/  LEA.HI.X.SX32 R211, R211, R3, 0x1, P0 ;  /* 0x00000003d3d37211 */ /* 0x000fe200000f0eff */
[----:B------:R1:W-:Y:S01]  /*19670*/  STS.128 [R5+0x700], R124 ;  /* 0x0007007c05007388 */ /* 0x0003e20000000c00 */
[----:B0-----:R-:W-:Y:S01]  /*19680*/  IMAD R122, R4, 0x43, RZ ;  /* 0x00000043047a7824 */ /* 0x001fe200078e02ff */
[----:B-1----:R-:W-:-:S02]  /*19690*/  IADD3 R124, P0, R224, R2, RZ ;  /* 0x00000002e07c7210 */ /* 0x002fc40007f1e0ff */
[----:B------:R-:W-:Y:S02]  /*196a0*/  F2FP.BF16.PACK_AB R120, R228, R229 ;  /* 0x000000e5e478723e */ /* 0x000fe400000010ff */
[----:B------:R-:W-:Y:S02]  /*196b0*/  LEA.HI.X.SX32 R125, R122, R3, 0x1, P0 ;  /* 0x000000037a7d7211 */ /* 0x000fe400000f0eff */
[----:B----4-:R-:W-:Y:S02]  /*196c0*/  F2FP.BF16.PACK_AB R121, R230, R231 ;  /* 0x000000e7e679723e */ /* 0x010fe400000010ff */
[----:B---3--:R-:W-:Y:S01]  /*196d0*/  F2FP.BF16.PACK_AB R122, R232, R233 ;  /* 0x000000e9e87a723e */ /* 0x008fe200000010ff */
[C---:B------:R-:W-:Y:S02]  /*196e0*/  IMAD R222, R4.reuse, 0x88, RZ ;  /* 0x0000008804de7824 */ /* 0x040fe400078e02ff */
[----:B------:R-:W-:-:S03]  /*196f0*/  IMAD R109, R4, 0x8a, RZ ;  /* 0x0000008a046d7824 */ /* 0x000fc600078e02ff */
[-C--:B------:R-:W-:Y:S01]  /*19700*/  IADD3 R126, P0, R222, R2.reuse, RZ ;  /* 0x00000002de7e7210 */ /* 0x080fe20007f1e0ff */
[C---:B------:R-:W-:Y:S02]  /*19710*/  IMAD R215, R4.reuse, 0x45, RZ ;  /* 0x0000004504d77824 */ /* 0x040fe400078e02ff */
[----:B------:R-:W-:Y:S01]  /*19720*/  IMAD R250, R4, 0x8c, RZ ;  /* 0x0000008c04fa7824 */ /* 0x000fe200078e02ff */
[----:B------:R-:W-:Y:S02]  /*19730*/  LEA.HI.X.SX32 R127, R212, R3, 0x1, P0 ;  /* 0x00000003d47f7211 */ /* 0x000fe400000f0eff */
[----:B------:R-:W-:-:S04]  /*19740*/  IADD3 R214, P0, R109, R2, RZ ;  /* 0x000000026dd67210 */ /* 0x000fc80007f1e0ff */
[----:B------:R-:W-:Y:S02]  /*19750*/  LEA.HI.X.SX32 R215, R215, R3, 0x1, P0 ;  /* 0x00000003d7d77211 */ /* 0x000fe400000f0eff */
[----:B------:R-:W-:-:S04]  /*19760*/  IADD3 R212, P0, R250, R2, RZ ;  /* 0x00000002fad47210 */ /* 0x000fc80007f1e0ff */
[----:B------:R-:W-:Y:S01]  /*19770*/  LEA.HI.X.SX32 R213, R213, R3, 0x1, P0 ;  /* 0x00000003d5d57211 */ /* 0x000fe200000f0eff */
[C---:B------:R-:W-:Y:S02]  /*19780*/  IMAD R233, R4.reuse, 0x92, RZ ;  /* 0x0000009204e97824 */ /* 0x040fe400078e02ff */
[C---:B------:R-:W-:Y:S02]  /*19790*/  IMAD R232, R4.reuse, 0x94, RZ ;  /* 0x0000009404e87824 */ /* 0x040fe400078e02ff */
[C---:B------:R-:W-:Y:S02]  /*197a0*/  IMAD R231, R4.reuse, 0x98, RZ ;  /* 0x0000009804e77824 */ /* 0x040fe400078e02ff */
[C---:B------:R-:W-:Y:S02]  /*197b0*/  IMAD R229, R4.reuse, 0x9c, RZ ;  /* 0x0000009c04e57824 */ /* 0x040fe400078e02ff */
[C---:B------:R-:W-:Y:S02]  /*197c0*/  IMAD R228, R4.reuse, 0xa0, RZ ;  /* 0x000000a004e47824 */ /* 0x040fe400078e02ff */
[----:B------:R-:W-:Y:S01]  /*197d0*/  IMAD R230, R4, 0xa4, RZ ;  /* 0x000000a404e67824 */ /* 0x000fe200078e02ff */
[----:B--2---:R-:W-:-:S05]  /*197e0*/  F2FP.BF16.PACK_AB R123, R234, R238 ;  /* 0x000000eeea7b723e */ /* 0x004fca00000010ff */
[----:B------:R0:W-:Y:S04]  /*197f0*/  STS.128 [R5+0x780], R120 ;  /* 0x0007807805007388 */ /* 0x0001e80000000c00 */
[----:B------:R-:W-:Y:S01]  /*19800*/  BAR.SYNC.DEFER_BLOCKING 0x0 ;  /* 0x0000000000007b1d */ /* 0x000fe20000010000 */
[C---:B------:R-:W-:Y:S02]  /*19810*/  IMAD R234, R4.reuse, 0x8e, RZ ;  /* 0x0000008e04ea7824 */ /* 0x040fe400078e02ff */
[----:B0-----:R-:W-:-:S03]  /*19820*/  IMAD R120, R4, 0x47, RZ ;  /* 0x0000004704787824 */ /* 0x001fc600078e02ff */
[----:B------:R-:W-:Y:S01]  /*19830*/  IADD3 R122, P0, R234, R2, RZ ;  /* 0x00000002ea7a7210 */ /* 0x000fe20007f1e0ff */
[----:B------:R-:W-:-:S03]  /*19840*/  IMAD R5, R4, 0x90, RZ ;  /* 0x0000009004057824 */ /* 0x000fc600078e02ff */
[-C--:B------:R-:W-:Y:S02]  /*19850*/  LEA.HI.X.SX32 R123, R120, R3.reuse, 0x1, P0 ;  /* 0x00000003787b7211 */ /* 0x080fe400000f0eff */
[----:B------:R-:W-:Y:S01]  /*19860*/  IADD3 R120, P0, R5, R2, RZ ;  /* 0x0000000205787210 */ /* 0x000fe20007f1e0ff */
[----:B------:R0:W-:Y:S03]  /*19870*/  STG.E.U16 [R2.64], R52 ;  /* 0x0000003402007986 */ /* 0x0001e6000c101506 */
[----:B------:R-:W-:Y:S02]  /*19880*/  LEA.HI.X.SX32 R121, R221, R3, 0x1, P0 ;  /* 0x00000003dd797211 */ /* 0x000fe400000f0eff */
[----:B0-----:R-:W-:-:S05]  /*19890*/  PRMT R52, R52, 0x7632, R52 ;  /* 0x0000763234347816 */ /* 0x001fca0000000034 */
[----:B------:R0:W-:Y:S01]  /*198a0*/  STG.E.U16 [R8.64], R52 ;  /* 0x0000003408007986 */ /* 0x0001e2000c101506 */
[----:B------:R-:W-:-:S03]  /*198b0*/  IMAD R221, R4, 0x96, RZ ;  /* 0x0000009604dd7824 */ /* 0x000fc600078e02ff */
[----:B------:R1:W-:Y:S01]  /*198c0*/  STG.E.U16 [R6.64], R116 ;  /* 0x0000007406007986 */ /* 0x0003e2000c101506 */
[----:B0-----:R-:W-:Y:S01]  /*198d0*/  IMAD R9, R4, 0x49, RZ ;  /* 0x0000004904097824 */ /* 0x001fe200078e02ff */
[-C--:B------:R-:W-:Y:S02]  /*198e0*/  IADD3 R8, P0, R233, R2.reuse, RZ ;  /* 0x00000002e9087210 */ /* 0x080fe40007f1e0ff */
[----:B-1----:R-:W-:Y:S02]  /*198f0*/  PRMT R116, R116, 0x7632, R116 ;  /* 0x0000763274747816 */ /* 0x002fe40000000074 */
[-C--:B------:R-:W-:Y:S02]  /*19900*/  LEA.HI.X.SX32 R9, R9, R3.reuse, 0x1, P0 ;  /* 0x0000000309097211 */ /* 0x080fe400000f0eff */
[----:B------:R-:W-:Y:S01]  /*19910*/  IADD3 R6, P0, R232, R2, RZ ;  /* 0x00000002e8067210 */ /* 0x000fe20007f1e0ff */
[----:B------:R0:W-:Y:S03]  /*19920*/  STG.E.U16 [R16.64], R116 ;  /* 0x0000007410007986 */ /* 0x0001e6000c101506 */
[----:B------:R-:W-:Y:S01]  /*19930*/  LEA.HI.X.SX32 R7, R220, R3, 0x1, P0 ;  /* 0x00000003dc077211 */ /* 0x000fe200000f0eff */
[----:B------:R1:W-:Y:S01]  /*19940*/  STG.E.U16 [R140.64], R112 ;  /* 0x000000708c007986 */ /* 0x0003e2000c101506 */
[----:B------:R-:W-:-:S02]  /*19950*/  IMAD R220, R4, 0x9a, RZ ;  /* 0x0000009a04dc7824 */ /* 0x000fc400078e02ff */
        /* <DEDUP_REMOVED lines=32> */
[----:B------:R0:W-:Y:S01]  /*19b60*/  STG.E.U16 [R20.64], R60 ;  /* 0x0000003c14007986 */ /* 0x0001e2000c101506 */
[C---:B------:R-:W-:Y:S02]  /*19b70*/  IMAD R238, R4.reuse, 0xa8, RZ ;  /* 0x000000a804ee7824 */ /* 0x040fe400078e02ff */
[----:B------:R-:W-:Y:S01]  /*19b80*/  LEA.HI.X.SX32 R139, R223, R3, 0x1, P0 ;  /* 0x00000003df8b7211 */ /* 0x000fe200000f0eff */
[----:B------:R1:W-:Y:S01]  /*19b90*/  STG.E.U16 [R50.64], R100 ;  /* 0x0000006432007986 */ /* 0x0003e2000c101506 */
[----:B------:R-:W-:-:S02]  /*19ba0*/  IMAD R223, R4, 0xaa, RZ ;  /* 0x000000aa04df7824 */ /* 0x000fc400078e02ff */
[----:B0-----:R-:W-:Y:S01]  /*19bb0*/  IMAD R21, R4, 0x53, RZ ;  /* 0x0000005304157824 */ /* 0x001fe200078e02ff */
[-C--:B------:R-:W-:Y:S02]  /*19bc0*/  IADD3 R20, P0, R245, R2.reuse, RZ ;  /* 0x00000002f5147210 */ /* 0x080fe40007f1e0ff */
[----:B-1----:R-:W-:Y:S02]  /*19bd0*/  PRMT R100, R100, 0x7632, R100 ;  /* 0x0000763264647816 */ /* 0x002fe40000000064 */
[-C--:B------:R-:W-:Y:S02]  /*19be0*/  LEA.HI.X.SX32 R21, R21, R3.reuse, 0x1, P0 ;  /* 0x0000000315157211 */ /* 0x080fe400000f0eff */
[-C--:B------:R-:W-:Y:S01]  /*19bf0*/  IADD3 R50, P0, R238, R2.reuse, RZ ;  /* 0x00000002ee327210 */ /* 0x080fe20007f1e0ff */
[----:B------:R0:W-:Y:S01]  /*19c00*/  STG.E.U16 [R46.64], R100 ;  /* 0x000000642e007986 */ /* 0x0001e2000c101506 */
[----:B------:R-:W-:Y:S02]  /*19c10*/  IMAD R52, R4, 0xac, RZ ;  /* 0x000000ac04347824 */ /* 0x000fe400078e02ff */
[----:B------:R-:W-:Y:S01]  /*19c20*/  LEA.HI.X.SX32 R51, R242, R3, 0x1, P0 ;  /* 0x00000003f2337211 */ /* 0x000fe200000f0eff */
[----:B------:R1:W-:Y:S01]  /*19c30*/  STG.E.U16 [R48.64], R96 ;  /* 0x0000006030007986 */ /* 0x0003e2000c101506 */
[----:B0-----:R-:W-:Y:S01]  /*19c40*/  IMAD R47, R4, 0x55, RZ ;  /* 0x00000055042f7824 */ /* 0x001fe200078e02ff */
[----:B------:R-:W-:-:S04]  /*19c50*/  IADD3 R46, P0, R223, R2, RZ ;  /* 0x00000002df2e7210 */ /* 0x000fc80007f1e0ff */
[-C--:B------:R-:W-:Y:S02]  /*19c60*/  LEA.HI.X.SX32 R47, R47, R3.reuse, 0x1, P0 ;  /* 0x000000032f2f7211 */ /* 0x080fe400000f0eff */
[----:B-1----:R-:W-:Y:S02]  /*19c70*/  IADD3 R48, P0, R52, R2, RZ ;  /* 0x0000000234307210 */ /* 0x002fe40007f1e0ff */
[----:B------:R-:W-:Y:S02]  /*19c80*/  PRMT R96, R96, 0x7632, R96 ;  /* 0x0000763260607816 */ /* 0x000fe40000000060 */
[----:B------:R-:W-:Y:S01]  /*19c90*/  LEA.HI.X.SX32 R49, R241, R3, 0x1, P0 ;  /* 0x00000003f1317211 */ /* 0x000fe200000f0eff */
[C---:B------:R-:W-:Y:S02]  /*19ca0*/  IMAD R241, R4.reuse, 0xae, RZ ;  /* 0x000000ae04f17824 */ /* 0x040fe400078e02ff */
[----:B------:R0:W-:Y:S01]  /*19cb0*/  STG.E.U16 [R44.64], R96 ;  /* 0x000000602c007986 */ /* 0x0001e2000c101506 */
[----:B------:R-:W-:-:S03]  /*19cc0*/  IMAD R52, R4, 0xb0, RZ ;  /* 0x000000b004347824 */ /* 0x000fc600078e02ff */
[----:B------:R1:W-:Y:S01]  /*19cd0*/  STG.E.U16 [R136.64], R56 ;  /* 0x0000003888007986 */ /* 0x0003e2000c101506 */
[C---:B------:R-:W-:Y:S02]  /*19ce0*/  IMAD R60, R4.reuse, 0xb2, RZ ;  /* 0x000000b2043c7824 */ /* 0x040fe400078e02ff */
[----:B0-----:R-:W-:Y:S01]  /*19cf0*/  IMAD R45, R4, 0x57, RZ ;  /* 0x00000057042d7824 */ /* 0x001fe200078e02ff */
[-C--:B------:R-:W-:Y:S02]  /*19d00*/  IADD3 R44, P0, R241, R2.reuse, RZ ;  /* 0x00000002f12c7210 */ /* 0x080fe40007f1e0ff */
[----:B-1----:R-:W-:Y:S02]  /*19d10*/  PRMT R56, R56, 0x7632, R56 ;  /* 0x0000763238387816 */ /* 0x002fe40000000038 */
[----:B------:R-:W-:Y:S02]  /*19d20*/  LEA.HI.X.SX32 R45, R45, R3, 0x1, P0 ;  /* 0x000000032d2d7211 */ /* 0x000fe400000f0eff */
[----:B------:R-:W-:Y:S01]  /*19d30*/  IADD3 R136, P0, R52, R2, RZ ;  /* 0x0000000234887210 */ /* 0x000fe20007f1e0ff */
[----:B------:R0:W-:Y:S01]  /*19d40*/  STG.E.U16 [R42.64], R56 ;  /* 0x000000382a007986 */ /* 0x0001e2000c101506 */
[----:B------:R-:W-:-:S02]  /*19d50*/  IMAD R52, R4, 0xb4, RZ ;  /* 0x000000b404347824 */ /* 0x000fc400078e02ff */
[-C--:B------:R-:W-:Y:S01]  /*19d60*/  LEA.HI.X.SX32 R137, R247, R3.reuse, 0x1, P0 ;  /* 0x00000003f7897211 */ /* 0x080fe200000f0eff */
[----:B------:R1:W-:Y:S01]  /*19d70*/  STG.E.U16 [R40.64], R92 ;  /* 0x0000005c28007986 */ /* 0x0003e2000c101506 */
[----:B0-----:R-:W-:Y:S01]  /*19d80*/  IMAD R43, R4, 0x59, RZ ;  /* 0x00000059042b7824 */ /* 0x001fe200078e02ff */
[-C--:B------:R-:W-:Y:S01]  /*19d90*/  IADD3 R42, P0, R60, R2.reuse, RZ ;  /* 0x000000023c2a7210 */ /* 0x080fe20007f1e0ff */
[----:B------:R-:W-:Y:S01]  /*19da0*/  IMAD R60, R4, 0xb6, RZ ;  /* 0x000000b6043c7824 */ /* 0x000fe200078e02ff */
        /* <DEDUP_REMOVED lines=27> */
[C---:B------:R-:W-:Y:S02]  /*19f60*/  IMAD R116, R4.reuse, 0x60, RZ ;  /* 0x0000006004747824 */ /* 0x040fe400078e02ff */
        /* <DEDUP_REMOVED lines=8> */
[----:B------:R-:W-:Y:S01]  /*19ff0*/  LEA.HI.X.SX32 R29, R116, R3, 0x1, P0 ;  /* 0x00000003741d7211 */ /* 0x000fe200000f0eff */
[C---:B------:R-:W-:Y:S01]  /*1a000*/  IMAD R60, R4.reuse, 0xc4, RZ ;  /* 0x000000c4043c7824 */ /* 0x040fe200078e02ff */
[----:B------:R1:W-:Y:S01]  /*1a010*/  STG.E.U16 [R26.64], R76 ;  /* 0x0000004c1a007986 */ /* 0x0003e2000c101506 */
[----:B------:R-:W-:Y:S01]  /*1a020*/  IMAD R116, R4, 0x62, RZ ;  /* 0x0000006204747824 */ /* 0x000fe200078e02ff */
[----:B0-----:R-:W-:Y:S01]  /*1a030*/  IADD3 R134, P0, R64, R2, RZ ;  /* 0x0000000240867210 */ /* 0x001fe20007f1e0ff */
[----:B------:R-:W-:-:S03]  /*1a040*/  IMAD R64, R4, 0xc6, RZ ;  /* 0x000000c604407824 */ /* 0x000fc600078e02ff */
[-C--:B------:R-:W-:Y:S02]  /*1a050*/  LEA.HI.X.SX32 R135, R52, R3.reuse, 0x1, P0 ;  /* 0x0000000334877211 */ /* 0x080fe400000f0eff */
[----:B-1----:R-:W-:Y:S02]  /*1a060*/  PRMT R76, R76, 0x7632, R76 ;  /* 0x000076324c4c7816 */ /* 0x002fe4000000004c */
[-C--:B------:R-:W-:Y:S01]  /*1a070*/  IADD3 R26, P0, R60, R2.reuse, RZ ;  /* 0x000000023c1a7210 */ /* 0x080fe20007f1e0ff */
[----:B------:R-:W-:Y:S02]  /*1a080*/  IMAD R52, R4, 0x63, RZ ;  /* 0x0000006304347824 */ /* 0x000fe400078e02ff */
[----:B------:R0:W-:Y:S01]  /*1a090*/  STG.E.U16 [R132.64], R76 ;  /* 0x0000004c84007986 */ /* 0x0001e2000c101506 */
[----:B------:R-:W-:Y:S01]  /*1a0a0*/  LEA.HI.X.SX32 R27, R116, R3, 0x1, P0 ;  /* 0x00000003741b7211 */ /* 0x000fe200000f0eff */
[C---:B------:R-:W-:Y:S02]  /*1a0b0*/  IMAD R60, R4.reuse, 0xc8, RZ ;  /* 0x000000c8043c7824 */ /* 0x040fe400078e02ff */
[----:B------:R1:W-:Y:S01]  /*1a0c0*/  STG.E.U16 [R24.64], R72 ;  /* 0x0000004818007986 */ /* 0x0003e2000c101506 */
[----:B------:R-:W-:Y:S01]  /*1a0d0*/  IMAD R116, R4, 0x64, RZ ;  /* 0x0000006404747824 */ /* 0x000fe200078e02ff */
[----:B0-----:R-:W-:Y:S01]  /*1a0e0*/  IADD3 R132, P0, R64, R2, RZ ;  /* 0x0000000240847210 */ /* 0x001fe20007f1e0ff */
[----:B------:R-:W-:Y:S01]  /*1a0f0*/  IMAD R64, R4, 0xca, RZ ;  /* 0x000000ca04407824 */ /* 0x000fe200078e02ff */
[----:B-1----:R-:W-:-:S02]  /*1a100*/  PRMT R72, R72, 0x7632, R72 ;  /* 0x0000763248487816 */ /* 0x002fc40000000048 */
[-C--:B------:R-:W-:Y:S02]  /*1a110*/  LEA.HI.X.SX32 R133, R52, R3.reuse, 0x1, P0 ;  /* 0x0000000334857211 */ /* 0x080fe400000f0eff */
[-C--:B------:R-:W-:Y:S01]  /*1a120*/  IADD3 R24, P0, R60, R2.reuse, RZ ;  /* 0x000000023c187210 */ /* 0x080fe20007f1e0ff */
[----:B------:R0:W-:Y:S01]  /*1a130*/  STG.E.U16 [R110.64], R72 ;  /* 0x000000486e007986 */ /* 0x0001e2000c101506 */
[----:B------:R-:W-:Y:S02]  /*1a140*/  IMAD R52, R4, 0x65, RZ ;  /* 0x0000006504347824 */ /* 0x000fe400078e02ff */
[----:B------:R-:W-:Y:S01]  /*1a150*/  LEA.HI.X.SX32 R25, R116, R3, 0x1, P0 ;  /* 0x0000000374197211 */ /* 0x000fe200000f0eff */
[----:B------:R-:W-:Y:S01]  /*1a160*/  IMAD R60, R4, 0xcc, RZ ;  /* 0x000000cc043c7824 */ /* 0x000fe200078e02ff */
[----:B------:R1:W-:Y:S01]  /*1a170*/  STG.E.U16 [R144.64], R68 ;  /* 0x0000004490007986 */ /* 0x0003e2000c101506 */
[----:B0-----:R-:W-:Y:S01]  /*1a180*/  IADD3 R110, P0, R64, R2, RZ ;  /* 0x00000002406e7210 */ /* 0x001fe20007f1e0ff */
[----:B------:R-:W-:-:S03]  /*1a190*/  IMAD R64, R4, 0xce, RZ ;  /* 0x000000ce04407824 */ /* 0x000fc600078e02ff */
[-C--:B------:R-:W-:Y:S02]  /*1a1a0*/  LEA.HI.X.SX32 R111, R52, R3.reuse, 0x1, P0 ;  /* 0x00000003346f7211 */ /* 0x080fe400000f0eff */
[-C--:B-1----:R-:W-:Y:S02]  /*1a1b0*/  IADD3 R144, P0, R60, R2.reuse, RZ ;  /* 0x000000023c907210 */ /* 0x082fe40007f1e0ff */
[----:B------:R-:W-:Y:S01]  /*1a1c0*/  PRMT R68, R68, 0x7632, R68 ;  /* 0x0000763244447816 */ /* 0x000fe20000000044 */
[C---:B------:R-:W-:Y:S01]  /*1a1d0*/  IMAD R60, R4.reuse, 0x67, RZ ;  /* 0x00000067043c7824 */ /* 0x040fe200078e02ff */
[----:B------:R-:W-:Y:S01]  /*1a1e0*/  LEA.HI.X.SX32 R145, R219, R3, 0x1, P0 ;  /* 0x00000003db917211 */ /* 0x000fe200000f0eff */
[----:B------:R-:W-:Y:S01]  /*1a1f0*/  IMAD R72, R4, 0xd0, RZ ;  /* 0x000000d004487824 */ /* 0x000fe200078e02ff */
[----:B------:R-:W-:Y:S01]  /*1a200*/  IADD3 R52, P0, R64, R2, RZ ;  /* 0x0000000240347210 */ /* 0x000fe20007f1e0ff */
[----:B------:R-:W-:Y:S01]  /*1a210*/  STG.E.U16 [R148.64], R68 ;  /* 0x0000004494007986 */ /* 0x000fe2000c101506 */
[----:B------:R-:W-:Y:S01]  /*1a220*/  PRMT R56, R53, 0x7632, R56 ;  /* 0x0000763235387816 */ /* 0x000fe20000000038 */
[----:B------:R-:W-:-:S02]  /*1a230*/  IMAD R116, R4, 0x68, RZ ;  /* 0x0000006804747824 */ /* 0x000fc400078e02ff */
[----:B------:R0:W-:Y:S01]  /*1a240*/  STG.E.U16 [R142.64], R53 ;  /* 0x000000358e007986 */ /* 0x0001e2000c101506 */
[----:B------:R-:W-:-:S03]  /*1a250*/  IMAD R64, R4, 0xd2, RZ ;  /* 0x000000d204407824 */ /* 0x000fc600078e02ff */
[----:B------:R1:W-:Y:S01]  /*1a260*/  STG.E.U16 [R146.64], R56 ;  /* 0x0000003892007986 */ /* 0x0003e2000c101506 */
[-C--:B0-----:R-:W-:Y:S02]  /*1a270*/  LEA.HI.X.SX32 R53, R60, R3.reuse, 0x1, P0 ;  /* 0x000000033c357211 */ /* 0x081fe400000f0eff */
[-C--:B------:R-:W-:Y:S01]  /*1a280*/  IADD3 R142, P0, R72, R2.reuse, RZ ;  /* 0x00000002488e7210 */ /* 0x080fe20007f1e0ff */
[C---:B------:R-:W-:Y:S02]  /*1a290*/  IMAD R60, R4.reuse, 0x69, RZ ;  /* 0x00000069043c7824 */ /* 0x040fe400078e02ff */
[----:B------:R-:W-:Y:S01]  /*1a2a0*/  IMAD R68, R4, 0xd4, RZ ;  /* 0x000000d404447824 */ /* 0x000fe200078e02ff */
[-C--:B------:R-:W-:Y:S02]  /*1a2b0*/  LEA.HI.X.SX32 R143, R116, R3.reuse, 0x1, P0 ;  /* 0x00000003748f7211 */ /* 0x080fe400000f0eff */
[----:B------:R-:W-:Y:S01]  /*1a2c0*/  IADD3 R116, P0, R64, R2, RZ ;  /* 0x0000000240747210 */ /* 0x000fe20007f1e0ff */
[----:B------:R0:W-:Y:S01]  /*1a2d0*/  STG.E.U16 [R154.64], R117 ;  /* 0x000000759a007986 */ /* 0x0001e2000c101506 */
[----:B-1----:R-:W-:Y:S01]  /*1a2e0*/  PRMT R56, R117, 0x7632, R56 ;  /* 0x0000763275387816 */ /* 0x002fe20000000038 */
[----:B------:R-:W-:Y:S01]  /*1a2f0*/  IMAD R64, R4, 0xd6, RZ ;  /* 0x000000d604407824 */ /* 0x000fe200078e02ff */
[----:B0-----:R-:W-:-:S02]  /*1a300*/  LEA.HI.X.SX32 R117, R60, R3, 0x1, P0 ;  /* 0x000000033c757211 */ /* 0x001fc400000f0eff */
[-C--:B------:R-:W-:Y:S01]  /*1a310*/  IADD3 R146, P0, R68, R2.reuse, RZ ;  /* 0x0000000244927210 */ /* 0x080fe20007f1e0ff */
[C---:B------:R-:W-:Y:S02]  /*1a320*/  IMAD R60, R4.reuse, 0x6b, RZ ;  /* 0x0000006b043c7824 */ /* 0x040fe400078e02ff */
[----:B------:R-:W-:Y:S01]  /*1a330*/  IMAD R68, R4, 0xd8, RZ ;  /* 0x000000d804447824 */ /* 0x000fe200078e02ff */
[----:B------:R-:W-:Y:S02]  /*1a340*/  LEA.HI.X.SX32 R147, R246, R3, 0x1, P0 ;  /* 0x00000003f6937211 */ /* 0x000fe400000f0eff */
[----:B------:R-:W-:Y:S01]  /*1a350*/  IADD3 R112, P0, R64, R2, RZ ;  /* 0x0000000240707210 */ /* 0x000fe20007f1e0ff */
[----:B------:R0:W-:Y:S01]  /*1a360*/  STG.E.U16 [R160.64], R56 ;  /* 0x00000038a0007986 */ /* 0x0001e2000c101506 */
[----:B------:R-:W-:-:S03]  /*1a370*/  IMAD R104, R4, 0x6c, RZ ;  /* 0x0000006c04687824 */ /* 0x000fc600078e02ff */
[----:B------:R1:W-:Y:S01]  /*1a380*/  STG.E.U16 [R152.64], R113 ;  /* 0x0000007198007986 */ /* 0x0003e2000c101506 */
[----:B------:R-:W-:Y:S01]  /*1a390*/  IMAD R64, R4, 0xda, RZ ;  /* 0x000000da04407824 */ /* 0x000fe200078e02ff */
[----:B0-----:R-:W-:Y:S02]  /*1a3a0*/  PRMT R56, R113, 0x7632, R56 ;  /* 0x0000763271387816 */ /* 0x001fe40000000038 */
[-C--:B-1----:R-:W-:Y:S02]  /*1a3b0*/  LEA.HI.X.SX32 R113, R60, R3.reuse, 0x1, P0 ;  /* 0x000000033c717211 */ /* 0x082fe400000f0eff */
[----:B------:R-:W-:Y:S01]  /*1a3c0*/  IADD3 R148, P0, R68, R2, RZ ;  /* 0x0000000244947210 */ /* 0x000fe20007f1e0ff */
[C---:B------:R-:W-:Y:S02]  /*1a3d0*/  IMAD R60, R4.reuse, 0x6d, RZ ;  /* 0x0000006d043c7824 */ /* 0x040fe400078e02ff */
[----:B------:R-:W-:Y:S01]  /*1a3e0*/  IMAD R68, R4, 0xdc, RZ ;  /* 0x000000dc04447824 */ /* 0x000fe200078e02ff */
[----:B------:R-:W-:-:S02]  /*1a3f0*/  LEA.HI.X.SX32 R149, R104, R3, 0x1, P0 ;  /* 0x0000000368957211 */ /* 0x000fc400000f0eff */
[----:B------:R-:W-:Y:S01]  /*1a400*/  IADD3 R64, P0, R64, R2, RZ ;  /* 0x0000000240407210 */ /* 0x000fe20007f1e0ff */
[----:B------:R0:W-:Y:S01]  /*1a410*/  STG.E.U16 [R158.64], R56 ;  /* 0x000000389e007986 */ /* 0x0001e2000c101506 */
[----:B------:R-:W-:-:S03]  /*1a420*/  IMAD R72, R4, 0xde, RZ ;  /* 0x000000de04487824 */ /* 0x000fc600078e02ff */
[----:B------:R1:W-:Y:S01]  /*1a430*/  STG.E.U16 [R150.64], R65 ;  /* 0x0000004196007986 */ /* 0x0003e2000c101506 */
[----:B0-----:R-:W-:Y:S02]  /*1a440*/  PRMT R56, R65, 0x7632, R56 ;  /* 0x0000763241387816 */ /* 0x001fe40000000038 */
[-C--:B-1----:R-:W-:Y:S02]  /*1a450*/  LEA.HI.X.SX32 R65, R60, R3.reuse, 0x1, P0 ;  /* 0x000000033c417211 */ /* 0x082fe400000f0eff */
        /* <DEDUP_REMOVED lines=10> */
[----:B-1----:R-:W-:Y:S02]  /*1a500*/  LEA.HI.X.SX32 R105, R60, R3, 0x1, P0 ;  /* 0x000000033c697211 */ /* 0x002fe400000f0eff */
[----:B------:R-:W-:Y:S01]  /*1a510*/  IADD3 R152, P0, R68, R2, RZ ;  /* 0x0000000244987210 */ /* 0x000fe20007f1e0ff */
[----:B------:R-:W-:-:S03]  /*1a520*/  IMAD R68, R4, 0x71, RZ ;  /* 0x0000007104447824 */ /* 0x000fc600078e02ff */
[----:B------:R-:W-:Y:S02]  /*1a530*/  LEA.HI.X.SX32 R153, R239, R3, 0x1, P0 ;  /* 0x00000003ef997211 */ /* 0x000fe400000f0eff */
        /* <DEDUP_REMOVED lines=28> */
[----:B------:R0:W-:Y:S01]  /*1a700*/  STG.E.U16 [R178.64], R56 ;  /* 0x00000038b2007986 */ /* 0x0001e2000c101506 */
[----:B------:R-:W-:Y:S02]  /*1a710*/  IMAD R72, R4, 0x77, RZ ;  /* 0x0000007704487824 */ /* 0x000fe400078e02ff */
[----:B------:R-:W-:Y:S01]  /*1a720*/  LEA.HI.X.SX32 R159, R251, R3, 0x1, P0 ;  /* 0x00000003fb9f7211 */ /* 0x000fe200000f0eff */
[----:B------:R1:W-:Y:S01]  /*1a730*/  STG.E.U16 [R170.64], R57 ;  /* 0x00000039aa007986 */ /* 0x0003e2000c101506 */
[----:B------:R-:W-:-:S02]  /*1a740*/  PRMT R68, R57, 0x7632, R68 ;  /* 0x0000763239447816 */ /* 0x000fc40000000044 */
[----:B0-----:R-:W-:Y:S01]  /*1a750*/  IADD3 R56, P0, R80, R2, RZ ;  /* 0x0000000250387210 */ /* 0x001fe20007f1e0ff */
[----:B------:R-:W-:-:S03]  /*1a760*/  IMAD R80, R4, 0xf2, RZ ;  /* 0x000000f204507824 */ /* 0x000fc600078e02ff */
        /* <DEDUP_REMOVED lines=23> */
[----:B------:R0:W-:Y:S03]  /*1a8e0*/  STG.E.U16 [R186.64], R68 ;  /* 0x00000044ba007986 */ /* 0x0001e6000c101506 */
[----:B------:R-:W-:-:S02]  /*1a8f0*/  LEA.HI.X.SX32 R165, R240, R3, 0x1, P0 ;  /* 0x00000003f0a57211 */ /* 0x000fc400000f0eff */
[----:B------:R-:W-:Y:S01]  /*1a900*/  IADD3 R84, P0, R80, R2, RZ ;  /* 0x0000000250547210 */ /* 0x000fe20007f1e0ff */
[----:B------:R1:W-:Y:S01]  /*1a910*/  STG.E.U16 [R190.64], R85 ;  /* 0x00000055be007986 */ /* 0x0003e2000c101506 */
[----:B------:R-:W-:Y:S01]  /*1a920*/  PRMT R72, R85, 0x7632, R72 ;  /* 0x0000763255487816 */ /* 0x000fe20000000048 */
[C---:B0-----:R-:W-:Y:S02]  /*1a930*/  IMAD R68, R4.reuse, 0x7d, RZ ;  /* 0x0000007d04447824 */ /* 0x041fe400078e02ff */
[----:B------:R-:W-:-:S03]  /*1a940*/  IMAD R80, R4, 0xfe, RZ ;  /* 0x000000fe04507824 */ /* 0x000fc600078e02ff */
[-C--:B-1----:R-:W-:Y:S02]  /*1a950*/  LEA.HI.X.SX32 R85, R68, R3.reuse, 0x1, P0 ;  /* 0x0000000344557211 */ /* 0x082fe400000f0eff */
[----:B------:R-:W-:Y:S02]  /*1a960*/  IADD3 R166, P0, R166, R2, RZ ;  /* 0x00000002a6a67210 */ /* 0x000fe40007f1e0ff */
[----:B------:R-:W-:Y:S02]  /*1a970*/  LEA R68, R4, -R4, 0x7 ;  /* 0x8000000404447211 */ /* 0x000fe400078e38ff */
[-C--:B------:R-:W-:Y:S02]  /*1a980*/  LEA.HI.X.SX32 R167, R217, R3.reuse, 0x1, P0 ;  /* 0x00000003d9a77211 */ /* 0x080fe400000f0eff */
[-C--:B------:R-:W-:Y:S01]  /*1a990*/  IADD3 R168, P0, R80, R2.reuse, RZ ;  /* 0x0000000250a87210 */ /* 0x080fe20007f1e0ff */
[----:B------:R0:W-:Y:S03]  /*1a9a0*/  STG.E.U16 [R192.64], R72 ;  /* 0x00000048c0007986 */ /* 0x0001e6000c101506 */
[----:B------:R-:W-:Y:S01]  /*1a9b0*/  LEA.HI.X.SX32 R169, R68, R3, 0x1, P0 ;  /* 0x0000000344a97211 */ /* 0x000fe200000f0eff */
[----:B------:R1:W-:Y:S01]  /*1a9c0*/  STG.E.U16 [R130.64], R81 ;  /* 0x0000005182007986 */ /* 0x0003e2000c101506 */
[----:B------:R-:W-:-:S02]  /*1a9d0*/  LEA R80, P0, R4, R2, 0x8 ;  /* 0x0000000204507211 */ /* 0x000fc400078040ff */
[----:B------:R-:W-:Y:S02]  /*1a9e0*/  PRMT R76, R81, 0x7632, R76 ;  /* 0x00007632514c7816 */ /* 0x000fe4000000004c */
[C---:B0-----:R-:W-:Y:S01]  /*1a9f0*/  SHF.L.U32 R72, R4.reuse, 0x7, RZ ;  /* 0x0000000704487819 */ /* 0x041fe200000006ff */
[----:B-1----:R-:W-:-:S03]  /*1aa00*/  IMAD R130, R4, 0x102, RZ ;  /* 0x0000010204827824 */ /* 0x002fc600078e02ff */
[-C--:B------:R-:W-:Y:S01]  /*1aa10*/  LEA.HI.X.SX32 R81, R72, R3.reuse, 0x1, P0 ;  /* 0x0000000348517211 */ /* 0x080fe200000f0eff */
[C---:B------:R-:W-:Y:S01]  /*1aa20*/  IMAD R72, R4.reuse, 0x104, RZ ;  /* 0x0000010404487824 */ /* 0x040fe200078e02ff */
[----:B------:R-:W-:Y:S02]  /*1aa30*/  LEA R68, R4, R4, 0x7 ;  /* 0x0000000404447211 */ /* 0x000fe400078e38ff */
[-C--:B------:R-:W-:Y:S01]  /*1aa40*/  IADD3 R130, P0, R130, R2.reuse, RZ ;  /* 0x0000000282827210 */ /* 0x080fe20007f1e0ff */
[----:B------:R0:W-:Y:S03]  /*1aa50*/  STG.E.U16 [R128.64], R76 ;  /* 0x0000004c80007986 */ /* 0x0001e6000c101506 */
[----:B------:R-:W-:Y:S01]  /*1aa60*/  LEA.HI.X.SX32 R131, R68, R3, 0x1, P0 ;  /* 0x0000000344837211 */ /* 0x000fe200000f0eff */
[C---:B------:R-:W-:Y:S02]  /*1aa70*/  IMAD R170, R4.reuse, 0x108, RZ ;  /* 0x0000010804aa7824 */ /* 0x040fe400078e02ff */
[----:B0-----:R-:W-:Y:S01]  /*1aa80*/  IMAD R76, R4, 0x106, RZ ;  /* 0x00000106044c7824 */ /* 0x001fe200078e02ff */
[----:B------:R-:W-:Y:S01]  /*1aa90*/  IADD3 R128, P0, R72, R2, RZ ;  /* 0x0000000248807210 */ /* 0x000fe20007f1e0ff */
[----:B------:R-:W-:-:S03]  /*1aaa0*/  IMAD R72, R4, 0x83, RZ ;  /* 0x0000008304487824 */ /* 0x000fc600078e02ff */
[----:B------:R-:W-:Y:S02]  /*1aab0*/  LEA.HI.X.SX32 R129, R226, R3, 0x1, P0 ;  /* 0x00000003e2817211 */ /* 0x000fe400000f0eff */
[----:B------:R-:W-:Y:S01]  /*1aac0*/  IADD3 R76, P0, R76, R2, RZ ;  /* 0x000000024c4c7210 */ /* 0x000fe20007f1e0ff */
[----:B------:R0:W-:Y:S01]  /*1aad0*/  STG.E.U16 [R196.64], R77 ;  /* 0x0000004dc4007986 */ /* 0x0001e2000c101506 */
[----:B------:R-:W-:Y:S01]  /*1aae0*/  PRMT R68, R77, 0x7632, R68 ;  /* 0x000076324d447816 */ /* 0x000fe20000000044 */
[----:B------:R-:W-:-:S04]  /*1aaf0*/  IMAD R172, R4, 0x10a, RZ ;  /* 0x0000010a04ac7824 */ /* 0x000fc800078e02ff */
[----:B------:R1:W-:Y:S01]  /*1ab00*/  STG.E.U16 [R194.64], R68 ;  /* 0x00000044c2007986 */ /* 0x0003e2000c101506 */
[-C--:B0-----:R-:W-:Y:S02]  /*1ab10*/  LEA.HI.X.SX32 R77, R72, R3.reuse, 0x1, P0 ;  /* 0x00000003484d7211 */ /* 0x081fe400000f0eff */
[-C--:B------:R-:W-:Y:S01]  /*1ab20*/  IADD3 R170, P0, R170, R2.reuse, RZ ;  /* 0x00000002aaaa7210 */ /* 0x080fe20007f1e0ff */
[C---:B------:R-:W-:Y:S02]  /*1ab30*/  IMAD R72, R4.reuse, 0x10c, RZ ;  /* 0x0000010c04487824 */ /* 0x040fe400078e02ff */
[----:B-1----:R-:W-:Y:S01]  /*1ab40*/  IMAD R68, R4, 0x85, RZ ;  /* 0x0000008504447824 */ /* 0x002fe200078e02ff */
[----:B------:R-:W-:Y:S02]  /*1ab50*/  LEA.HI.X.SX32 R171, R235, R3, 0x1, P0 ;  /* 0x00000003ebab7211 */ /* 0x000fe400000f0eff */
[----:B------:R-:W-:Y:S01]  /*1ab60*/  IADD3 R172, P0, R172, R2, RZ ;  /* 0x00000002acac7210 */ /* 0x000fe20007f1e0ff */
[----:B------:R-:W-:-:S03]  /*1ab70*/  IMAD R174, R4, 0x10e, RZ ;  /* 0x0000010e04ae7824 */ /* 0x000fc600078e02ff */
[-C--:B------:R-:W-:Y:S02]  /*1ab80*/  LEA.HI.X.SX32 R173, R68, R3.reuse, 0x1, P0 ;  /* 0x0000000344ad7211 */ /* 0x080fe400000f0eff */
[----:B------:R-:W-:Y:S01]  /*1ab90*/  IADD3 R72, P0, R72, R2, RZ ;  /* 0x0000000248487210 */ /* 0x000fe20007f1e0ff */
[----:B------:R0:W-:Y:S01]  /*1aba0*/  STG.E.U16 [R204.64], R73 ;  /* 0x00000049cc007986 */ /* 0x0001e2000c101506 */
[----:B------:R-:W-:Y:S01]  /*1abb0*/  PRMT R68, R73, 0x7632, R68 ;  /* 0x0000763249447816 */ /* 0x000fe20000000044 */
[C---:B------:R-:W-:Y:S02]  /*1abc0*/  IMAD R175, R4.reuse, 0x87, RZ ;  /* 0x0000008704af7824 */ /* 0x040fe400078e02ff */
[C---:B------:R-:W-:Y:S02]  /*1abd0*/  IMAD R178, R4.reuse, 0x110, RZ ;  /* 0x0000011004b27824 */ /* 0x040fe400078e02ff */
[----:B------:R-:W-:Y:S01]  /*1abe0*/  IMAD R176, R4, 0x112, RZ ;  /* 0x0000011204b07824 */ /* 0x000fe200078e02ff */
[----:B0-----:R-:W-:-:S02]  /*1abf0*/  LEA.HI.X.SX32 R73, R224, R3, 0x1, P0 ;  /* 0x00000003e0497211 */ /* 0x001fc400000f0eff */
[----:B------:R-:W-:-:S04]  /*1ac00*/  IADD3 R174, P0, R174, R2, RZ ;  /* 0x00000002aeae7210 */ /* 0x000fc80007f1e0ff */
[-C--:B------:R-:W-:Y:S02]  /*1ac10*/  LEA.HI.X.SX32 R175, R175, R3.reuse, 0x1, P0 ;  /* 0x00000003afaf7211 */ /* 0x080fe400000f0eff */
[-C--:B------:R-:W-:Y:S01]  /*1ac20*/  IADD3 R178, P0, R178, R2.reuse, RZ ;  /* 0x00000002b2b27210 */ /* 0x080fe20007f1e0ff */
[----:B------:R0:W-:Y:S01]  /*1ac30*/  STG.E.U16 [R202.64], R68 ;  /* 0x00000044ca007986 */ /* 0x0001e2000c101506 */
[----:B------:R-:W-:Y:S02]  /*1ac40*/  IMAD R181, R4, 0x114, RZ ;  /* 0x0000011404b57824 */ /* 0x000fe400078e02ff */
[-C--:B------:R-:W-:Y:S02]  /*1ac50*/  LEA.HI.X.SX32 R179, R222, R3.reuse, 0x1, P0 ;  /* 0x00000003deb37211 */ /* 0x080fe400000f0eff */
[----:B------:R-:W-:Y:S01]  /*1ac60*/  IADD3 R176, P0, R176, R2, RZ ;  /* 0x00000002b0b07210 */ /* 0x000fe20007f1e0ff */
[C---:B------:R-:W-:Y:S02]  /*1ac70*/  IMAD R180, R4.reuse, 0x116, RZ ;  /* 0x0000011604b47824 */ /* 0x040fe400078e02ff */
[----:B0-----:R-:W-:Y:S01]  /*1ac80*/  IMAD R68, R4, 0x89, RZ ;  /* 0x0000008904447824 */ /* 0x001fe200078e02ff */
[----:B------:R0:W-:Y:S04]  /*1ac90*/  STG.E.U16 [R200.64], R69 ;  /* 0x00000045c8007986 */ /* 0x0001e8000c101506 */
[----:B------:R-:W-:-:S02]  /*1aca0*/  LEA.HI.X.SX32 R177, R68, R3, 0x1, P0 ;  /* 0x0000000344b17211 */ /* 0x000fc400000f0eff */
[-C--:B------:R-:W-:Y:S01]  /*1acb0*/  IADD3 R68, P0, R181, R2.reuse, RZ ;  /* 0x00000002b5447210 */ /* 0x080fe20007f1e0ff */
[C---:B------:R-:W-:Y:S01]  /*1acc0*/  IMAD R182, R4.reuse, 0x8b, RZ ;  /* 0x0000008b04b67824 */ /* 0x040fe200078e02ff */
[----:B------:R-:W-:Y:S01]  /*1acd0*/  PRMT R181, R69, 0x7632, R181 ;  /* 0x0000763245b57816 */ /* 0x000fe200000000b5 */
[----:B------:R-:W-:Y:S01]  /*1ace0*/  IMAD R183, R4, 0x118, RZ ;  /* 0x0000011804b77824 */ /* 0x000fe200078e02ff */
[----:B0-----:R-:W-:Y:S02]  /*1acf0*/  LEA.HI.X.SX32 R69, R109, R3, 0x1, P0 ;  /* 0x000000036d457211 */ /* 0x001fe400000f0eff */
[----:B------:R-:W-:Y:S01]  /*1ad00*/  IADD3 R180, P0, R180, R2, RZ ;  /* 0x00000002b4b47210 */ /* 0x000fe20007f1e0ff */
[----:B------:R0:W-:Y:S01]  /*1ad10*/  STG.E.U16 [R208.64], R181 ;  /* 0x000000b5d0007986 */ /* 0x0001e2000c101506 */
[C---:B------:R-:W-:Y:S02]  /*1ad20*/  IMAD R186, R4.reuse, 0x11a, RZ ;  /* 0x0000011a04ba7824 */ /* 0x040fe400078e02ff */
[----:B------:R-:W-:-:S02]  /*1ad30*/  IMAD R109, R4, 0x8d, RZ ;  /* 0x0000008d046d7824 */ /* 0x000fc400078e02ff */
[----:B------:R-:W-:Y:S01]  /*1ad40*/  IMAD R184, R4, 0x11c, RZ ;  /* 0x0000011c04b87824 */ /* 0x000fe200078e02ff */
[-C--:B0-----:R-:W-:Y:S02]  /*1ad50*/  LEA.HI.X.SX32 R181, R182, R3.reuse, 0x1, P0 ;  /* 0x00000003b6b57211 */ /* 0x081fe400000f0eff */
[-C--:B------:R-:W-:Y:S01]  /*1ad60*/  IADD3 R182, P0, R183, R2.reuse, RZ ;  /* 0x00000002b7b67210 */ /* 0x080fe20007f1e0ff */
[----:B------:R0:W-:Y:S03]  /*1ad70*/  STG.E.U16 [R206.64], R54 ;  /* 0x00000036ce007986 */ /* 0x0001e6000c101506 */
[----:B------:R-:W-:Y:S02]  /*1ad80*/  LEA.HI.X.SX32 R183, R250, R3, 0x1, P0 ;  /* 0x00000003fab77211 */ /* 0x000fe400000f0eff */
[----:B------:R-:W-:Y:S01]  /*1ad90*/  IADD3 R186, P0, R186, R2, RZ ;  /* 0x00000002baba7210 */ /* 0x000fe20007f1e0ff */
[----:B------:R-:W-:-:S03]  /*1ada0*/  IMAD R188, R4, 0x11e, RZ ;  /* 0x0000011e04bc7824 */ /* 0x000fc600078e02ff */
[-C--:B------:R-:W-:Y:S02]  /*1adb0*/  LEA.HI.X.SX32 R187, R109, R3.reuse, 0x1, P0 ;  /* 0x000000036dbb7211 */ /* 0x080fe400000f0eff */
[----:B0-----:R-:W-:Y:S02]  /*1adc0*/  PRMT R54, R54, 0x7632, R54 ;  /* 0x0000763236367816 */ /* 0x001fe40000000036 */
[-C--:B------:R-:W-:Y:S01]  /*1add0*/  IADD3 R184, P0, R184, R2.reuse, RZ ;  /* 0x00000002b8b87210 */ /* 0x080fe20007f1e0ff */
[----:B------:R-:W-:Y:S02]  /*1ade0*/  IMAD R192, R4, 0x120, RZ ;  /* 0x0000012004c07824 */ /* 0x000fe400078e02ff */
[----:B------:R0:W-:Y:S01]  /*1adf0*/  STG.E.U16 [R198.64], R54 ;  /* 0x00000036c6007986 */ /* 0x0001e2000c101506 */
[----:B------:R-:W-:Y:S02]  /*1ae00*/  LEA.HI.X.SX32 R185, R234, R3, 0x1, P0 ;  /* 0x00000003eab97211 */ /* 0x000fe400000f0eff */
[----:B------:R-:W-:Y:S01]  /*1ae10*/  IADD3 R188, P0, R188, R2, RZ ;  /* 0x00000002bcbc7210 */ /* 0x000fe20007f1e0ff */
[----:B------:R-:W-:-:S02]  /*1ae20*/  IMAD R190, R4, 0x122, RZ ;  /* 0x0000012204be7824 */ /* 0x000fc400078e02ff */
[----:B0-----:R-:W-:Y:S01]  /*1ae30*/  IMAD R54, R4, 0x8f, RZ ;  /* 0x0000008f04367824 */ /* 0x001fe200078e02ff */
[----:B------:R0:W-:Y:S04]  /*1ae40*/  STG.E.U16 [R210.64], R118 ;  /* 0x00000076d2007986 */ /* 0x0001e8000c101506 */
[-C--:B------:R-:W-:Y:S02]  /*1ae50*/  LEA.HI.X.SX32 R189, R54, R3.reuse, 0x1, P0 ;  /* 0x0000000336bd7211 */ /* 0x080fe400000f0eff */
[----:B------:R-:W-:Y:S01]  /*1ae60*/  IADD3 R192, P0, R192, R2, RZ ;  /* 0x00000002c0c07210 */ /* 0x000fe20007f1e0ff */
[C---:B------:R-:W-:Y:S02]  /*1ae70*/  IMAD R54, R4.reuse, 0x91, RZ ;  /* 0x0000009104367824 */ /* 0x040fe400078e02ff */
[----:B------:R-:W-:Y:S01]  /*1ae80*/  IMAD R194, R4, 0x124, RZ ;  /* 0x0000012404c27824 */ /* 0x000fe200078e02ff */
[----:B------:R-:W-:-:S02]  /*1ae90*/  LEA.HI.X.SX32 R193, R5, R3, 0x1, P0 ;  /* 0x0000000305c17211 */ /* 0x000fc400000f0eff */
[----:B0-----:R-:W-:Y:S02]  /*1aea0*/  PRMT R118, R118, 0x7632, R118 ;  /* 0x0000763276767816 */ /* 0x001fe40000000076 */
[----:B------:R-:W-:-:S03]  /*1aeb0*/  IADD3 R190, P0, R190, R2, RZ ;  /* 0x00000002bebe7210 */ /* 0x000fc60007f1e0ff */
[----:B------:R0:W-:Y:S01]  /*1aec0*/  STG.E.U16 [R124.64], R118 ;  /* 0x000000767c007986 */ /* 0x0001e2000c101506 */
[-C--:B------:R-:W-:Y:S02]  /*1aed0*/  LEA.HI.X.SX32 R191, R54, R3.reuse, 0x1, P0 ;  /* 0x0000000336bf7211 */ /* 0x080fe400000f0eff */
[-C--:B------:R-:W-:Y:S01]  /*1aee0*/  IADD3 R194, P0, R194, R2.reuse, RZ ;  /* 0x00000002c2c27210 */ /* 0x080fe20007f1e0ff */
[C---:B------:R-:W-:Y:S02]  /*1aef0*/  IMAD R5, R4.reuse, 0x93, RZ ;  /* 0x0000009304057824 */ /* 0x040fe400078e02ff */
[C---:B------:R-:W-:Y:S01]  /*1af00*/  IMAD R54, R4.reuse, 0x128, RZ ;  /* 0x0000012804367824 */ /* 0x040fe200078e02ff */
[----:B------:R-:W-:Y:S01]  /*1af10*/  LEA.HI.X.SX32 R195, R233, R3, 0x1, P0 ;  /* 0x00000003e9c37211 */ /* 0x000fe200000f0eff */
[----:B0-----:R-:W-:Y:S01]  /*1af20*/  IMAD R124, R4, 0x126, RZ ;  /* 0x00000126047c7824 */ /* 0x001fe200078e02ff */
[----:B------:R0:W-:Y:S04]  /*1af30*/  STG.E.U16 [R126.64], R114 ;  /* 0x000000727e007986 */ /* 0x0001e8000c101506 */
[----:B------:R-:W-:Y:S01]  /*1af40*/  IADD3 R124, P0, R124, R2, RZ ;  /* 0x000000027c7c7210 */ /* 0x000fe20007f1e0ff */
[----:B------:R-:W-:-:S03]  /*1af50*/  IMAD R196, R4, 0x12a, RZ ;  /* 0x0000012a04c47824 */ /* 0x000fc600078e02ff */
[-C--:B------:R-:W-:Y:S02]  /*1af60*/  LEA.HI.X.SX32 R125, R5, R3.reuse, 0x1, P0 ;  /* 0x00000003057d7211 */ /* 0x080fe400000f0eff */
[-C--:B0-----:R-:W-:Y:S01]  /*1af70*/  IADD3 R126, P0, R54, R2.reuse, RZ ;  /* 0x00000002367e7210 */ /* 0x081fe20007f1e0ff */
[C---:B------:R-:W-:Y:S02]  /*1af80*/  IMAD R5, R4.reuse, 0x95, RZ ;  /* 0x0000009504057824 */ /* 0x040fe400078e02ff */
[----:B------:R-:W-:Y:S01]  /*1af90*/  IMAD R200, R4, 0x12c, RZ ;  /* 0x0000012c04c87824 */ /* 0x000fe200078e02ff */
[----:B------:R-:W-:Y:S02]  /*1afa0*/  LEA.HI.X.SX32 R127, R232, R3, 0x1, P0 ;  /* 0x00000003e87f7211 */ /* 0x000fe400000f0eff */
[----:B------:R-:W-:Y:S01]  /*1afb0*/  IADD3 R196, P0, R196, R2, RZ ;  /* 0x00000002c4c47210 */ /* 0x000fe20007f1e0ff */
[----:B------:R-:W-:-:S03]  /*1afc0*/  IMAD R198, R4, 0x12e, RZ ;  /* 0x0000012e04c67824 */ /* 0x000fc600078e02ff */
[-C--:B------:R-:W-:Y:S02]  /*1afd0*/  LEA.HI.X.SX32 R197, R5, R3.reuse, 0x1, P0 ;  /* 0x0000000305c57211 */ /* 0x080fe400000f0eff */
[-C--:B------:R-:W-:Y:S02]  /*1afe0*/  IADD3 R200, P0, R200, R2.reuse, RZ ;  /* 0x00000002c8c87210 */ /* 0x080fe40007f1e0ff */
[----:B------:R-:W-:Y:S01]  /*1aff0*/  PRMT R114, R114, 0x7632, R114 ;  /* 0x0000763272727816 */ /* 0x000fe20000000072 */
[C---:B------:R-:W-:Y:S01]  /*1b000*/  IMAD R5, R4.reuse, 0x97, RZ ;  /* 0x0000009704057824 */ /* 0x040fe200078e02ff */
[----:B------:R-:W-:Y:S01]  /*1b010*/  LEA.HI.X.SX32 R201, R221, R3, 0x1, P0 ;  /* 0x00000003ddc97211 */ /* 0x000fe200000f0eff */
[----:B------:R-:W-:Y:S01]  /*1b020*/  IMAD R202, R4, 0x130, RZ ;  /* 0x0000013004ca7824 */ /* 0x000fe200078e02ff */
[----:B------:R-:W-:Y:S01]  /*1b030*/  IADD3 R198, P0, R198, R2, RZ ;  /* 0x00000002c6c67210 */ /* 0x000fe20007f1e0ff */
[----:B------:R-:W-:Y:S01]  /*1b040*/  STG.E.U16 [R214.64], R114 ;  /* 0x00000072d6007986 */ /* 0x000fe2000c101506 */
[----:B------:R-:W-:-:S02]  /*1b050*/  IMAD R54, R4, 0x132, RZ ;  /* 0x0000013204367824 */ /* 0x000fc400078e02ff */
[-C--:B------:R-:W-:Y:S01]  /*1b060*/  LEA.HI.X.SX32 R199, R5, R3.reuse, 0x1, P0 ;  /* 0x0000000305c77211 */ /* 0x080fe200000f0eff */
[----:B------:R0:W-:Y:S01]  /*1b070*/  STG.E.U16 [R212.64], R66 ;  /* 0x00000042d4007986 */ /* 0x0001e2000c101506 */
[----:B------:R-:W-:Y:S01]  /*1b080*/  IADD3 R202, P0, R202, R2, RZ ;  /* 0x00000002caca7210 */ /* 0x000fe20007f1e0ff */
[C---:B------:R-:W-:Y:S02]  /*1b090*/  IMAD R5, R4.reuse, 0x99, RZ ;  /* 0x0000009904057824 */ /* 0x040fe400078e02ff */
[----:B------:R-:W-:Y:S01]  /*1b0a0*/  IMAD R109, R4, 0x134, RZ ;  /* 0x00000134046d7824 */ /* 0x000fe200078e02ff */
[----:B------:R-:W-:Y:S02]  /*1b0b0*/  LEA.HI.X.SX32 R203, R231, R3, 0x1, P0 ;  /* 0x00000003e7cb7211 */ /* 0x000fe400000f0eff */
[----:B0-----:R-:W-:-:S05]  /*1b0c0*/  PRMT R66, R66, 0x7632, R66 ;  /* 0x0000763242427816 */ /* 0x001fca0000000042 */
[----:B------:R0:W-:Y:S04]  /*1b0d0*/  STG.E.U16 [R122.64], R66 ;  /* 0x000000427a007986 */ /* 0x0001e8000c101506 */
[----:B------:R1:W-:Y:S01]  /*1b0e0*/  STG.E.U16 [R120.64], R106 ;  /* 0x0000006a78007986 */ /* 0x0003e2000c101506 */
[----:B0-----:R-:W-:-:S04]  /*1b0f0*/  IADD3 R122, P0, R54, R2, RZ ;  /* 0x00000002367a7210 */ /* 0x001fc80007f1e0ff */
[----:B------:R-:W-:Y:S02]  /*1b100*/  LEA.HI.X.SX32 R123, R5, R3, 0x1, P0 ;  /* 0x00000003057b7211 */ /* 0x000fe400000f0eff */
[----:B-1----:R-:W-:Y:S01]  /*1b110*/  IADD3 R120, P0, R109, R2, RZ ;  /* 0x000000026d787210 */ /* 0x002fe20007f1e0ff */
[----:B------:R-:W-:-:S03]  /*1b120*/  IMAD R66, R4, 0x136, RZ ;  /* 0x0000013604427824 */ /* 0x000fc600078e02ff */
[----:B------:R-:W-:Y:S01]  /*1b130*/  LEA.HI.X.SX32 R121, R220, R3, 0x1, P0 ;  /* 0x00000003dc797211 */ /* 0x000fe200000f0eff */
[----:B------:R-:W-:Y:S01]  /*1b140*/  STL.64 [R1], R122 ;  /* 0x0000007a01007387 */ /* 0x000fe20000100a00 */
[----:B------:R-:W-:-:S03]  /*1b150*/  IMAD R54, R4, 0x9b, RZ ;  /* 0x0000009b04367824 */ /* 0x000fc600078e02ff */
[----:B------:R0:W-:Y:S01]  /*1b160*/  STL.64 [R1+0x50], R120 ;  /* 0x0000507801007387 */ /* 0x0001e20000100a00 */
[----:B------:R-:W-:Y:S01]  /*1b170*/  IMAD R5, R4, 0x138, RZ ;  /* 0x0000013804057824 */ /* 0x000fe200078e02ff */
[----:B------:R-:W-:Y:S02]  /*1b180*/  PRMT R106, R106, 0x7632, R106 ;  /* 0x000076326a6a7816 */ /* 0x000fe4000000006a */
[----:B0-----:R-:W-:-:S04]  /*1b190*/  IADD3 R120, P0, R66, R2, RZ ;  /* 0x0000000242787210 */ /* 0x001fc80007f1e0ff */
[----:B------:R-:W-:-:S05]  /*1b1a0*/  LEA.HI.X.SX32 R121, R54, R3, 0x1, P0 ;  /* 0x0000000336797211 */ /* 0x000fca00000f0eff */
[----:B------:R0:W-:Y:S04]  /*1b1b0*/  STL.64 [R1+0x90], R120 ;  /* 0x0000907801007387 */ /* 0x0001e80000100a00 */
[----:B------:R1:W-:Y:S01]  /*1b1c0*/  STG.E.U16 [R8.64], R106 ;  /* 0x0000006a08007986 */ /* 0x0003e2000c101506 */
[----:B0-----:R-:W-:-:S04]  /*1b1d0*/  IADD3 R120, P0, R5, R2, RZ ;  /* 0x0000000205787210 */ /* 0x001fc80007f1e0ff */
[----:B------:R-:W-:Y:S01]  /*1b1e0*/  LEA.HI.X.SX32 R121, R229, R3, 0x1, P0 ;  /* 0x00000003e5797211 */ /* 0x000fe200000f0eff */
[C---:B-1----:R-:W-:Y:S02]  /*1b1f0*/  IMAD R9, R4.reuse, 0x13a, RZ ;  /* 0x0000013a04097824 */ /* 0x042fe400078e02ff */
[C---:B------:R-:W-:Y:S02]  /*1b200*/  IMAD R5, R4.reuse, 0x9d, RZ ;  /* 0x0000009d04057824 */ /* 0x040fe400078e02ff */
[----:B------:R0:W-:Y:S01]  /*1b210*/  STL.64 [R1+0x88], R120 ;  /* 0x0000887801007387 */ /* 0x0001e20000100a00 */
[----:B------:R-:W-:Y:S01]  /*1b220*/  IMAD R8, R4, 0x13c, RZ ;  /* 0x0000013c04087824 */ /* 0x000fe200078e02ff */
[----:B0-----:R-:W-:-:S04]  /*1b230*/  IADD3 R120, P0, R9, R2, RZ ;  /* 0x0000000209787210 */ /* 0x001fc80007f1e0ff */
[-C--:B------:R-:W-:Y:S02]  /*1b240*/  LEA.HI.X.SX32 R121, R5, R3.reuse, 0x1, P0 ;  /* 0x0000000305797211 */ /* 0x080fe400000f0eff */
[----:B------:R-:W-:Y:S01]  /*1b250*/  IADD3 R8, P0, R8, R2, RZ ;  /* 0x0000000208087210 */ /* 0x000fe20007f1e0ff */
[----:B------:R0:W-:Y:S03]  /*1b260*/  STG.E.U16 [R6.64], R62 ;  /* 0x0000003e06007986 */ /* 0x0001e6000c101506 */
[----:B------:R-:W-:Y:S01]  /*1b270*/  LEA.HI.X.SX32 R9, R227, R3, 0x1, P0 ;  /* 0x00000003e3097211 */ /* 0x000fe200000f0eff */
[----:B------:R-:W-:Y:S01]  /*1b280*/  STL.64 [R1+0x80], R120 ;  /* 0x0000807801007387 */ /* 0x000fe20000100a00 */
[----:B------:R-:W-:-:S03]  /*1b290*/  IMAD R5, R4, 0x9f, RZ ;  /* 0x0000009f04057824 */ /* 0x000fc600078e02ff */
[----:B------:R1:W-:Y:S01]  /*1b2a0*/  STL.64 [R1+0x78], R8 ;  /* 0x0000780801007387 */ /* 0x0003e20000100a00 */
[----:B0-----:R-:W-:Y:S01]  /*1b2b0*/  IMAD R6, R4, 0x13e, RZ ;  /* 0x0000013e04067824 */ /* 0x001fe200078e02ff */
[----:B------:R-:W-:Y:S01]  /*1b2c0*/  PRMT R62, R62, 0x7632, R62 ;  /* 0x000076323e3e7816 */ /* 0x000fe2000000003e */
[----:B------:R-:W-:Y:S01]  /*1b2d0*/  IMAD R7, R4, 0x140, RZ ;  /* 0x0000014004077824 */ /* 0x000fe200078e02ff */
[----:B------:R-:W-:Y:S02]  /*1b2e0*/  LDS.128 R120, [R252+0x1800] ;  /* 0x00180000fc787984 */ /* 0x000fe40000000c00 */
[----:B-1----:R-:W-:-:S04]  /*1b2f0*/  IADD3 R8, P0, R6, R2, RZ ;  /* 0x0000000206087210 */ /* 0x002fc80007f1e0ff */
[----:B------:R-:W-:-:S05]  /*1b300*/  LEA.HI.X.SX32 R9, R5, R3, 0x1, P0 ;  /* 0x0000000305097211 */ /* 0x000fca00000f0eff */
[----:B------:R0:W-:Y:S01]  /*1b310*/  STL.64 [R1+0x70], R8 ;  /* 0x0000700801007387 */ /* 0x0001e20000100a00 */
[----:B------:R-:W-:Y:S01]  /*1b320*/  IMAD R6, R4, 0x142, RZ ;  /* 0x0000014204067824 */ /* 0x000fe200078e02ff */
[----:B0-----:R-:W-:-:S04]  /*1b330*/  IADD3 R8, P0, R7, R2, RZ ;  /* 0x0000000207087210 */ /* 0x001fc80007f1e0ff */
[----:B------:R-:W-:Y:S01]  /*1b340*/  LEA.HI.X.SX32 R9, R228, R3, 0x1, P0 ;  /* 0x00000003e4097211 */ /* 0x000fe200000f0eff */
[C---:B------:R-:W-:Y:S02]  /*1b350*/  IMAD R7, R4.reuse, 0xa1, RZ ;  /* 0x000000a104077824 */ /* 0x040fe400078e02ff */
[----:B------:R-:W-:Y:S02]  /*1b360*/  IMAD R5, R4, 0x144, RZ ;  /* 0x0000014404057824 */ /* 0x000fe400078e02ff */
[----:B------:R0:W-:Y:S04]  /*1b370*/  STL.64 [R1+0x58], R8 ;  /* 0x0000580801007387 */ /* 0x0001e80000100a00 */
[----:B------:R1:W-:Y:S04]  /*1b380*/  STG.E.U16 [R16.64], R62 ;  /* 0x0000003e10007986 */ /* 0x0003e8000c101506 */
[----:B------:R2:W-:Y:S01]  /*1b390*/  STG.E.U16 [R140.64], R102 ;  /* 0x000000668c007986 */ /* 0x0005e2000c101506 */
[----:B0-----:R-:W-:Y:S01]  /*1b3a0*/  IADD3 R8, P0, R6, R2, RZ ;  /* 0x0000000206087210 */ /* 0x001fe20007f1e0ff */
[----:B------:R-:W-:-:S03]  /*1b3b0*/  IMAD R6, R4, 0x146, RZ ;  /* 0x0000014604067824 */ /* 0x000fc600078e02ff */
[-C--:B------:R-:W-:Y:S02]  /*1b3c0*/  LEA.HI.X.SX32 R9, R7, R3.reuse, 0x1, P0 ;  /* 0x0000000307097211 */ /* 0x080fe400000f0eff */
[----:B-1----:R-:W-:Y:S02]  /*1b3d0*/  IADD3 R16, P0, R5, R2, RZ ;  /* 0x0000000205107210 */ /* 0x002fe40007f1e0ff */
[----:B--2---:R-:W-:Y:S01]  /*1b3e0*/  PRMT R102, R102, 0x7632, R102 ;  /* 0x0000763266667816 */ /* 0x004fe20000000066 */
[----:B------:R-:W-:Y:S01]  /*1b3f0*/  IMAD R5, R4, 0xa3, RZ ;  /* 0x000000a304057824 */ /* 0x000fe200078e02ff */
[----:B------:R0:W-:Y:S01]  /*1b400*/  STL.64 [R1+0x48], R8 ;  /* 0x0000480801007387 */ /* 0x0001e20000100a00 */
[----:B------:R-:W-:-:S03]  /*1b410*/  LEA.HI.X.SX32 R17, R225, R3, 0x1, P0 ;  /* 0x00000003e1117211 */ /* 0x000fc600000f0eff */
[----:B------:R1:W-:Y:S01]  /*1b420*/  STG.E.U16 [R14.64], R102 ;  /* 0x000000660e007986 */ /* 0x0003e2000c101506 */
[C---:B------:R-:W-:Y:S02]  /*1b430*/  IMAD R7, R4.reuse, 0x14a, RZ ;  /* 0x0000014a04077824 */ /* 0x040fe400078e02ff */
[----:B0-----:R-:W-:Y:S01]  /*1b440*/  IMAD R8, R4, 0x148, RZ ;  /* 0x0000014804087824 */ /* 0x001fe200078e02ff */
[----:B-1----:R-:W-:-:S04]  /*1b450*/  IADD3 R14, P0, R6, R2, RZ ;  /* 0x00000002060e7210 */ /* 0x002fc80007f1e0ff */
        /* <DEDUP_REMOVED lines=25> */
[-C--:B------:R-:W-:Y:S02]  /*1b5f0*/  LEA.HI.X.SX32 R251, R223, R3.reuse, 0x1, P0 ;  /* 0x00000003dffb7211 */ /* 0x080fe400000f0eff */
[----:B------:R-:W-:Y:S01]  /*1b600*/  IADD3 R248, P0, R248, R2, RZ ;  /* 0x00000002f8f87210 */ /* 0x000fe20007f1e0ff */
[C---:B------:R-:W-:Y:S02]  /*1b610*/  IMAD R219, R4.reuse, 0xac, RZ ;  /* 0x000000ac04db7824 */ /* 0x040fe400078e02ff */
[----:B------:R-:W-:Y:S01]  /*1b620*/  IMAD R244, R4, 0x15a, RZ ;  /* 0x0000015a04f47824 */ /* 0x000fe200078e02ff */
[----:B------:R-:W-:-:S02]  /*1b630*/  LEA.HI.X.SX32 R249, R5, R3, 0x1, P0 ;  /* 0x0000000305f97211 */ /* 0x000fc400000f0eff */
        /* <DEDUP_REMOVED lines=16> */
[C---:B------:R-:W-:Y:S01]  /*1b740*/  IMAD R5, R4.reuse, 0xb1, RZ ;  /* 0x000000b104057824 */ /* 0x040fe200078e02ff */
[----:B------:R0:W-:Y:S01]  /*1b750*/  STG.E.U16 [R10.64], R98 ;  /* 0x000000620a007986 */ /* 0x0001e2000c101506 */
[----:B------:R-:W-:Y:S01]  /*1b760*/  IMAD R222, R4, 0x164, RZ ;  /* 0x0000016404de7824 */ /* 0x000fe200078e02ff */
[-C--:B------:R-:W-:Y:S02]  /*1b770*/  LEA.HI.X.SX32 R227, R219, R3.reuse, 0x1, P0 ;  /* 0x00000003dbe37211 */ /* 0x080fe400000f0eff */
[----:B------:R-:W-:Y:S01]  /*1b780*/  IADD3 R224, P0, R224, R2, RZ ;  /* 0x00000002e0e07210 */ /* 0x000fe20007f1e0ff */
[C---:B------:R-:W-:Y:S02]  /*1b790*/  IMAD R219, R4.reuse, 0xb2, RZ ;  /* 0x000000b204db7824 */ /* 0x040fe400078e02ff */
[----:B------:R-:W-:Y:S01]  /*1b7a0*/  IMAD R220, R4, 0x166, RZ ;  /* 0x0000016604dc7824 */ /* 0x000fe200078e02ff */
[----:B------:R-:W-:-:S02]  /*1b7b0*/  LEA.HI.X.SX32 R225, R5, R3, 0x1, P0 ;  /* 0x0000000305e17211 */ /* 0x000fc400000f0eff */
[----:B0-----:R-:W-:Y:S02]  /*1b7c0*/  PRMT R98, R98, 0x7632, R98 ;  /* 0x0000763262627816 */ /* 0x001fe40000000062 */
[-C--:B------:R-:W-:Y:S01]  /*1b7d0*/  IADD3 R222, P0, R222, R2.reuse, RZ ;  /* 0x00000002dede7210 */ /* 0x080fe20007f1e0ff */
[C---:B------:R-:W-:Y:S02]  /*1b7e0*/  IMAD R5, R4.reuse, 0xb3, RZ ;  /* 0x000000b304057824 */ /* 0x040fe400078e02ff */
[----:B------:R-:W-:Y:S01]  /*1b7f0*/  STG.E.U16 [R12.64], R98 ;  /* 0x000000620c007986 */ /* 0x000fe2000c101506 */
[----:B------:R-:W-:Y:S01]  /*1b800*/  LEA.HI.X.SX32 R223, R219, R3, 0x1, P0 ;  /* 0x00000003dbdf7211 */ /* 0x000fe200000f0eff */
[----:B------:R-:W-:Y:S02]  /*1b810*/  IMAD R218, R4, 0x168, RZ ;  /* 0x0000016804da7824 */ /* 0x000fe400078e02ff */
[----:B------:R0:W-:Y:S01]  /*1b820*/  STG.E.U16 [R22.64], R58 ;  /* 0x0000003a16007986 */ /* 0x0001e2000c101506 */
[----:B------:R-:W-:Y:S01]  /*1b830*/  IADD3 R220, P0, R220, R2, RZ ;  /* 0x00000002dcdc7210 */ /* 0x000fe20007f1e0ff */
[----:B------:R-:W-:-:S02]  /*1b840*/  IMAD R216, R4, 0xb4, RZ ;  /* 0x000000b404d87824 */ /* 0x000fc400078e02ff */
[----:B------:R-:W-:Y:S01]  /*1b850*/  IMAD R6, R4, 0x16a, RZ ;  /* 0x0000016a04067824 */ /* 0x000fe200078e02ff */
[----:B------:R-:W-:Y:S02]  /*1b860*/  LEA.HI.X.SX32 R221, R5, R3, 0x1, P0 ;  /* 0x0000000305dd7211 */ /* 0x000fe400000f0eff */
[----:B0-----:R-:W-:Y:S02]  /*1b870*/  PRMT R58, R58, 0x7632, R58 ;  /* 0x000076323a3a7816 */ /* 0x001fe4000000003a */
[----:B------:R-:W-:-:S03]  /*1b880*/  IADD3 R218, P0, R218, R2, RZ ;  /* 0x00000002dada7210 */ /* 0x000fc60007f1e0ff */
[----:B------:R-:W-:Y:S04]  /*1b890*/  STG.E.U16 [R18.64], R58 ;  /* 0x0000003a12007986 */ /* 0x000fe8000c101506 */
[----:B------:R0:W-:Y:S01]  /*1b8a0*/  STG.E.U16 [R138.64], R94 ;  /* 0x0000005e8a007986 */ /* 0x0001e2000c101506 */
[----:B------:R-:W-:Y:S01]  /*1b8b0*/  IMAD R5, R4, 0xb5, RZ ;  /* 0x000000b504057824 */ /* 0x000fe200078e02ff */
[-C--:B------:R-:W-:Y:S01]  /*1b8c0*/  LEA.HI.X.SX32 R219, R216, R3.reuse, 0x1, P0 ;  /* 0x00000003d8db7211 */ /* 0x080fe200000f0eff */
[----:B------:R-:W-:Y:S01]  /*1b8d0*/  IMAD R8, R4, 0x16c, RZ ;  /* 0x0000016c04087824 */ /* 0x000fe200078e02ff */
[----:B------:R-:W-:Y:S02]  /*1b8e0*/  IADD3 R6, P0, R6, R2, RZ ;  /* 0x0000000206067210 */ /* 0x000fe40007f1e0ff */
[----:B0-----:R-:W-:Y:S01]  /*1b8f0*/  PRMT R94, R94, 0x7632, R94 ;  /* 0x000076325e5e7816 */ /* 0x001fe2000000005e */
[----:B------:R-:W-:Y:S01]  /*1b900*/  IMAD R216, R4, 0xb6, RZ ;  /* 0x000000b604d87824 */ /* 0x000fe200078e02ff */
[----:B------:R-:W-:-:S03]  /*1b910*/  LEA.HI.X.SX32 R7, R5, R3, 0x1, P0 ;  /* 0x0000000305077211 */ /* 0x000fc600000f0eff */
[----:B------:R-:W-:Y:S01]  /*1b920*/  STG.E.U16 [R20.64], R94 ;  /* 0x0000005e14007986 */ /* 0x000fe2000c101506 */
[----:B------:R-:W-:-:S03]  /*1b930*/  IMAD R10, R4, 0x16e, RZ ;  /* 0x0000016e040a7824 */ /* 0x000fc600078e02ff */
[----:B------:R0:W-:Y:S01]  /*1b940*/  STG.E.U16 [R50.64], R90 ;  /* 0x0000005a32007986 */ /* 0x0001e2000c101506 */
[-C--:B------:R-:W-:Y:S01]  /*1b950*/  IADD3 R8, P0, R8, R2.reuse, RZ ;  /* 0x0000000208087210 */ /* 0x080fe20007f1e0ff */
[C---:B------:R-:W-:Y:S02]  /*1b960*/  IMAD R5, R4.reuse, 0xb7, RZ ;  /* 0x000000b704057824 */ /* 0x040fe400078e02ff */
[----:B------:R-:W-:Y:S01]  /*1b970*/  IMAD R12, R4, 0x170, RZ ;  /* 0x00000170040c7824 */ /* 0x000fe200078e02ff */
[----:B------:R-:W-:Y:S02]  /*1b980*/  LEA.HI.X.SX32 R9, R216, R3, 0x1, P0 ;  /* 0x00000003d8097211 */ /* 0x000fe400000f0eff */
[----:B0-----:R-:W-:Y:S02]  /*1b990*/  PRMT R90, R90, 0x7632, R90 ;  /* 0x000076325a5a7816 */ /* 0x001fe4000000005a */
[----:B------:R-:W-:-:S03]  /*1b9a0*/  IADD3 R10, P0, R10, R2, RZ ;  /* 0x000000020a0a7210 */ /* 0x000fc60007f1e0ff */
[----:B------:R-:W-:Y:S04]  /*1b9b0*/  STG.E.U16 [R46.64], R90 ;  /* 0x0000005a2e007986 */ /* 0x000fe8000c101506 */
[----:B------:R0:W-:Y:S01]  /*1b9c0*/  STG.E.U16 [R48.64], R86 ;  /* 0x0000005630007986 */ /* 0x0001e2000c101506 */
[----:B------:R-:W-:Y:S01]  /*1b9d0*/  LEA.HI.X.SX32 R11, R5, R3, 0x1, P0 ;  /* 0x00000003050b7211 */ /* 0x000fe200000f0eff */
[----:B------:R-:W-:Y:S02]  /*1b9e0*/  IMAD R216, R4, 0xb8, RZ ;  /* 0x000000b804d87824 */ /* 0x000fe400078e02ff */
[----:B------:R-:W-:Y:S01]  /*1b9f0*/  STL.64 [R1+0x40], R16 ;  /* 0x0000401001007387 */ /* 0x000fe20000100a00 */
[----:B------:R-:W-:-:S03]  /*1ba00*/  IADD3 R12, P0, R12, R2, RZ ;  /* 0x000000020c0c7210 */ /* 0x000fc60007f1e0ff */
[----:B------:R1:W-:Y:S01]  /*1ba10*/  STL.64 [R1+0x38], R14 ;  /* 0x0000380e01007387 */ /* 0x0003e20000100a00 */
[----:B0-----:R-:W-:Y:S01]  /*1ba20*/  PRMT R86, R86, 0x7632, R86 ;  /* 0x0000763256567816 */ /* 0x001fe20000000056 */
[----:B------:R-:W-:-:S04]  /*1ba30*/  IMAD R5, R4, 0xb9, RZ ;  /* 0x000000b904057824 */ /* 0x000fc800078e02ff */
[----:B------:R-:W-:Y:S01]  /*1ba40*/  STG.E.U16 [R44.64], R86 ;  /* 0x000000562c007986 */ /* 0x000fe2000c101506 */
[----:B-1----:R-:W-:-:S03]  /*1ba50*/  IMAD R14, R4, 0x172, RZ ;  /* 0x00000172040e7824 */ /* 0x002fc600078e02ff */
[----:B------:R0:W-:Y:S01]  /*1ba60*/  STG.E.U16 [R136.64], R82 ;  /* 0x0000005288007986 */ /* 0x0001e2000c101506 */
[----:B------:R-:W-:Y:S01]  /*1ba70*/  LEA.HI.X.SX32 R13, R216, R3, 0x1, P0 ;  /* 0x00000003d80d7211 */ /* 0x000fe200000f0eff */
[----:B------:R-:W-:Y:S01]  /*1ba80*/  IMAD R16, R4, 0x174, RZ ;  /* 0x0000017404107824 */ /* 0x000fe200078e02ff */
[----:B------:R-:W-:Y:S01]  /*1ba90*/  IADD3 R14, P0, R14, R2, RZ ;  /* 0x000000020e0e7210 */ /* 0x000fe20007f1e0ff */
[----:B------:R-:W-:Y:S01]  /*1baa0*/  STL.64 [R1+0x560], R228 ;  /* 0x000560e401007387 */ /* 0x000fe20000100a00 */
[----:B0-----:R-:W-:-:S03]  /*1bab0*/  PRMT R82, R82, 0x7632, R82 ;  /* 0x0000763252527816 */ /* 0x001fc60000000052 */
[----:B------:R-:W-:Y:S01]  /*1bac0*/  STL.64 [R1+0x568], R230 ;  /* 0x000568e601007387 */ /* 0x000fe20000100a00 */
[----:B------:R-:W-:Y:S01]  /*1bad0*/  LEA.HI.X.SX32 R15, R5, R3, 0x1, P0 ;  /* 0x00000003050f7211 */ /* 0x000fe200000f0eff */
[C---:B------:R-:W-:Y:S02]  /*1bae0*/  IMAD R216, R4.reuse, 0xba, RZ ;  /* 0x000000ba04d87824 */ /* 0x040fe400078e02ff */
[----:B------:R-:W-:Y:S01]  /*1baf0*/  STG.E.U16 [R42.64], R82 ;  /* 0x000000522a007986 */ /* 0x000fe2000c101506 */
[----:B------:R-:W-:Y:S01]  /*1bb00*/  IMAD R18, R4, 0x176, RZ ;  /* 0x0000017604127824 */ /* 0x000fe200078e02ff */
[----:B------:R-:W-:Y:S02]  /*1bb10*/  IADD3 R16, P0, R16, R2, RZ ;  /* 0x0000000210107210 */ /* 0x000fe40007f1e0ff */
[----:B------:R-:W-:Y:S04]  /*1bb20*/  STL.64 [R1+0x570], R232 ;  /* 0x000570e801007387 */ /* 0x000fe80000100a00 */
[----:B------:R0:W-:Y:S04]  /*1bb30*/  STG.E.U16 [R40.64], R78 ;  /* 0x0000004e28007986 */ /* 0x0001e8000c101506 */
[----:B------:R1:W-:Y:S04]  /*1bb40*/  STL.64 [R1+0x578], R234 ;  /* 0x000578ea01007387 */ /* 0x0003e80000100a00 */
[----:B------:R-:W-:Y:S01]  /*1bb50*/  STL.64 [R1+0x580], R236 ;  /* 0x000580ec01007387 */ /* 0x000fe20000100a00 */
[----:B0-----:R-:W-:-:S03]  /*1bb60*/  PRMT R78, R78, 0x7632, R78 ;  /* 0x000076324e4e7816 */ /* 0x001fc6000000004e */
[----:B------:R-:W-:Y:S01]  /*1bb70*/  STL.64 [R1+0x588], R238 ;  /* 0x000588ee01007387 */ /* 0x000fe20000100a00 */
[----:B------:R-:W-:Y:S01]  /*1bb80*/  IMAD R5, R4, 0xbb, RZ ;  /* 0x000000bb04057824 */ /* 0x000fe200078e02ff */
[-C--:B------:R-:W-:Y:S02]  /*1bb90*/  LEA.HI.X.SX32 R17, R216, R3.reuse, 0x1, P0 ;  /* 0x00000003d8117211 */ /* 0x080fe400000f0eff */
[----:B------:R-:W-:Y:S01]  /*1bba0*/  STL.64 [R1+0x590], R250 ;  /* 0x000590fa01007387 */ /* 0x000fe20000100a00 */
[----:B------:R-:W-:Y:S01]  /*1bbb0*/  IMAD R20, R4, 0x178, RZ ;  /* 0x0000017804147824 */ /* 0x000fe200078e02ff */
[----:B------:R-:W-:Y:S02]  /*1bbc0*/  IADD3 R18, P0, R18, R2, RZ ;  /* 0x0000000212127210 */ /* 0x000fe40007f1e0ff */
[----:B------:R-:W-:Y:S04]  /*1bbd0*/  STL.64 [R1+0x598], R248 ;  /* 0x000598f801007387 */ /* 0x000fe80000100a00 */
[----:B------:R-:W-:Y:S04]  /*1bbe0*/  STL.64 [R1+0x5a0], R246 ;  /* 0x0005a0f601007387 */ /* 0x000fe80000100a00 */
[----:B------:R-:W-:Y:S04]  /*1bbf0*/  STG.E.U16 [R38.64], R78 ;  /* 0x0000004e26007986 */ /* 0x000fe8000c101506 */
[----:B------:R0:W-:Y:S04]  /*1bc00*/  STG.E.U16 [R36.64], R74 ;  /* 0x0000004a24007986 */ /* 0x0001e8000c101506 */
[----:B-1----:R-:W2:Y:S01]  /*1bc10*/  LDL.LU.64 R234, [R1] ;  /* 0x0000000001ea7983 */ /* 0x002ea20000300a00 */
[----:B------:R-:W-:-:S03]  /*1bc20*/  LEA.HI.X.SX32 R19, R5, R3, 0x1, P0 ;  /* 0x0000000305137211 */ /* 0x000fc600000f0eff */
[----:B------:R-:W2:Y:S01]  /*1bc30*/  LDL.LU.64 R228, [R1+0x50] ;  /* 0x0000500001e47983 */ /* 0x000ea20000300a00 */
[----:B------:R-:W-:Y:S01]  /*1bc40*/  IMAD R216, R4, 0xbc, RZ ;  /* 0x000000bc04d87824 */ /* 0x000fe200078e02ff */
[----:B0-----:R-:W-:Y:S01]  /*1bc50*/  PRMT R74, R74, 0x7632, R74 ;  /* 0x000076324a4a7816 */ /* 0x001fe2000000004a */
[----:B------:R-:W-:Y:S01]  /*1bc60*/  IMAD R22, R4, 0x17a, RZ ;  /* 0x0000017a04167824 */ /* 0x000fe200078e02ff */
[----:B------:R-:W-:-:S03]  /*1bc70*/  IADD3 R20, P0, R20, R2, RZ ;  /* 0x0000000214147210 */ /* 0x000fc60007f1e0ff */
[----:B------:R0:W-:Y:S01]  /*1bc80*/  STG.E.U16 [R30.64], R74 ;  /* 0x0000004a1e007986 */ /* 0x0001e2000c101506 */
[----:B------:R-:W-:Y:S01]  /*1bc90*/  IMAD R23, R4, 0xbd, RZ ;  /* 0x000000bd04177824 */ /* 0x000fe200078e02ff */
[-C--:B------:R-:W-:Y:S02]  /*1bca0*/  LEA.HI.X.SX32 R21, R216, R3.reuse, 0x1, P0 ;  /* 0x00000003d8157211 */ /* 0x080fe400000f0eff */
[----:B------:R1:W-:Y:S01]  /*1bcb0*/  STG.E.U16 [R34.64], R70 ;  /* 0x0000004622007986 */ /* 0x0003e2000c101506 */
[----:B------:R-:W-:Y:S01]  /*1bcc0*/  IADD3 R22, P0, R22, R2, RZ ;  /* 0x0000000216167210 */ /* 0x000fe20007f1e0ff */
[C---:B------:R-:W-:Y:S02]  /*1bcd0*/  IMAD R216, R4.reuse, 0xbe, RZ ;  /* 0x000000be04d87824 */ /* 0x040fe400078e02ff */
[----:B0-----:R-:W-:Y:S01]  /*1bce0*/  IMAD R30, R4, 0x17c, RZ ;  /* 0x0000017c041e7824 */ /* 0x001fe200078e02ff */
[----:B-1----:R-:W-:Y:S01]  /*1bcf0*/  PRMT R70, R70, 0x7632, R70 ;  /* 0x0000763246467816 */ /* 0x002fe20000000046 */
[----:B------:R-:W-:Y:S01]  /*1bd00*/  IMAD R31, R4, 0x17e, RZ ;  /* 0x0000017e041f7824 */ /* 0x000fe200078e02ff */
[----:B------:R-:W-:-:S03]  /*1bd10*/  LEA.HI.X.SX32 R23, R23, R3, 0x1, P0 ;  /* 0x0000000317177211 */ /* 0x000fc600000f0eff */
[----:B------:R0:W-:Y:S04]  /*1bd20*/  STG.E.U16 [R32.64], R70 ;  /* 0x0000004620007986 */ /* 0x0001e8000c101506 */
[----:B------:R1:W-:Y:S01]  /*1bd30*/  STG.E.U16 [R28.64], R55 ;  /* 0x000000371c007986 */ /* 0x0003e2000c101506 */
[----:B------:R-:W-:Y:S01]  /*1bd40*/  PRMT R5, R55, 0x7632, R5 ;  /* 0x0000763237057816 */ /* 0x000fe20000000005 */
[C---:B------:R-:W-:Y:S02]  /*1bd50*/  IMAD R34, R4.reuse, 0x182, RZ ;  /* 0x0000018204227824 */ /* 0x040fe400078e02ff */
[----:B0-----:R-:W-:Y:S01]  /*1bd60*/  IMAD R32, R4, 0xbf, RZ ;  /* 0x000000bf04207824 */ /* 0x001fe200078e02ff */
[----:B-1----:R-:W-:Y:S01]  /*1bd70*/  IADD3 R28, P0, R30, R2, RZ ;  /* 0x000000021e1c7210 */ /* 0x002fe20007f1e0ff */
[----:B------:R-:W-:-:S03]  /*1bd80*/  IMAD R33, R4, 0x180, RZ ;  /* 0x0000018004217824 */ /* 0x000fc600078e02ff */
[----:B------:R-:W-:Y:S02]  /*1bd90*/  LEA.HI.X.SX32 R29, R216, R3, 0x1, P0 ;  /* 0x00000003d81d7211 */ /* 0x000fe400000f0eff */
[----:B------:R-:W-:Y:S01]  /*1bda0*/  IADD3 R30, P0, R31, R2, RZ ;  /* 0x000000021f1e7210 */ /* 0x000fe20007f1e0ff */
[----:B------:R-:W-:-:S03]  /*1bdb0*/  IMAD R216, R4, 0xc0, RZ ;  /* 0x000000c004d87824 */ /* 0x000fc600078e02ff */
[-C--:B------:R-:W-:Y:S02]  /*1bdc0*/  LEA.HI.X.SX32 R31, R32, R3.reuse, 0x1, P0 ;  /* 0x00000003201f7211 */ /* 0x080fe400000f0eff */
[-C--:B------:R-:W-:Y:S01]  /*1bdd0*/  IADD3 R32, P0, R33, R2.reuse, RZ ;  /* 0x0000000221207210 */ /* 0x080fe20007f1e0ff */
[----:B------:R0:W-:Y:S01]  /*1bde0*/  STG.E.U16 [R134.64], R5 ;  /* 0x0000000586007986 */ /* 0x0001e2000c101506 */
[----:B------:R-:W-:Y:S02]  /*1bdf0*/  IMAD R40, R4, 0x184, RZ ;  /* 0x0000018404287824 */ /* 0x000fe400078e02ff */
[----:B------:R-:W-:Y:S01]  /*1be00*/  LEA.HI.X.SX32 R33, R216, R3, 0x1, P0 ;  /* 0x00000003d8217211 */ /* 0x000fe200000f0eff */
[----:B------:R1:W-:Y:S01]  /*1be10*/  STG.E.U16 [R26.64], R119 ;  /* 0x000000771a007986 */ /* 0x0003e2000c101506 */
[----:B------:R-:W-:Y:S01]  /*1be20*/  IADD3 R34, P0, R34, R2, RZ ;  /* 0x0000000222227210 */ /* 0x000fe20007f1e0ff */
[C---:B------:R-:W-:Y:S02]  /*1be30*/  IMAD R216, R4.reuse, 0xc2, RZ ;  /* 0x000000c204d87824 */ /* 0x040fe400078e02ff */
[C---:B------:R-:W-:Y:S01]  /*1be40*/  IMAD R42, R4.reuse, 0x186, RZ ;  /* 0x00000186042a7824 */ /* 0x040fe200078e02ff */
[----:B0-----:R-:W-:Y:S01]  /*1be50*/  PRMT R5, R119, 0x7632, R5 ;  /* 0x0000763277057816 */ /* 0x001fe20000000005 */
[----:B-1----:R-:W-:-:S04]  /*1be60*/  IMAD R26, R4, 0xc1, RZ ;  /* 0x000000c1041a7824 */ /* 0x002fc800078e02ff */
[----:B------:R-:W-:Y:S01]  /*1be70*/  STG.E.U16 [R132.64], R5 ;  /* 0x0000000584007986 */ /* 0x000fe2000c101506 */
[-C--:B------:R-:W-:Y:S02]  /*1be80*/  LEA.HI.X.SX32 R35, R26, R3.reuse, 0x1, P0 ;  /* 0x000000031a237211 */ /* 0x080fe400000f0eff */
[-C--:B------:R-:W-:Y:S01]  /*1be90*/  IADD3 R40, P0, R40, R2.reuse, RZ ;  /* 0x0000000228287210 */ /* 0x080fe20007f1e0ff */
[----:B------:R0:W-:Y:S01]  /*1bea0*/  STG.E.U16 [R24.64], R115 ;  /* 0x0000007318007986 */ /* 0x0001e2000c101506 */
[----:B------:R-:W-:Y:S02]  /*1beb0*/  IMAD R48, R4, 0x188, RZ ;  /* 0x0000018804307824 */ /* 0x000fe400078e02ff */
[----:B------:R-:W-:Y:S02]  /*1bec0*/  LEA.HI.X.SX32 R41, R216, R3, 0x1, P0 ;  /* 0x00000003d8297211 */ /* 0x000fe400000f0eff */
[----:B------:R-:W-:Y:S01]  /*1bed0*/  IADD3 R42, P0, R42, R2, RZ ;  /* 0x000000022a2a7210 */ /* 0x000fe20007f1e0ff */
[----:B------:R-:W-:-:S02]  /*1bee0*/  IMAD R216, R4, 0xc4, RZ ;  /* 0x000000c404d87824 */ /* 0x000fc400078e02ff */
[C---:B0-----:R-:W-:Y:S01]  /*1bef0*/  IMAD R24, R4.reuse, 0xc3, RZ ;  /* 0x000000c304187824 */ /* 0x041fe200078e02ff */
[----:B------:R-:W-:Y:S01]  /*1bf00*/  PRMT R5, R115, 0x7632, R5 ;  /* 0x0000763273057816 */ /* 0x000fe20000000005 */
[----:B------:R-:W-:-:S03]  /*1bf10*/  IMAD R50, R4, 0x18a, RZ ;  /* 0x0000018a04327824 */ /* 0x000fc600078e02ff */
[-C--:B------:R-:W-:Y:S02]  /*1bf20*/  LEA.HI.X.SX32 R43, R24, R3.reuse, 0x1, P0 ;  /* 0x00000003182b7211 */ /* 0x080fe400000f0eff */
[-C--:B------:R-:W-:Y:S01]  /*1bf30*/  IADD3 R48, P0, R48, R2.reuse, RZ ;  /* 0x0000000230307210 */ /* 0x080fe20007f1e0ff */
[C---:B------:R-:W-:Y:S01]  /*1bf40*/  IMAD R24, R4.reuse, 0xc5, RZ ;  /* 0x000000c504187824 */ /* 0x040fe200078e02ff */
[----:B------:R0:W-:Y:S01]  /*1bf50*/  STG.E.U16 [R110.64], R5 ;  /* 0x000000056e007986 */ /* 0x0001e2000c101506 */
[----:B------:R-:W-:Y:S01]  /*1bf60*/  IMAD R66, R4, 0x18c, RZ ;  /* 0x0000018c04427824 */ /* 0x000fe200078e02ff */
[-C--:B------:R-:W-:Y:S02]  /*1bf70*/  LEA.HI.X.SX32 R49, R216, R3.reuse, 0x1, P0 ;  /* 0x00000003d8317211 */ /* 0x080fe400000f0eff */
[----:B------:R-:W-:Y:S01]  /*1bf80*/  IADD3 R50, P0, R50, R2, RZ ;  /* 0x0000000232327210 */ /* 0x000fe20007f1e0ff */
[C---:B------:R-:W-:Y:S01]  /*1bf90*/  IMAD R216, R4.reuse, 0xc6, RZ ;  /* 0x000000c604d87824 */ /* 0x040fe200078e02ff */
[----:B------:R1:W-:Y:S01]  /*1bfa0*/  STG.E.U16 [R144.64], R67 ;  /* 0x0000004390007986 */ /* 0x0003e2000c101506 */
[----:B------:R-:W-:Y:S01]  /*1bfb0*/  IMAD R62, R4, 0x18e, RZ ;  /* 0x0000018e043e7824 */ /* 0x000fe200078e02ff */
[----:B------:R-:W-:-:S02]  /*1bfc0*/  LEA.HI.X.SX32 R51, R24, R3, 0x1, P0 ;  /* 0x0000000318337211 */ /* 0x000fc400000f0eff */
[----:B0-----:R-:W-:Y:S02]  /*1bfd0*/  PRMT R5, R67, 0x7632, R5 ;  /* 0x0000763243057816 */ /* 0x001fe40000000005 */
[----:B------:R-:W-:-:S03]  /*1bfe0*/  IADD3 R66, P0, R66, R2, RZ ;  /* 0x0000000242427210 */ /* 0x000fc60007f1e0ff */
[----:B------:R0:W-:Y:S01]  /*1bff0*/  STG.E.U16 [R52.64], R5 ;  /* 0x0000000534007986 */ /* 0x0001e2000c101506 */
[----:B------:R-:W-:Y:S01]  /*1c000*/  IMAD R24, R4, 0xc7, RZ ;  /* 0x000000c704187824 */ /* 0x000fe200078e02ff */
[----:B-1----:R-:W-:Y:S01]  /*1c010*/  LEA.HI.X.SX32 R67, R216, R3, 0x1, P0 ;  /* 0x00000003d8437211 */ /* 0x002fe200000f0eff */
[----:B------:R-:W-:Y:S01]  /*1c020*/  IMAD R106, R4, 0x190, RZ ;  /* 0x00000190046a7824 */ /* 0x000fe200078e02ff */
[----:B------:R-:W-:Y:S01]  /*1c030*/  IADD3 R62, P0, R62, R2, RZ ;  /* 0x000000023e3e7210 */ /* 0x000fe20007f1e0ff */
[----:B------:R-:W-:Y:S01]  /*1c040*/  STG.E.U16 [R142.64], R107 ;  /* 0x0000006b8e007986 */ /* 0x000fe2000c101506 */
[----:B0-----:R-:W-:Y:S01]  /*1c050*/  PRMT R5, R107, 0x7632, R5 ;  /* 0x000076326b057816 */ /* 0x001fe20000000005 */
[----:B------:R-:W-:-:S04]  /*1c060*/  IMAD R216, R4, 0xc8, RZ ;  /* 0x000000c804d87824 */ /* 0x000fc800078e02ff */
[----:B------:R0:W-:Y:S01]  /*1c070*/  STG.E.U16 [R116.64], R5 ;  /* 0x0000000574007986 */ /* 0x0001e2000c101506 */
[----:B------:R-:W-:-:S03]  /*1c080*/  IMAD R102, R4, 0x192, RZ ;  /* 0x0000019204667824 */ /* 0x000fc600078e02ff */
[----:B------:R1:W-:Y:S01]  /*1c090*/  STG.E.U16 [R146.64], R63 ;  /* 0x0000003f92007986 */ /* 0x0003e2000c101506 */
[C---:B------:R-:W-:Y:S02]  /*1c0a0*/  IMAD R110, R4.reuse, 0x194, RZ ;  /* 0x00000194046e7824 */ /* 0x040fe400078e02ff */
[C---:B------:R-:W-:Y:S02]  /*1c0b0*/  IMAD R25, R4.reuse, 0x196, RZ ;  /* 0x0000019604197824 */ /* 0x040fe400078e02ff */
[C---:B------:R-:W-:Y:S02]  /*1c0c0*/  IMAD R98, R4.reuse, 0x198, RZ ;  /* 0x0000019804627824 */ /* 0x040fe400078e02ff */
[C---:B------:R-:W-:Y:S01]  /*1c0d0*/  IMAD R114, R4.reuse, 0x1a0, RZ ;  /* 0x000001a004727824 */ /* 0x040fe200078e02ff */
[----:B0-----:R-:W-:Y:S01]  /*1c0e0*/  PRMT R5, R63, 0x7632, R5 ;  /* 0x000076323f057816 */ /* 0x001fe20000000005 */
[C---:B------:R-:W-:Y:S02]  /*1c0f0*/  IMAD R132, R4.reuse, 0x1a4, RZ ;  /* 0x000001a404847824 */ /* 0x040fe400078e02ff */
[----:B------:R-:W-:Y:S01]  /*1c100*/  IMAD R136, R4, 0x1aa, RZ ;  /* 0x000001aa04887824 */ /* 0x000fe200078e02ff */
[----:B-1----:R-:W-:Y:S01]  /*1c110*/  LEA.HI.X.SX32 R63, R24, R3, 0x1, P0 ;  /* 0x00000003183f7211 */ /* 0x002fe200000f0eff */
[----:B------:R-:W-:Y:S01]  /*1c120*/  IMAD R134, R4, 0x1a8, RZ ;  /* 0x000001a804867824 */ /* 0x000fe200078e02ff */
[----:B------:R-:W-:Y:S01]  /*1c130*/  IADD3 R106, P0, R106, R2, RZ ;  /* 0x000000026a6a7210 */ /* 0x000fe20007f1e0ff */
[----:B------:R-:W-:-:S02]  /*1c140*/  IMAD R24, R4, 0xc9, RZ ;  /* 0x000000c904187824 */ /* 0x000fc400078e02ff */
[----:B------:R-:W-:Y:S01]  /*1c150*/  IMAD R138, R4, 0x1ac, RZ ;  /* 0x000001ac048a7824 */ /* 0x000fe200078e02ff */
[----:B------:R-:W-:Y:S01]  /*1c160*/  LEA.HI.X.SX32 R107, R216, R3, 0x1, P0 ;  /* 0x00000003d86b7211 */ /* 0x000fe200000f0eff */
[----:B------:R-:W-:Y:S01]  /*1c170*/  IMAD R140, R4, 0x1ae, RZ ;  /* 0x000001ae048c7824 */ /* 0x000fe200078e02ff */
[----:B------:R-:W-:Y:S01]  /*1c180*/  IADD3 R102, P0, R102, R2, RZ ;  /* 0x0000000266667210 */ /* 0x000fe20007f1e0ff */
[----:B------:R0:W-:Y:S01]  /*1c190*/  STG.E.U16 [R112.64], R5 ;  /* 0x0000000570007986 */ /* 0x0001e2000c101506 */
[----:B------:R-:W-:-:S03]  /*1c1a0*/  IMAD R216, R4, 0xca, RZ ;  /* 0x000000ca04d87824 */ /* 0x000fc600078e02ff */
[----:B------:R1:W-:Y:S01]  /*1c1b0*/  STG.E.U16 [R148.64], R103 ;  /* 0x0000006794007986 */ /* 0x0003e2000c101506 */
[C---:B------:R-:W-:Y:S02]  /*1c1c0*/  IMAD R36, R4.reuse, 0xd7, RZ ;  /* 0x000000d704247824 */ /* 0x040fe400078e02ff */
[C---:B------:R-:W-:Y:S02]  /*1c1d0*/  IMAD R142, R4.reuse, 0x1b0, RZ ;  /* 0x000001b0048e7824 */ /* 0x040fe400078e02ff */
[----:B------:R-:W-:Y:S01]  /*1c1e0*/  IMAD R44, R4, 0xd9, RZ ;  /* 0x000000d9042c7824 */ /* 0x000fe200078e02ff */
[----:B------:R-:W-:Y:S01]  /*1c1f0*/  LOP3.LUT R233, R108, 0x40, RZ, 0x3c, !PT ;  /* 0x000000406ce97812 */ /* 0x000fe200078e3cff */
[C---:B------:R-:W-:Y:S01]  /*1c200*/  IMAD R144, R4.reuse, 0x1b2, RZ ;  /* 0x000001b204907824 */ /* 0x040fe200078e02ff */
[----:B0-----:R-:W-:Y:S01]  /*1c210*/  PRMT R5, R103, 0x7632, R5 ;  /* 0x0000763267057816 */ /* 0x001fe20000000005 */
[----:B------:R-:W-:Y:S01]  /*1c220*/  IMAD R52, R4, 0xdb, RZ ;  /* 0x000000db04347824 */ /* 0x000fe200078e02ff */
[----:B------:R-:W-:Y:S01]  /*1c230*/  LOP3.LUT R231, R108, 0x60, RZ, 0x3c, !PT ;  /* 0x000000606ce77812 */ /* 0x000fe200078e3cff */
[----:B------:R-:W-:Y:S01]  /*1c240*/  LDS.128 R116, [R108+0x1800] ;  /* 0x001800006c747984 */ /* 0x000fe20000000c00 */
[----:B-1----:R-:W-:-:S02]  /*1c250*/  LEA.HI.X.SX32 R103, R24, R3, 0x1, P0 ;  /* 0x0000000318677211 */ /* 0x002fc400000f0eff */
[-C--:B------:R-:W-:Y:S01]  /*1c260*/  IADD3 R110, P0, R110, R2.reuse, RZ ;  /* 0x000000026e6e7210 */ /* 0x080fe20007f1e0ff */
[----:B------:R0:W-:Y:S01]  /*1c270*/  STG.E.U16 [R64.64], R5 ;  /* 0x0000000540007986 */ /* 0x0001e2000c101506 */
[----:B------:R-:W-:Y:S02]  /*1c280*/  IMAD R24, R4, 0xcb, RZ ;  /* 0x000000cb04187824 */ /* 0x000fe400078e02ff */
[-C--:B------:R-:W-:Y:S01]  /*1c290*/  LEA.HI.X.SX32 R111, R216, R3.reuse, 0x1, P0 ;  /* 0x00000003d86f7211 */ /* 0x080fe200000f0eff */
[C---:B------:R-:W-:Y:S01]  /*1c2a0*/  IMAD R216, R4.reuse, 0xcc, RZ ;  /* 0x000000cc04d87824 */ /* 0x040fe200078e02ff */
[----:B0-----:R-:W-:Y:S01]  /*1c2b0*/  IADD3 R64, P0, R25, R2, RZ ;  /* 0x0000000219407210 */ /* 0x001fe20007f1e0ff */
[----:B------:R-:W-:Y:S01]  /*1c2c0*/  IMAD R25, R4, 0x19a, RZ ;  /* 0x0000019a04197824 */ /* 0x000fe200078e02ff */
[----:B------:R-:W-:Y:S02]  /*1c2d0*/  PRMT R5, R99, 0x7632, R5 ;  /* 0x0000763263057816 */ /* 0x000fe40000000005 */
[----:B------:R-:W-:-:S02]  /*1c2e0*/  LEA.HI.X.SX32 R65, R24, R3, 0x1, P0 ;  /* 0x0000000318417211 */ /* 0x000fc400000f0eff */
[-C--:B------:R-:W-:Y:S01]  /*1c2f0*/  IADD3 R98, P0, R98, R2.reuse, RZ ;  /* 0x0000000262627210 */ /* 0x080fe20007f1e0ff */
[----:B------:R0:W-:Y:S01]  /*1c300*/  STG.E.U16 [R150.64], R99 ;  /* 0x0000006396007986 */ /* 0x0001e2000c101506 */
[C---:B------:R-:W-:Y:S02]  /*1c310*/  IMAD R24, R4.reuse, 0xcd, RZ ;  /* 0x000000cd04187824 */ /* 0x040fe400078e02ff */
[----:B------:R-:W-:Y:S01]  /*1c320*/  IMAD R112, R4, 0x19c, RZ ;  /* 0x0000019c04707824 */ /* 0x000fe200078e02ff */
[----:B------:R1:W-:Y:S01]  /*1c330*/  STG.E.U16 [R104.64], R5 ;  /* 0x0000000568007986 */ /* 0x0003e2000c101506 */
[-C--:B0-----:R-:W-:Y:S02]  /*1c340*/  LEA.HI.X.SX32 R99, R216, R3.reuse, 0x1, P0 ;  /* 0x00000003d8637211 */ /* 0x081fe400000f0eff */
[----:B-1----:R-:W-:Y:S01]  /*1c350*/  IADD3 R104, P0, R25, R2, RZ ;  /* 0x0000000219687210 */ /* 0x002fe20007f1e0ff */
[C---:B------:R-:W-:Y:S01]  /*1c360*/  IMAD R216, R4.reuse, 0xce, RZ ;  /* 0x000000ce04d87824 */ /* 0x040fe200078e02ff */
[----:B------:R-:W-:Y:S01]  /*1c370*/  PRMT R5, R59, 0x7632, R5 ;  /* 0x000076323b057816 */ /* 0x000fe20000000005 */
[----:B------:R-:W-:Y:S01]  /*1c380*/  IMAD R25, R4, 0x19e, RZ ;  /* 0x0000019e04197824 */ /* 0x000fe200078e02ff */
[----:B------:R-:W-:-:S02]  /*1c390*/  LEA.HI.X.SX32 R105, R24, R3, 0x1, P0 ;  /* 0x0000000318697211 */ /* 0x000fc400000f0eff */
[----:B------:R-:W-:Y:S01]  /*1c3a0*/  IADD3 R112, P0, R112, R2, RZ ;  /* 0x0000000270707210 */ /* 0x000fe20007f1e0ff */
[----:B------:R-:W-:Y:S01]  /*1c3b0*/  STG.E.U16 [R152.64], R59 ;  /* 0x0000003b98007986 */ /* 0x000fe2000c101506 */
[----:B------:R-:W-:Y:S02]  /*1c3c0*/  IMAD R24, R4, 0xcf, RZ ;  /* 0x000000cf04187824 */ /* 0x000fe400078e02ff */
[----:B------:R-:W-:Y:S01]  /*1c3d0*/  LEA.HI.X.SX32 R113, R216, R3, 0x1, P0 ;  /* 0x00000003d8717211 */ /* 0x000fe200000f0eff */
[----:B------:R0:W-:Y:S01]  /*1c3e0*/  STG.E.U16 [R60.64], R5 ;  /* 0x000000053c007986 */ /* 0x0001e2000c101506 */
[----:B------:R-:W-:-:S03]  /*1c3f0*/  IMAD R216, R4, 0xd0, RZ ;  /* 0x000000d004d87824 */ /* 0x000fc600078e02ff */
[----:B------:R-:W-:Y:S01]  /*1c400*/  STG.E.U16 [R154.64], R95 ;  /* 0x0000005f9a007986 */ /* 0x000fe2000c101506 */
[-C--:B0-----:R-:W-:Y:S01]  /*1c410*/  IADD3 R60, P0, R25, R2.reuse, RZ ;  /* 0x00000002193c7210 */ /* 0x081fe20007f1e0ff */
[----:B------:R-:W-:Y:S01]  /*1c420*/  IMAD R25, R4, 0x1a2, RZ ;  /* 0x000001a204197824 */ /* 0x000fe200078e02ff */
[----:B------:R-:W-:Y:S02]  /*1c430*/  PRMT R5, R95, 0x7632, R5 ;  /* 0x000076325f057816 */ /* 0x000fe40000000005 */
[-C--:B------:R-:W-:Y:S02]  /*1c440*/  LEA.HI.X.SX32 R61, R24, R3.reuse, 0x1, P0 ;  /* 0x00000003183d7211 */ /* 0x080fe400000f0eff */
[-C--:B------:R-:W-:Y:S01]  /*1c450*/  IADD3 R114, P0, R114, R2.reuse, RZ ;  /* 0x0000000272727210 */ /* 0x080fe20007f1e0ff */
[----:B------:R0:W-:Y:S01]  /*1c460*/  STG.E.U16 [R100.64], R5 ;  /* 0x0000000564007986 */ /* 0x0001e2000c101506 */
[----:B------:R-:W-:Y:S02]  /*1c470*/  IMAD R24, R4, 0xd1, RZ ;  /* 0x000000d104187824 */ /* 0x000fe400078e02ff */
[----:B------:R-:W-:Y:S01]  /*1c480*/  LEA.HI.X.SX32 R115, R216, R3, 0x1, P0 ;  /* 0x00000003d8737211 */ /* 0x000fe200000f0eff */
[C---:B------:R-:W-:Y:S01]  /*1c490*/  IMAD R216, R4.reuse, 0xd2, RZ ;  /* 0x000000d204d87824 */ /* 0x040fe200078e02ff */
[----:B0-----:R-:W-:Y:S01]  /*1c4a0*/  IADD3 R100, P0, R25, R2, RZ ;  /* 0x0000000219647210 */ /* 0x001fe20007f1e0ff */
[----:B------:R-:W-:Y:S01]  /*1c4b0*/  IMAD R25, R4, 0x1a6, RZ ;  /* 0x000001a604197824 */ /* 0x000fe200078e02ff */
[----:B------:R-:W-:-:S02]  /*1c4c0*/  PRMT R5, R91, 0x7632, R5 ;  /* 0x000076325b057816 */ /* 0x000fc40000000005 */
[-C--:B------:R-:W-:Y:S02]  /*1c4d0*/  LEA.HI.X.SX32 R101, R24, R3.reuse, 0x1, P0 ;  /* 0x0000000318657211 */ /* 0x080fe400000f0eff */
[-C--:B------:R-:W-:Y:S01]  /*1c4e0*/  IADD3 R132, P0, R132, R2.reuse, RZ ;  /* 0x0000000284847210 */ /* 0x080fe20007f1e0ff */
[----:B------:R-:W-:Y:S01]  /*1c4f0*/  STG.E.U16 [R156.64], R91 ;  /* 0x0000005b9c007986 */ /* 0x000fe2000c101506 */
[----:B------:R-:W-:Y:S02]  /*1c500*/  IMAD R24, R4, 0xd3, RZ ;  /* 0x000000d304187824 */ /* 0x000fe400078e02ff */
[----:B------:R-:W-:Y:S01]  /*1c510*/  LEA.HI.X.SX32 R133, R216, R3, 0x1, P0 ;  /* 0x00000003d8857211 */ /* 0x000fe200000f0eff */
[----:B------:R0:W-:Y:S01]  /*1c520*/  STG.E.U16 [R96.64], R5 ;  /* 0x0000000560007986 */ /* 0x0001e2000c101506 */
[----:B------:R-:W-:Y:S01]  /*1c530*/  IMAD R216, R4, 0xd4, RZ ;  /* 0x000000d404d87824 */ /* 0x000fe200078e02ff */
[----:B0-----:R-:W-:-:S04]  /*1c540*/  IADD3 R96, P0, R25, R2, RZ ;  /* 0x0000000219607210 */ /* 0x001fc80007f1e0ff */
[----:B------:R-:W-:Y:S02]  /*1c550*/  LEA.HI.X.SX32 R97, R24, R3, 0x1, P0 ;  /* 0x0000000318617211 */ /* 0x000fe400000f0eff */
[----:B------:R-:W-:Y:S01]  /*1c560*/  IADD3 R134, P0, R134, R2, RZ ;  /* 0x0000000286867210 */ /* 0x000fe20007f1e0ff */
[----:B------:R-:W-:-:S03]  /*1c570*/  IMAD R24, R4, 0xd5, RZ ;  /* 0x000000d504187824 */ /* 0x000fc600078e02ff */
[----:B------:R-:W-:Y:S02]  /*1c580*/  LEA.HI.X.SX32 R135, R216, R3, 0x1, P0 ;  /* 0x00000003d8877211 */ /* 0x000fe400000f0eff */
[----:B------:R-:W-:Y:S01]  /*1c590*/  IADD3 R136, P0, R136, R2, RZ ;  /* 0x0000000288887210 */ /* 0x000fe20007f1e0ff */
[----:B------:R-:W-:-:S03]  /*1c5a0*/  IMAD R216, R4, 0xd6, RZ ;  /* 0x000000d604d87824 */ /* 0x000fc600078e02ff */
[-C--:B------:R-:W-:Y:S02]  /*1c5b0*/  LEA.HI.X.SX32 R137, R24, R3.reuse, 0x1, P0 ;  /* 0x0000000318897211 */ /* 0x080fe400000f0eff */
[-C--:B------:R-:W-:Y:S01]  /*1c5c0*/  IADD3 R138, P0, R138, R2.reuse, RZ ;  /* 0x000000028a8a7210 */ /* 0x080fe20007f1e0ff */
[----:B------:R-:W0:Y:S03]  /*1c5d0*/  LDS.128 R24, [R108] ;  /* 0x000000006c187984 */ /* 0x000e260000000c00 */
[----:B------:R-:W-:Y:S02]  /*1c5e0*/  LEA.HI.X.SX32 R139, R216, R3, 0x1, P0 ;  /* 0x00000003d88b7211 */ /* 0x000fe400000f0eff */
[----:B------:R-:W-:Y:S02]  /*1c5f0*/  IADD3 R140, P0, R140, R2, RZ ;  /* 0x000000028c8c7210 */ /* 0x000fe40007f1e0ff */
[----:B------:R-:W-:-:S02]  /*1c600*/  PRMT R5, R87, 0x7632, R5 ;  /* 0x0000763257057816 */ /* 0x000fc40000000005 */
[-C--:B------:R-:W-:Y:S02]  /*1c610*/  LEA.HI.X.SX32 R141, R36, R3.reuse, 0x1, P0 ;  /* 0x00000003248d7211 */ /* 0x080fe400000f0eff */
[----:B------:R-:W1:Y:S01]  /*1c620*/  LDS.128 R36, [R252] ;  /* 0x00000000fc247984 */ /* 0x000e620000000c00 */
[----:B------:R-:W-:Y:S01]  /*1c630*/  IMAD R216, R4, 0xd8, RZ ;  /* 0x000000d804d87824 */ /* 0x000fe200078e02ff */
[-C--:B------:R-:W-:Y:S02]  /*1c640*/  IADD3 R142, P0, R142, R2.reuse, RZ ;  /* 0x000000028e8e7210 */ /* 0x080fe40007f1e0ff */
[----:B------:R-:W-:Y:S04]  /*1c650*/  STG.E.U16 [R158.64], R87 ;  /* 0x000000579e007986 */ /* 0x000fe8000c101506 */
[----:B------:R4:W-:Y:S01]  /*1c660*/  STG.E.U16 [R56.64], R5 ;  /* 0x0000000538007986 */ /* 0x0009e2000c101506 */
[-C--:B------:R-:W-:Y:S01]  /*1c670*/  LEA.HI.X.SX32 R143, R216, R3.reuse, 0x1, P0 ;  /* 0x00000003d88f7211 */ /* 0x080fe200000f0eff */
[----:B------:R-:W-:Y:S01]  /*1c680*/  IMAD R146, R4, 0x1b4, RZ ;  /* 0x000001b404927824 */ /* 0x000fe200078e02ff */
[-C--:B------:R-:W-:Y:S01]  /*1c690*/  IADD3 R144, P0, R144, R2.reuse, RZ ;  /* 0x0000000290907210 */ /* 0x080fe20007f1e0ff */
[----:B------:R-:W-:Y:S01]  /*1c6a0*/  STG.E.U16 [R160.64], R83 ;  /* 0x00000053a0007986 */ /* 0x000fe2000c101506 */
[C---:B------:R-:W-:Y:S01]  /*1c6b0*/  IMAD R216, R4.reuse, 0xda, RZ ;  /* 0x000000da04d87824 */ /* 0x040fe200078e02ff */
[----:B----4-:R-:W-:Y:S01]  /*1c6c0*/  PRMT R5, R83, 0x7632, R5 ;  /* 0x0000763253057816 */ /* 0x010fe20000000005 */
[----:B------:R-:W-:Y:S01]  /*1c6d0*/  IMAD R148, R4, 0x1b6, RZ ;  /* 0x000001b604947824 */ /* 0x000fe200078e02ff */
[----:B------:R-:W-:Y:S01]  /*1c6e0*/  LEA.HI.X.SX32 R145, R44, R3, 0x1, P0 ;  /* 0x000000032c917211 */ /* 0x000fe200000f0eff */
[----:B------:R-:W-:Y:S01]  /*1c6f0*/  IMAD R150, R4, 0x1b8, RZ ;  /* 0x000001b804967824 */ /* 0x000fe200078e02ff */
[----:B------:R-:W-:Y:S01]  /*1c700*/  LDS.128 R56, [R108+0x800] ;  /* 0x000800006c387984 */ /* 0x000fe20000000c00 */
[----:B------:R-:W-:-:S03]  /*1c710*/  IADD3 R146, P0, R146, R2, RZ ;  /* 0x0000000292927210 */ /* 0x000fc60007f1e0ff */
[----:B------:R4:W-:Y:S01]  /*1c720*/  STG.E.U16 [R92.64], R5 ;  /* 0x000000055c007986 */ /* 0x0009e2000c101506 */
[----:B------:R-:W-:-:S03]  /*1c730*/  LEA.HI.X.SX32 R147, R216, R3, 0x1, P0 ;  /* 0x00000003d8937211 */ /* 0x000fc600000f0eff */
[----:B------:R-:W-:Y:S01]  /*1c740*/  STG.E.U16 [R162.64], R79 ;  /* 0x0000004fa2007986 */ /* 0x000fe2000c101506 */
[----:B------:R-:W-:-:S03]  /*1c750*/  IADD3 R148, P0, R148, R2, RZ ;  /* 0x0000000294947210 */ /* 0x000fc60007f1e0ff */
[----:B------:R-:W0:Y:S01]  /*1c760*/  LDS.128 R44, [R233] ;  /* 0x00000000e92c7984 */ /* 0x000e220000000c00 */
[----:B----4-:R-:W-:Y:S01]  /*1c770*/  PRMT R5, R79, 0x7632, R5 ;  /* 0x000076324f057816 */ /* 0x010fe20000000005 */
[----:B------:R-:W-:Y:S02]  /*1c780*/  IMAD R152, R4, 0x1ba, RZ ;  /* 0x000001ba04987824 */ /* 0x000fe400078e02ff */
[----:B------:R-:W-:Y:S04]  /*1c790*/  LDS.128 R92, [R231+0x1000] ;  /* 0x00100000e75c7984 */ /* 0x000fe80000000c00 */
[----:B------:R4:W-:Y:S01]  /*1c7a0*/  STG.E.U16 [R88.64], R5 ;  /* 0x0000000558007986 */ /* 0x0009e2000c101506 */
[----:B------:R-:W-:-:S03]  /*1c7b0*/  LEA.HI.X.SX32 R149, R52, R3, 0x1, P0 ;  /* 0x0000000334957211 */ /* 0x000fc600000f0eff */
[----:B------:R-:W-:Y:S01]  /*1c7c0*/  STG.E.U16 [R164.64], R75 ;  /* 0x0000004ba4007986 */ /* 0x000fe2000c101506 */
[----:B------:R-:W-:Y:S01]  /*1c7d0*/  IMAD R216, R4, 0xdc, RZ ;  /* 0x000000dc04d87824 */ /* 0x000fe200078e02ff */
[----:B----4-:R-:W-:Y:S02]  /*1c7e0*/  PRMT R5, R75, 0x7632, R5 ;  /* 0x000076324b057816 */ /* 0x010fe40000000005 */
[----:B------:R-:W4:Y:S01]  /*1c7f0*/  LDS.128 R52, [R231] ;  /* 0x00000000e7347984 */ /* 0x000f220000000c00 */
[----:B------:R-:W-:-:S03]  /*1c800*/  IADD3 R150, P0, R150, R2, RZ ;  /* 0x0000000296967210 */ /* 0x000fc60007f1e0ff */
[----:B------:R1:W-:Y:S01]  /*1c810*/  STG.E.U16 [R84.64], R5 ;  /* 0x0000000554007986 */ /* 0x0003e2000c101506 */
[----:B------:R-:W-:-:S03]  /*1c820*/  LEA.HI.X.SX32 R151, R216, R3, 0x1, P0 ;  /* 0x00000003d8977211 */ /* 0x000fc600000f0eff */
[----:B------:R-:W-:Y:S01]  /*1c830*/  STG.E.U16 [R166.64], R71 ;  /* 0x00000047a6007986 */ /* 0x000fe2000c101506 */
[C---:B------:R-:W-:Y:S02]  /*1c840*/  IMAD R154, R4.reuse, 0x1bc, RZ ;  /* 0x000001bc049a7824 */ /* 0x040fe400078e02ff */
[C---:B------:R-:W-:Y:S01]  /*1c850*/  IMAD R156, R4.reuse, 0x1be, RZ ;  /* 0x000001be049c7824 */ /* 0x040fe200078e02ff */
[----:B------:R-:W-:Y:S01]  /*1c860*/  LDS.128 R88, [R233+0x1000] ;  /* 0x00100000e9587984 */ /* 0x000fe20000000c00 */
[----:B-1----:R-:W-:Y:S01]  /*1c870*/  PRMT R5, R71, 0x7632, R5 ;  /* 0x0000763247057816 */ /* 0x002fe20000000005 */
[----:B------:R-:W-:Y:S01]  /*1c880*/  IMAD R158, R4, 0x1c0, RZ ;  /* 0x000001c0049e7824 */ /* 0x000fe200078e02ff */
[----:B------:R-:W-:Y:S01]  /*1c890*/  IADD3 R152, P0, R152, R2, RZ ;  /* 0x0000000298987210 */ /* 0x000fe20007f1e0ff */
[C---:B------:R-:W-:Y:S01]  /*1c8a0*/  IMAD R160, R4.reuse, 0x1c2, RZ ;  /* 0x000001c204a07824 */ /* 0x040fe200078e02ff */
[----:B------:R-:W-:Y:S04]  /*1c8b0*/  LDS.128 R84, [R108+0x1000] ;  /* 0x001000006c547984 */ /* 0x000fe80000000c00 */
[----:B------:R1:W-:Y:S01]  /*1c8c0*/  STG.E.U16 [R168.64], R5 ;  /* 0x00000005a8007986 */ /* 0x0003e2000c101506 */
[----:B------:R-:W-:-:S03]  /*1c8d0*/  IMAD R216, R4, 0xde, RZ ;  /* 0x000000de04d87824 */ /* 0x000fc600078e02ff */
[----:B0-----:R0:W-:Y:S01]  /*1c8e0*/  STG.E.U16 [R80.64], R24 ;  /* 0x0000001850007986 */ /* 0x0011e2000c101506 */
[C---:B------:R-:W-:Y:S02]  /*1c8f0*/  IMAD R162, R4.reuse, 0x1c4, RZ ;  /* 0x000001c404a27824 */ /* 0x040fe400078e02ff */
[C---:B------:R-:W-:Y:S01]  /*1c900*/  IMAD R164, R4.reuse, 0x1c6, RZ ;  /* 0x000001c604a47824 */ /* 0x040fe200078e02ff */
[----:B------:R-:W-:Y:S01]  /*1c910*/  LDS.128 R80, [R233+0x800] ;  /* 0x00080000e9507984 */ /* 0x000fe20000000c00 */
[----:B-1----:R-:W-:Y:S01]  /*1c920*/  IMAD R5, R4, 0xdd, RZ ;  /* 0x000000dd04057824 */ /* 0x002fe200078e02ff */
[----:B0-----:R-:W-:-:S04]  /*1c930*/  PRMT R24, R24, 0x7632, R24 ;  /* 0x0000763218187816 */ /* 0x001fc80000000018 */
[-C--:B------:R-:W-:Y:S02]  /*1c940*/  LEA.HI.X.SX32 R153, R5, R3.reuse, 0x1, P0 ;  /* 0x0000000305997211 */ /* 0x080fe400000f0eff */
[-C--:B------:R-:W-:Y:S01]  /*1c950*/  IADD3 R154, P0, R154, R2.reuse, RZ ;  /* 0x000000029a9a7210 */ /* 0x080fe20007f1e0ff */
[----:B------:R-:W-:Y:S01]  /*1c960*/  STG.E.U16 [R130.64], R24 ;  /* 0x0000001882007986 */ /* 0x000fe2000c101506 */
[----:B------:R-:W-:Y:S02]  /*1c970*/  IMAD R5, R4, 0xdf, RZ ;  /* 0x000000df04057824 */ /* 0x000fe400078e02ff */
[-C--:B------:R-:W-:Y:S01]  /*1c980*/  LEA.HI.X.SX32 R155, R216, R3.reuse, 0x1, P0 ;  /* 0x00000003d89b7211 */ /* 0x080fe200000f0eff */
[----:B------:R0:W-:Y:S01]  /*1c990*/  STG.E.U16 [R128.64], R36 ;  /* 0x0000002480007986 */ /* 0x0001e2000c101506 */
[-C--:B------:R-:W-:Y:S01]  /*1c9a0*/  IADD3 R156, P0, R156, R2.reuse, RZ ;  /* 0x000000029c9c7210 */ /* 0x080fe20007f1e0ff */
[C---:B------:R-:W-:Y:S02]  /*1c9b0*/  IMAD R216, R4.reuse, 0xe0, RZ ;  /* 0x000000e004d87824 */ /* 0x040fe400078e02ff */
[C---:B------:R-:W-:Y:S01]  /*1c9c0*/  IMAD R166, R4.reuse, 0x1c8, RZ ;  /* 0x000001c804a67824 */ /* 0x040fe200078e02ff */
[-C--:B------:R-:W-:Y:S01]  /*1c9d0*/  LEA.HI.X.SX32 R157, R5, R3.reuse, 0x1, P0 ;  /* 0x00000003059d7211 */ /* 0x080fe200000f0eff */
[----:B------:R-:W-:Y:S01]  /*1c9e0*/  IMAD R168, R4, 0x1ca, RZ ;  /* 0x000001ca04a87824 */ /* 0x000fe200078e02ff */
[----:B0-----:R-:W-:Y:S01]  /*1c9f0*/  PRMT R36, R36, 0x7632, R36 ;  /* 0x0000763224247816 */ /* 0x001fe20000000024 */
[----:B------:R-:W-:Y:S01]  /*1ca00*/  IMAD R217, R4, 0xf0, RZ ;  /* 0x000000f004d97824 */ /* 0x000fe200078e02ff */
[----:B------:R-:W-:Y:S01]  /*1ca10*/  IADD3 R158, P0, R158, R2, RZ ;  /* 0x000000029e9e7210 */ /* 0x000fe20007f1e0ff */
[C---:B------:R-:W-:Y:S01]  /*1ca20*/  IMAD R109, R4.reuse, 0x1e2, RZ ;  /* 0x000001e2046d7824 */ /* 0x040fe200078e02ff */
[----:B------:R-:W-:Y:S04]  /*1ca30*/  LDS.128 R128, [R231+0x1800] ;  /* 0x00180000e7807984 */ /* 0x000fe80000000c00 */
[----:B------:R-:W-:Y:S04]  /*1ca40*/  STG.E.U16 [R76.64], R36 ;  /* 0x000000244c007986 */ /* 0x000fe8000c101506 */
[----:B------:R-:W0:Y:S01]  /*1ca50*/  LDS.128 R76, [R252+0x800] ;  /* 0x00080000fc4c7984 */ /* 0x000e220000000c00 */
[----:B------:R-:W-:Y:S01]  /*1ca60*/  IMAD R5, R4, 0xe1, RZ ;  /* 0x000000e104057824 */ /* 0x000fe200078e02ff */
[----:B------:R-:W-:-:S02]  /*1ca70*/  LEA.HI.X.SX32 R159, R216, R3, 0x1, P0 ;  /* 0x00000003d89f7211 */ /* 0x000fc400000f0eff */
[-C--:B------:R-:W-:Y:S01]  /*1ca80*/  IADD3 R160, P0, R160, R2.reuse, RZ ;  /* 0x00000002a0a07210 */ /* 0x080fe20007f1e0ff */
[----:B------:R-:W-:Y:S01]  /*1ca90*/  IMAD R216, R4, 0xe2, RZ ;  /* 0x000000e204d87824 */ /* 0x000fe200078e02ff */
[----:B------:R1:W-:Y:S02]  /*1caa0*/  STG.E.U16 [R170.64], R44 ;  /* 0x0000002caa007986 */ /* 0x0003e4000c101506 */
[----:B------:R-:W-:Y:S02]  /*1cab0*/  LEA.HI.X.SX32 R161, R5, R3, 0x1, P0 ;  /* 0x0000000305a17211 */ /* 0x000fe400000f0eff */
[----:B------:R-:W-:Y:S01]  /*1cac0*/  IADD3 R162, P0, R162, R2, RZ ;  /* 0x00000002a2a27210 */ /* 0x000fe20007f1e0ff */
[----:B------:R-:W-:-:S03]  /*1cad0*/  IMAD R5, R4, 0xe3, RZ ;  /* 0x000000e304057824 */ /* 0x000fc600078e02ff */
[-C--:B------:R-:W-:Y:S02]  /*1cae0*/  LEA.HI.X.SX32 R163, R216, R3.reuse, 0x1, P0 ;  /* 0x00000003d8a37211 */ /* 0x080fe400000f0eff */
[----:B-1----:R-:W-:Y:S02]  /*1caf0*/  PRMT R44, R44, 0x7632, R44 ;  /* 0x000076322c2c7816 */ /* 0x002fe4000000002c */
[----:B------:R-:W-:Y:S01]  /*1cb00*/  IADD3 R164, P0, R164, R2, RZ ;  /* 0x00000002a4a47210 */ /* 0x000fe20007f1e0ff */
[----:B------:R-:W-:Y:S02]  /*1cb10*/  IMAD R216, R4, 0xe4, RZ ;  /* 0x000000e404d87824 */ /* 0x000fe400078e02ff */
[----:B------:R-:W-:Y:S01]  /*1cb20*/  STG.E.U16 [R172.64], R44 ;  /* 0x0000002cac007986 */ /* 0x000fe2000c101506 */
[----:B------:R-:W-:-:S03]  /*1cb30*/  LEA.HI.X.SX32 R165, R5, R3, 0x1, P0 ;  /* 0x0000000305a57211 */ /* 0x000fc600000f0eff */
[----:B----4-:R1:W-:Y:S01]  /*1cb40*/  STG.E.U16 [R72.64], R52 ;  /* 0x0000003448007986 */ /* 0x0103e2000c101506 */
[----:B------:R-:W-:-:S03]  /*1cb50*/  IADD3 R166, P0, R166, R2, RZ ;  /* 0x00000002a6a67210 */ /* 0x000fc60007f1e0ff */
[----:B------:R-:W4:Y:S01]  /*1cb60*/  LDS.128 R72, [R231+0x800] ;  /* 0x00080000e7487984 */ /* 0x000f220000000c00 */
[----:B------:R-:W-:Y:S01]  /*1cb70*/  IMAD R5, R4, 0xe5, RZ ;  /* 0x000000e504057824 */ /* 0x000fe200078e02ff */
[-C--:B------:R-:W-:Y:S01]  /*1cb80*/  LEA.HI.X.SX32 R167, R216, R3.reuse, 0x1, P0 ;  /* 0x00000003d8a77211 */ /* 0x080fe200000f0eff */
[----:B------:R-:W-:Y:S01]  /*1cb90*/  IMAD R170, R4, 0x1cc, RZ ;  /* 0x000001cc04aa7824 */ /* 0x000fe200078e02ff */
[-C--:B------:R-:W-:Y:S01]  /*1cba0*/  IADD3 R168, P0, R168, R2.reuse, RZ ;  /* 0x00000002a8a87210 */ /* 0x080fe20007f1e0ff */
[----:B------:R-:W-:Y:S01]  /*1cbb0*/  IMAD R216, R4, 0xe6, RZ ;  /* 0x000000e604d87824 */ /* 0x000fe200078e02ff */
[----:B-1----:R-:W-:Y:S01]  /*1cbc0*/  PRMT R52, R52, 0x7632, R52 ;  /* 0x0000763234347816 */ /* 0x002fe20000000034 */
[----:B------:R-:W-:Y:S01]  /*1cbd0*/  IMAD R172, R4, 0x1ce, RZ ;  /* 0x000001ce04ac7824 */ /* 0x000fe200078e02ff */
[----:B------:R-:W-:Y:S02]  /*1cbe0*/  LEA.HI.X.SX32 R169, R5, R3, 0x1, P0 ;  /* 0x0000000305a97211 */ /* 0x000fe400000f0eff */
[----:B------:R-:W-:Y:S01]  /*1cbf0*/  IADD3 R170, P0, R170, R2, RZ ;  /* 0x00000002aaaa7210 */ /* 0x000fe20007f1e0ff */
[----:B------:R1:W-:Y:S01]  /*1cc00*/  STG.E.U16 [R174.64], R52 ;  /* 0x00000034ae007986 */ /* 0x0003e2000c101506 */
[----:B------:R-:W-:-:S02]  /*1cc10*/  IMAD R5, R4, 0xe7, RZ ;  /* 0x000000e704057824 */ /* 0x000fc400078e02ff */
[-C--:B------:R-:W-:Y:S01]  /*1cc20*/  LEA.HI.X.SX32 R171, R216, R3.reuse, 0x1, P0 ;  /* 0x00000003d8ab7211 */ /* 0x080fe200000f0eff */
[----:B------:R0:W-:Y:S01]  /*1cc30*/  STG.E.U16 [R178.64], R56 ;  /* 0x00000038b2007986 */ /* 0x0001e2000c101506 */
[-C--:B------:R-:W-:Y:S01]  /*1cc40*/  IADD3 R172, P0, R172, R2.reuse, RZ ;  /* 0x00000002acac7210 */ /* 0x080fe20007f1e0ff */
[C---:B------:R-:W-:Y:S02]  /*1cc50*/  IMAD R216, R4.reuse, 0xe8, RZ ;  /* 0x000000e804d87824 */ /* 0x040fe400078e02ff */
[----:B-1----:R-:W-:Y:S01]  /*1cc60*/  IMAD R174, R4, 0x1d0, RZ ;  /* 0x000001d004ae7824 */ /* 0x002fe200078e02ff */
[----:B0-----:R-:W-:Y:S02]  /*1cc70*/  PRMT R56, R56, 0x7632, R56 ;  /* 0x0000763238387816 */ /* 0x001fe40000000038 */
[----:B------:R-:W-:Y:S02]  /*1cc80*/  LEA.HI.X.SX32 R173, R5, R3, 0x1, P0 ;  /* 0x0000000305ad7211 */ /* 0x000fe400000f0eff */
[----:B------:R-:W-:Y:S01]  /*1cc90*/  IADD3 R174, P0, R174, R2, RZ ;  /* 0x00000002aeae7210 */ /* 0x000fe20007f1e0ff */
[----:B------:R0:W-:Y:S04]  /*1cca0*/  STG.E.U16 [R176.64], R56 ;  /* 0x00000038b0007986 */ /* 0x0001e8000c101506 */
[----:B------:R1:W-:Y:S01]  /*1ccb0*/  STG.E.U16 [R68.64], R76 ;  /* 0x0000004c44007986 */ /* 0x0003e2000c101506 */
[----:B------:R-:W-:-:S03]  /*1ccc0*/  IMAD R5, R4, 0xe9, RZ ;  /* 0x000000e904057824 */ /* 0x000fc600078e02ff */
[----:B------:R1:W2:Y:S01]  /*1ccd0*/  LDS.128 R68, [R252+0x1000] ;  /* 0x00100000fc447984 */ /* 0x0002a20000000c00 */
[----:B0-----:R-:W-:Y:S01]  /*1cce0*/  IMAD R176, R4, 0x1d2, RZ ;  /* 0x000001d204b07824 */ /* 0x001fe200078e02ff */
[-C--:B------:R-:W-:Y:S01]  /*1ccf0*/  LEA.HI.X.SX32 R175, R216, R3.reuse, 0x1, P0 ;  /* 0x00000003d8af7211 */ /* 0x080fe200000f0eff */
[----:B------:R-:W-:Y:S01]  /*1cd00*/  IMAD R178, R4, 0x1d4, RZ ;  /* 0x000001d404b27824 */ /* 0x000fe200078e02ff */
[----:B------:R-:W3:Y:S01]  /*1cd10*/  LDL.LU R56, [R1+0x1dc] ;  /* 0x0001dc0001387983 */ /* 0x000ee20000300800 */
[----:B-1----:R-:W-:Y:S02]  /*1cd20*/  PRMT R76, R76, 0x7632, R76 ;  /* 0x000076324c4c7816 */ /* 0x002fe4000000004c */
[----:B------:R-:W-:Y:S01]  /*1cd30*/  IADD3 R176, P0, R176, R2, RZ ;  /* 0x00000002b0b07210 */ /* 0x000fe20007f1e0ff */
[C---:B------:R-:W-:Y:S02]  /*1cd40*/  IMAD R216, R4.reuse, 0xea, RZ ;  /* 0x000000ea04d87824 */ /* 0x040fe400078e02ff */
[----:B------:R-:W-:Y:S01]  /*1cd50*/  IMAD R205, R4, 0xf2, RZ ;  /* 0x000000f204cd7824 */ /* 0x000fe200078e02ff */
[----:B------:R0:W-:Y:S01]  /*1cd60*/  STG.E.U16 [R180.64], R76 ;  /* 0x0000004cb4007986 */ /* 0x0001e2000c101506 */
[----:B------:R-:W-:-:S02]  /*1cd70*/  LEA.HI.X.SX32 R177, R5, R3, 0x1, P0 ;  /* 0x0000000305b17211 */ /* 0x000fc400000f0eff */
[-C--:B------:R-:W-:Y:S01]  /*1cd80*/  IADD3 R178, P0, R178, R2.reuse, RZ ;  /* 0x00000002b2b27210 */ /* 0x080fe20007f1e0ff */
[----:B------:R1:W-:Y:S01]  /*1cd90*/  STG.E.U16 [R182.64], R80 ;  /* 0x00000050b6007986 */ /* 0x0003e2000c101506 */
[----:B------:R-:W-:Y:S02]  /*1cda0*/  IMAD R5, R4, 0xeb, RZ ;  /* 0x000000eb04057824 */ /* 0x000fe400078e02ff */
[-C--:B------:R-:W-:Y:S01]  /*1cdb0*/  LEA.HI.X.SX32 R179, R216, R3.reuse, 0x1, P0 ;  /* 0x00000003d8b37211 */ /* 0x080fe200000f0eff */
[C---:B------:R-:W-:Y:S02]  /*1cdc0*/  IMAD R214, R4.reuse, 0x1e6, RZ ;  /* 0x000001e604d67824 */ /* 0x040fe400078e02ff */
[C---:B------:R-:W-:Y:S02]  /*1cdd0*/  IMAD R212, R4.reuse, 0x1e8, RZ ;  /* 0x000001e804d47824 */ /* 0x040fe400078e02ff */
[C---:B------:R-:W-:Y:S01]  /*1cde0*/  IMAD R206, R4.reuse, 0x1ea, RZ ;  /* 0x000001ea04ce7824 */ /* 0x040fe200078e02ff */
[----:B------:R-:W2:Y:S01]  /*1cdf0*/  S2R R252, SR_TID.X ;  /* 0x0000000000fc7919 */ /* 0x000ea20000002100 */
[----:B0-----:R-:W-:Y:S01]  /*1ce00*/  IMAD R180, R4, 0x1d6, RZ ;  /* 0x000001d604b47824 */ /* 0x001fe200078e02ff */
[----:B-1----:R-:W-:Y:S01]  /*1ce10*/  PRMT R80, R80, 0x7632, R80 ;  /* 0x0000763250507816 */ /* 0x002fe20000000050 */
[----:B------:R-:W-:Y:S01]  /*1ce20*/  IMAD R182, R4, 0x1d8, RZ ;  /* 0x000001d804b67824 */ /* 0x000fe200078e02ff */
[----:B------:R-:W3:Y:S02]  /*1ce30*/  LDL.LU R44, [R1+0x160] ;  /* 0x00016000012c7983 */ /* 0x000ee40000300800 */
[----:B------:R-:W-:Y:S01]  /*1ce40*/  IADD3 R180, P0, R180, R2, RZ ;  /* 0x00000002b4b47210 */ /* 0x000fe20007f1e0ff */
[----:B------:R-:W-:Y:S01]  /*1ce50*/  IMAD R216, R4, 0xec, RZ ;  /* 0x000000ec04d87824 */ /* 0x000fe200078e02ff */
[----:B------:R-:W-:Y:S02]  /*1ce60*/  STG.E.U16 [R186.64], R80 ;  /* 0x00000050ba007986 */ /* 0x000fe4000c101506 */
[----:B------:R-:W-:-:S02]  /*1ce70*/  LEA.HI.X.SX32 R181, R5, R3, 0x1, P0 ;  /* 0x0000000305b57211 */ /* 0x000fc400000f0eff */
[-C--:B------:R-:W-:Y:S01]  /*1ce80*/  IADD3 R182, P0, R182, R2.reuse, RZ ;  /* 0x00000002b6b67210 */ /* 0x080fe20007f1e0ff */
[----:B----4-:R0:W-:Y:S01]  /*1ce90*/  STG.E.U16 [R184.64], R72 ;  /* 0x00000048b8007986 */ /* 0x0101e2000c101506 */
[----:B------:R-:W-:Y:S02]  /*1cea0*/  IMAD R5, R4, 0xed, RZ ;  /* 0x000000ed04057824 */ /* 0x000fe400078e02ff */
[----:B------:R-:W-:Y:S01]  /*1ceb0*/  LEA.HI.X.SX32 R183, R216, R3, 0x1, P0 ;  /* 0x00000003d8b77211 */ /* 0x000fe200000f0eff */
[C---:B------:R-:W-:Y:S01]  /*1cec0*/  IMAD R210, R4.reuse, 0x1ec, RZ ;  /* 0x000001ec04d27824 */ /* 0x040fe200078e02ff */
[----:B------:R-:W4:Y:S01]  /*1ced0*/  LDL.LU.64 R246, [R1+0x90] ;  /* 0x0000900001f67983 */ /* 0x000f220000300a00 */
[----:B0-----:R-:W-:Y:S01]  /*1cee0*/  IMAD R184, R4, 0x1da, RZ ;  /* 0x000001da04b87824 */ /* 0x001fe200078e02ff */
[----:B------:R-:W-:Y:S01]  /*1cef0*/  PRMT R72, R72, 0x7632, R72 ;  /* 0x0000763248487816 */ /* 0x000fe20000000048 */
[----:B------:R-:W-:Y:S01]  /*1cf00*/  IMAD R186, R4, 0x1dc, RZ ;  /* 0x000001dc04ba7824 */ /* 0x000fe200078e02ff */
[----:B------:R-:W4:Y:S02]  /*1cf10*/  LDL.LU.64 R248, [R1+0x88] ;  /* 0x0000880001f87983 */ /* 0x000f240000300a00 */
[----:B------:R-:W-:-:S02]  /*1cf20*/  IADD3 R184, P0, R184, R2, RZ ;  /* 0x00000002b8b87210 */ /* 0x000fc40007f1e0ff */
[----:B------:R0:W-:Y:S01]  /*1cf30*/  STG.E.U16 [R188.64], R72 ;  /* 0x00000048bc007986 */ /* 0x0001e2000c101506 */
[----:B------:R-:W-:Y:S01]  /*1cf40*/  IMAD R216, R4, 0xee, RZ ;  /* 0x000000ee04d87824 */ /* 0x000fe200078e02ff */
[-C--:B------:R-:W-:Y:S02]  /*1cf50*/  LEA.HI.X.SX32 R185, R5, R3.reuse, 0x1, P0 ;  /* 0x0000000305b97211 */ /* 0x080fe400000f0eff */
[----:B------:R1:W-:Y:S01]  /*1cf60*/  STG.E.U16 [R192.64], R84 ;  /* 0x00000054c0007986 */ /* 0x0003e2000c101506 */
[-C--:B------:R-:W-:Y:S01]  /*1cf70*/  IADD3 R186, P0, R186, R2.reuse, RZ ;  /* 0x00000002baba7210 */ /* 0x080fe20007f1e0ff */
[C---:B------:R-:W-:Y:S02]  /*1cf80*/  IMAD R5, R4.reuse, 0xef, RZ ;  /* 0x000000ef04057824 */ /* 0x040fe400078e02ff */
[C---:B------:R-:W-:Y:S01]  /*1cf90*/  IMAD R208, R4.reuse, 0x1ee, RZ ;  /* 0x000001ee04d07824 */ /* 0x040fe200078e02ff */
[----:B------:R-:W4:Y:S01]  /*1cfa0*/  LDL.LU.64 R250, [R1+0x80] ;  /* 0x0000800001fa7983 */ /* 0x000f220000300a00 */
[----:B0-----:R-:W-:Y:S01]  /*1cfb0*/  IMAD R188, R4, 0x1de, RZ ;  /* 0x000001de04bc7824 */ /* 0x001fe200078e02ff */
[----:B-1----:R-:W-:Y:S01]  /*1cfc0*/  PRMT R84, R84, 0x7632, R84 ;  /* 0x0000763254547816 */ /* 0x002fe20000000054 */
[----:B------:R-:W-:Y:S01]  /*1cfd0*/  IMAD R204, R4, 0x1f0, RZ ;  /* 0x000001f004cc7824 */ /* 0x000fe200078e02ff */
[-C--:B------:R-:W-:Y:S01]  /*1cfe0*/  LEA.HI.X.SX32 R187, R216, R3.reuse, 0x1, P0 ;  /* 0x00000003d8bb7211 */ /* 0x080fe200000f0eff */
[----:B------:R-:W-:Y:S01]  /*1cff0*/  IMAD R230, R4, 0xf8, RZ ;  /* 0x000000f804e67824 */ /* 0x000fe200078e02ff */
[----:B------:R-:W-:Y:S01]  /*1d000*/  IADD3 R188, P0, R188, R2, RZ ;  /* 0x00000002bcbc7210 */ /* 0x000fe20007f1e0ff */
[----:B------:R0:W-:Y:S03]  /*1d010*/  STG.E.U16 [R190.64], R84 ;  /* 0x00000054be007986 */ /* 0x0001e6000c101506 */
[----:B------:R-:W-:Y:S01]  /*1d020*/  LEA.HI.X.SX32 R189, R5, R3, 0x1, P0 ;  /* 0x0000000305bd7211 */ /* 0x000fe200000f0eff */
[----:B--2---:R1:W-:Y:S01]  /*1d030*/  STG.E.U16 [R194.64], R68 ;  /* 0x00000044c2007986 */ /* 0x0043e2000c101506 */
[----:B------:R-:W-:-:S03]  /*1d040*/  IMAD R24, R4, 0xfb, RZ ;  /* 0x000000fb04187824 */ /* 0x000fc600078e02ff */
[----:B------:R-:W2:Y:S01]  /*1d050*/  LDL.LU.64 R238, [R1+0x78] ;  /* 0x0000780001ee7983 */ /* 0x000ea20000300a00 */
[----:B0-----:R-:W-:-:S03]  /*1d060*/  IMAD R190, R4, 0x1e0, RZ ;  /* 0x000001e004be7824 */ /* 0x001fc600078e02ff */
[----:B------:R-:W2:Y:S02]  /*1d070*/  LDL.LU.64 R236, [R1+0x70] ;  /* 0x0000700001ec7983 */ /* 0x000ea40000300a00 */
[-C--:B------:R-:W-:Y:S02]  /*1d080*/  IADD3 R190, P0, R190, R2.reuse, RZ ;  /* 0x00000002bebe7210 */ /* 0x080fe40007f1e0ff */
[----:B-1----:R-:W-:Y:S01]  /*1d090*/  PRMT R68, R68, 0x7632, R68 ;  /* 0x0000763244447816 */ /* 0x002fe20000000044 */
[C---:B------:R-:W-:Y:S01]  /*1d0a0*/  IMAD R5, R4.reuse, 0xf1, RZ ;  /* 0x000000f104057824 */ /* 0x040fe200078e02ff */
[-C--:B------:R-:W-:Y:S01]  /*1d0b0*/  LEA.HI.X.SX32 R191, R217, R3.reuse, 0x1, P0 ;  /* 0x00000003d9bf7211 */ /* 0x080fe200000f0eff */
[----:B------:R-:W-:Y:S01]  /*1d0c0*/  IMAD R216, R4, 0x1e4, RZ ;  /* 0x000001e404d87824 */ /* 0x000fe200078e02ff */
[-C--:B------:R-:W-:Y:S01]  /*1d0d0*/  IADD3 R108, P0, R109, R2.reuse, RZ ;  /* 0x000000026d6c7210 */ /* 0x080fe20007f1e0ff */
[----:B------:R-:W-:Y:S03]  /*1d0e0*/  STG.E.U16 [R124.64], R68 ;  /* 0x000000447c007986 */ /* 0x000fe6000c101506 */
[----:B------:R-:W-:Y:S01]  /*1d0f0*/  LEA.HI.X.SX32 R109, R5, R3, 0x1, P0 ;  /* 0x00000003056d7211 */ /* 0x000fe200000f0eff */
[----:B------:R0:W-:Y:S01]  /*1d100*/  STG.E.U16 [R126.64], R88 ;  /* 0x000000587e007986 */ /* 0x0001e2000c101506 */
[----:B------:R-:W-:Y:S01]  /*1d110*/  IADD3 R216, P0, R216, R2, RZ ;  /* 0x00000002d8d87210 */ /* 0x000fe20007f1e0ff */
[----:B------:R-:W-:-:S02]  /*1d120*/  IMAD R5, R4, 0xf3, RZ ;  /* 0x000000f304057824 */ /* 0x000fc400078e02ff */
[----:B------:R-:W1:Y:S01]  /*1d130*/  LDS.128 R124, [R233+0x1800] ;  /* 0x00180000e97c7984 */ /* 0x000e620000000c00 */
[----:B------:R-:W-:Y:S02]  /*1d140*/  LEA.HI.X.SX32 R217, R205, R3, 0x1, P0 ;  /* 0x00000003cdd97211 */ /* 0x000fe400000f0eff */
[----:B0-----:R-:W-:Y:S02]  /*1d150*/  PRMT R88, R88, 0x7632, R88 ;  /* 0x0000763258587816 */ /* 0x001fe40000000058 */
[----:B------:R-:W-:-:S03]  /*1d160*/  IADD3 R214, P0, R214, R2, RZ ;  /* 0x00000002d6d67210 */ /* 0x000fc60007f1e0ff */
[----:B------:R-:W-:Y:S04]  /*1d170*/  STG.E.U16 [R196.64], R88 ;  /* 0x00000058c4007986 */ /* 0x000fe8000c101506 */
[----:B------:R0:W-:Y:S01]  /*1d180*/  STG.E.U16 [R200.64], R92 ;  /* 0x0000005cc8007986 */ /* 0x0001e2000c101506 */
[-C--:B------:R-:W-:Y:S01]  /*1d190*/  LEA.HI.X.SX32 R215, R5, R3.reuse, 0x1, P0 ;  /* 0x0000000305d77211 */ /* 0x080fe200000f0eff */
[----:B------:R-:W-:Y:S01]  /*1d1a0*/  IMAD R205, R4, 0xf4, RZ ;  /* 0x000000f404cd7824 */ /* 0x000fe200078e02ff */
[----:B------:R-:W-:Y:S01]  /*1d1b0*/  IADD3 R212, P0, R212, R2, RZ ;  /* 0x00000002d4d47210 */ /* 0x000fe20007f1e0ff */
[----:B------:R-:W-:Y:S01]  /*1d1c0*/  IMAD R5, R4, 0xf5, RZ ;  /* 0x000000f504057824 */ /* 0x000fe200078e02ff */
[----:B0-----:R-:W-:Y:S02]  /*1d1d0*/  PRMT R92, R92, 0x7632, R92 ;  /* 0x000076325c5c7816 */ /* 0x001fe4000000005c */
[----:B------:R-:W-:-:S03]  /*1d1e0*/  LEA.HI.X.SX32 R213, R205, R3, 0x1, P0 ;  /* 0x00000003cdd57211 */ /* 0x000fc600000f0eff */
[----:B------:R-:W-:Y:S01]  /*1d1f0*/  STG.E.U16 [R198.64], R92 ;  /* 0x0000005cc6007986 */ /* 0x000fe2000c101506 */
[----:B------:R-:W-:-:S03]  /*1d200*/  IADD3 R206, P0, R206, R2, RZ ;  /* 0x00000002cece7210 */ /* 0x000fc60007f1e0ff */
[----:B------:R0:W-:Y:S01]  /*1d210*/  STG.E.U16 [R202.64], R116 ;  /* 0x00000074ca007986 */ /* 0x0001e2000c101506 */
[----:B------:R-:W-:Y:S01]  /*1d220*/  LEA.HI.X.SX32 R207, R5, R3, 0x1, P0 ;  /* 0x0000000305cf7211 */ /* 0x000fe200000f0eff */
[----:B------:R-:W-:Y:S01]  /*1d230*/  IMAD R205, R4, 0xf6, RZ ;  /* 0x000000f604cd7824 */ /* 0x000fe200078e02ff */
[----:B------:R-:W-:Y:S02]  /*1d240*/  IADD3 R210, P0, R210, R2, RZ ;  /* 0x00000002d2d27210 */ /* 0x000fe40007f1e0ff */
[----:B0-----:R-:W-:-:S05]  /*1d250*/  PRMT R116, R116, 0x7632, R116 ;  /* 0x0000763274747816 */ /* 0x001fca0000000074 */
[----:B------:R0:W-:Y:S04]  /*1d260*/  STG.E.U16 [R234.64], R116 ;  /* 0x00000074ea007986 */ /* 0x0001e8000c101506 */
[----:B------:R1:W-:Y:S01]  /*1d270*/  STG.E.U16 [R228.64], R120 ;  /* 0x00000078e4007986 */ /* 0x0003e2000c101506 */
[----:B------:R-:W-:Y:S01]  /*1d280*/  IMAD R5, R4, 0xf7, RZ ;  /* 0x000000f704057824 */ /* 0x000fe200078e02ff */
[-C--:B------:R-:W-:Y:S02]  /*1d290*/  LEA.HI.X.SX32 R211, R205, R3.reuse, 0x1, P0 ;  /* 0x00000003cdd37211 */ /* 0x080fe400000f0eff */
[----:B------:R-:W-:Y:S01]  /*1d2a0*/  IADD3 R208, P0, R208, R2, RZ ;  /* 0x00000002d0d07210 */ /* 0x000fe20007f1e0ff */
[C---:B------:R-:W-:Y:S02]  /*1d2b0*/  IMAD R198, R4.reuse, 0x1f2, RZ ;  /* 0x000001f204c67824 */ /* 0x040fe400078e02ff */
[----:B------:R-:W-:Y:S01]  /*1d2c0*/  IMAD R202, R4, 0x1f4, RZ ;  /* 0x000001f404ca7824 */ /* 0x000fe200078e02ff */
[----:B0-----:R-:W2:Y:S04]  /*1d2d0*/  LDL.LU.64 R234, [R1+0x58] ;  /* 0x0000580001ea7983 */ /* 0x001ea80000300a00 */
[----:B-1----:R-:W0:Y:S01]  /*1d2e0*/  S2R R229, SR_TID.X ;  /* 0x0000000000e57919 */ /* 0x002e220000002100 */
[----:B------:R-:W-:-:S02]  /*1d2f0*/  LEA.HI.X.SX32 R209, R5, R3, 0x1, P0 ;  /* 0x0000000305d17211 */ /* 0x000fc400000f0eff */
[-C--:B------:R-:W-:Y:S01]  /*1d300*/  IADD3 R204, P0, R204, R2.reuse, RZ ;  /* 0x00000002cccc7210 */ /* 0x080fe20007f1e0ff */
[----:B------:R-:W-:Y:S01]  /*1d310*/  IMAD R5, R4, 0xf9, RZ ;  /* 0x000000f904057824 */ /* 0x000fe200078e02ff */
[----:B------:R-:W2:Y:S02]  /*1d320*/  LDL.LU.64 R232, [R1+0x48] ;  /* 0x0000480001e87983 */ /* 0x000ea40000300a00 */
[-C--:B------:R-:W-:Y:S02]  /*1d330*/  LEA.HI.X.SX32 R205, R230, R3.reuse, 0x1, P0 ;  /* 0x00000003e6cd7211 */ /* 0x080fe400000f0eff */
[----:B------:R-:W-:Y:S01]  /*1d340*/  IADD3 R198, P0, R198, R2, RZ ;  /* 0x00000002c6c67210 */ /* 0x000fe20007f1e0ff */
[C---:B------:R-:W-:Y:S02]  /*1d350*/  IMAD R230, R4.reuse, 0xfa, RZ ;  /* 0x000000fa04e67824 */ /* 0x040fe400078e02ff */
[----:B------:R-:W-:Y:S01]  /*1d360*/  IMAD R200, R4, 0x1f6, RZ ;  /* 0x000001f604c87824 */ /* 0x000fe200078e02ff */
[----:B------:R-:W-:-:S02]  /*1d370*/  LEA.HI.X.SX32 R199, R5, R3, 0x1, P0 ;  /* 0x0000000305c77211 */ /* 0x000fc400000f0eff */
[-C--:B------:R-:W-:Y:S02]  /*1d380*/  IADD3 R202, P0, R202, R2.reuse, RZ ;  /* 0x00000002caca7210 */ /* 0x080fe40007f1e0ff */
[----:B------:R-:W-:Y:S01]  /*1d390*/  SHF.L.U32 R5, R252, 0x4, RZ ;  /* 0x00000004fc057819 */ /* 0x000fe200000006ff */
[----:B------:R-:W-:Y:S01]  /*1d3a0*/  IMAD R196, R4, 0x1f8, RZ ;  /* 0x000001f804c47824 */ /* 0x000fe200078e02ff */
[----:B------:R-:W-:Y:S02]  /*1d3b0*/  LEA.HI.X.SX32 R203, R230, R3, 0x1, P0 ;  /* 0x00000003e6cb7211 */ /* 0x000fe400000f0eff */
[----:B------:R-:W-:Y:S01]  /*1d3c0*/  LOP3.LUT R5, R5, 0x70, RZ, 0xc0, !PT ;  /* 0x0000007005057812 */ /* 0x000fe200078ec0ff */
[----:B------:R-:W2:Y:S01]  /*1d3d0*/  LDL.LU.64 R230, [R1+0x40] ;  /* 0x0000400001e67983 */ /* 0x000ea20000300a00 */
[----:B------:R-:W-:Y:S02]  /*1d3e0*/  IADD3 R200, P0, R200, R2, RZ ;  /* 0x00000002c8c87210 */ /* 0x000fe40007f1e0ff */
[----:B0-----:R-:W-:-:S02]  /*1d3f0*/  LOP3.LUT R229, R229, 0x60, RZ, 0xc0, !PT ;  /* 0x00000060e5e57812 */ /* 0x001fc400078ec0ff */
[----:B------:R-:W-:Y:S02]  /*1d400*/  LEA.HI.X.SX32 R201, R24, R3, 0x1, P0 ;  /* 0x0000000318c97211 */ /* 0x000fe400000f0eff */
[----:B------:R-:W-:Y:S01]  /*1d410*/  LEA R5, R229, R5, 0x2 ;  /* 0x00000005e5057211 */ /* 0x000fe200078e10ff */
[----:B------:R-:W-:Y:S01]  /*1d420*/  IMAD R229, R4, 0xfc, RZ ;  /* 0x000000fc04e57824 */ /* 0x000fe200078e02ff */
[----:B------:R-:W-:-:S04]  /*1d430*/  IADD3 R196, P0, R196, R2, RZ ;  /* 0x00000002c4c47210 */ /* 0x000fc80007f1e0ff */
[----:B------:R-:W-:Y:S02]  /*1d440*/  LEA.HI.X.SX32 R197, R229, R3, 0x1, P0 ;  /* 0x00000003e5c57211 */ /* 0x000fe400000f0eff */
[----:B------:R-:W2:Y:S01]  /*1d450*/  LDL.LU.64 R228, [R1+0x38] ;  /* 0x0000380001e47983 */ /* 0x000ea20000300a00 */
[C---:B------:R-:W-:Y:S02]  /*1d460*/  IMAD R192, R4.reuse, 0x1fa, RZ ;  /* 0x000001fa04c07824 */ /* 0x040fe400078e02ff */
[C---:B------:R-:W-:Y:S02]  /*1d470*/  IMAD R24, R4.reuse, 0xfd, RZ ;  /* 0x000000fd04187824 */ /* 0x040fe400078e02ff */
[----:B------:R-:W-:Y:S01]  /*1d480*/  IMAD R194, R4, 0x1fc, RZ ;  /* 0x000001fc04c27824 */ /* 0x000fe200078e02ff */
[----:B------:R-:W-:Y:S01]  /*1d490*/  IADD3 R192, P0, R192, R2, RZ ;  /* 0x00000002c0c07210 */ /* 0x000fe20007f1e0ff */
[----:B------:R-:W-:-:S03]  /*1d4a0*/  IMAD R195, R4, 0xfe, RZ ;  /* 0x000000fe04c37824 */ /* 0x000fc600078e02ff */
[-C--:B------:R-:W-:Y:S01]  /*1d4b0*/  LEA.HI.X.SX32 R193, R24, R3.reuse, 0x1, P0 ;  /* 0x0000000318c17211 */ /* 0x080fe200000f0eff */
[----:B------:R-:W-:Y:S01]  /*1d4c0*/  IMAD R24, R4, 0x1fe, RZ ;  /* 0x000001fe04187824 */ /* 0x000fe200078e02ff */
[----:B------:R-:W-:Y:S02]  /*1d4d0*/  IADD3 R194, P0, R194, R2, RZ ;  /* 0x00000002c2c27210 */ /* 0x000fe40007f1e0ff */
[----:B------:R-:W-:Y:S02]  /*1d4e0*/  LEA R4, R4, -R4, 0x8 ;  /* 0x8000000404047211 */ /* 0x000fe400078e40ff */
[----:B------:R-:W-:Y:S02]  /*1d4f0*/  LEA.HI.X.SX32 R195, R195, R3, 0x1, P0 ;  /* 0x00000003c3c37211 */ /* 0x000fe400000f0eff */
[----:B------:R-:W-:Y:S02]  /*1d500*/  IADD3 R2, P0, R24, R2, RZ ;  /* 0x0000000218027210 */ /* 0x000fe40007f1e0ff */
[----:B------:R-:W-:-:S02]  /*1d510*/  PRMT R120, R120, 0x7632, R120 ;  /* 0x0000763278787816 */ /* 0x000fc40000000078 */
[----:B------:R-:W-:Y:S02]  /*1d520*/  LEA.HI.X.SX32 R3, R4, R3, 0x1, P0 ;  /* 0x0000000304037211 */ /* 0x000fe400000f0eff */
[----:B------:R-:W-:Y:S02]  /*1d530*/  PRMT R24, R124, 0x7632, R24 ;  /* 0x000076327c187816 */ /* 0x000fe40000000018 */
[C---:B------:R-:W-:Y:S02]  /*1d540*/  LOP3.LUT P5, RZ, R0.reuse, 0x40000, RZ, 0xc0, !PT ;  /* 0x0004000000ff7812 */ /* 0x040fe400078ac0ff */
[C---:B------:R-:W-:Y:S02]  /*1d550*/  LOP3.LUT P4, RZ, R0.reuse, 0x20000, RZ, 0xc0, !PT ;  /* 0x0002000000ff7812 */ /* 0x040fe4000788c0ff */
[C---:B------:R-:W-:Y:S02]  /*1d560*/  LOP3.LUT P3, RZ, R0.reuse, 0x10000, RZ, 0xc0, !PT ;  /* 0x0001000000ff7812 */ /* 0x040fe4000786c0ff */
[----:B------:R-:W-:-:S02]  /*1d570*/  LOP3.LUT P2, RZ, R0, 0x2000, RZ, 0xc0, !PT ;  /* 0x0000200000ff7812 */ /* 0x000fc4000784c0ff */
[----:B---3--:R-:W-:Y:S02]  /*1d580*/  FSEL R4, R56, -INF , P1 ;  /* 0xff80000038047808 */ /* 0x008fe40000800000 */
[----:B------:R-:W-:Y:S02]  /*1d590*/  LOP3.LUT P1, RZ, R0, 0x4000, RZ, 0xc0, !PT ;  /* 0x0000400000ff7812 */ /* 0x000fe4000782c0ff */
[----:B------:R-:W-:Y:S01]  /*1d5a0*/  PRMT R0, R128, 0x7632, R0 ;  /* 0x0000763280007816 */ /* 0x000fe20000000000 */
[----:B----4-:R0:W-:Y:S04]  /*1d5b0*/  STG.E.U16 [R246.64], R120 ;  /* 0x00000078f6007986 */ /* 0x0101e8000c101506 */
[----:B------:R1:W-:Y:S04]  /*1d5c0*/  STG.E.U16 [R248.64], R124 ;  /* 0x0000007cf8007986 */ /* 0x0003e8000c101506 */
[----:B0-----:R-:W3:Y:S04]  /*1d5d0*/  LDL.LU.64 R246, [R1+0x5a0] ;  /* 0x0005a00001f67983 */ /* 0x001ee80000300a00 */
[----:B-1----:R-:W2:Y:S04]  /*1d5e0*/  LDL.LU.64 R248, [R1+0x598] ;  /* 0x0005980001f87983 */ /* 0x002ea80000300a00 */
[----:B------:R0:W-:Y:S02]  /*1d5f0*/  STG.E.U16 [R250.64], R24 ;  /* 0x00000018fa007986 */ /* 0x0001e4000c101506 */
[----:B0-----:R-:W-:-:S02]  /*1d600*/  PRMT R24, R25, 0x7632, R24 ;  /* 0x0000763219187816 */ /* 0x001fc40000000018 */
[----:B------:R-:W3:Y:S04]  /*1d610*/  LDL.LU.64 R250, [R1+0x590] ;  /* 0x0005900001fa7983 */ /* 0x000ee80000300a00 */
[----:B--2---:R0:W-:Y:S04]  /*1d620*/  STG.E.U16 [R238.64], R128 ;  /* 0x00000080ee007986 */ /* 0x0041e8000c101506 */
[----:B------:R1:W-:Y:S04]  /*1d630*/  STG.E.U16 [R236.64], R0 ;  /* 0x00000000ec007986 */ /* 0x0003e8000c101506 */
[----:B0-----:R-:W2:Y:S01]  /*1d640*/  LDL.LU.64 R238, [R1+0x588] ;  /* 0x0005880001ee7983 */ /* 0x001ea20000300a00 */
[----:B-1----:R-:W-:-:S03]  /*1d650*/  PRMT R0, R37, 0x7632, R0 ;  /* 0x0000763225007816 */ /* 0x002fc60000000000 */
[----:B------:R-:W2:Y:S04]  /*1d660*/  LDL.LU.64 R236, [R1+0x580] ;  /* 0x0005800001ec7983 */ /* 0x000ea80000300a00 */
[----:B------:R0:W-:Y:S04]  /*1d670*/  STG.E.U16 [R234.64], R25 ;  /* 0x00000019ea007986 */ /* 0x0001e8000c101506 */
[----:B------:R1:W-:Y:S04]  /*1d680*/  STG.E.U16 [R232.64], R24 ;  /* 0x00000018e8007986 */ /* 0x0003e8000c101506 */
[----:B0-----:R-:W2:Y:S04]  /*1d690*/  LDL.LU.64 R234, [R1+0x578] ;  /* 0x0005780001ea7983 */ /* 0x001ea80000300a00 */
[----:B-1----:R-:W2:Y:S04]  /*1d6a0*/  LDL.LU.64 R232, [R1+0x570] ;  /* 0x0005700001e87983 */ /* 0x002ea80000300a00 */
[----:B------:R0:W-:Y:S04]  /*1d6b0*/  STG.E.U16 [R230.64], R37 ;  /* 0x00000025e6007986 */ /* 0x0001e8000c101506 */
[----:B0-----:R-:W2:Y:S04]  /*1d6c0*/  LDL.LU.64 R230, [R1+0x568] ;  /* 0x0005680001e67983 */ /* 0x001ea80000300a00 */
[----:B------:R0:W-:Y:S04]  /*1d6d0*/  STG.E.U16 [R228.64], R0 ;  /* 0x00000000e4007986 */ /* 0x0001e8000c101506 */
[----:B0-----:R-:W2:Y:S01]  /*1d6e0*/  LDL.LU.64 R228, [R1+0x560] ;  /* 0x0005600001e47983 */ /* 0x001ea20000300a00 */
[----:B------:R-:W-:-:S02]  /*1d6f0*/  PRMT R0, R45, 0x7632, R0 ;  /* 0x000076322d007816 */ /* 0x000fc40000000000 */
[----:B------:R-:W-:Y:S01]  /*1d700*/  PRMT R24, R53, 0x7632, R24 ;  /* 0x0000763235187816 */ /* 0x000fe20000000018 */
[----:B------:R-:W0:Y:S01]  /*1d710*/  S2R R116, SR_TID.X ;  /* 0x0000000000747919 */ /* 0x000e220000002100 */
[----:B------:R-:W-:Y:S02]  /*1d720*/  PRMT R25, R81, 0x7632, R25 ;  /* 0x0000763251197816 */ /* 0x000fe40000000019 */
[----:B------:R-:W-:Y:S02]  /*1d730*/  PRMT R120, R73, 0x7632, R120 ;  /* 0x0000763249787816 */ /* 0x000fe40000000078 */
[----:B------:R-:W-:Y:S01]  /*1d740*/  PRMT R36, R85, 0x7632, R36 ;  /* 0x0000763255247816 */ /* 0x000fe20000000024 */
[----:B--2---:R1:W-:Y:S04]  /*1d750*/  STG.E.U16 [R228.64], R45 ;  /* 0x0000002de4007986 */ /* 0x0043e8000c101506 */
[----:B------:R2:W-:Y:S04]  /*1d760*/  STG.E.U16 [R230.64], R0 ;  /* 0x00000000e6007986 */ /* 0x0005e8000c101506 */
[----:B------:R0:W-:Y:S04]  /*1d770*/  STG.E.U16 [R232.64], R53 ;  /* 0x00000035e8007986 */ /* 0x0001e8000c101506 */
[----:B-1----:R-:W4:Y:S01]  /*1d780*/  LDL.LU.64 R228, [R1+0x558] ;  /* 0x0005580001e47983 */ /* 0x002f220000300a00 */
[----:B--2---:R-:W-:-:S03]  /*1d790*/  PRMT R0, R57, 0x7632, R0 ;  /* 0x0000763239007816 */ /* 0x004fc60000000000 */
[----:B------:R-:W2:Y:S04]  /*1d7a0*/  LDL.LU.64 R230, [R1+0x550] ;  /* 0x0005500001e67983 */ /* 0x000ea80000300a00 */
[----:B0-----:R-:W2:Y:S04]  /*1d7b0*/  LDL.LU.64 R232, [R1+0x548] ;  /* 0x0005480001e87983 */ /* 0x001ea80000300a00 */
[----:B------:R0:W-:Y:S04]  /*1d7c0*/  STG.E.U16 [R234.64], R24 ;  /* 0x00000018ea007986 */ /* 0x0001e8000c101506 */
[----:B------:R1:W-:Y:S04]  /*1d7d0*/  STG.E.U16 [R236.64], R57 ;  /* 0x00000039ec007986 */ /* 0x0003e8000c101506 */
[----:B------:R3:W-:Y:S04]  /*1d7e0*/  STG.E.U16 [R238.64], R0 ;  /* 0x00000000ee007986 */ /* 0x0007e8000c101506 */
[----:B0-----:R-:W2:Y:S04]  /*1d7f0*/  LDL.LU.64 R234, [R1+0x540] ;  /* 0x0005400001ea7983 */ /* 0x001ea80000300a00 */
[----:B-1----:R-:W2:Y:S04]  /*1d800*/  LDL.LU.64 R236, [R1+0x538] ;  /* 0x0005380001ec7983 */ /* 0x002ea80000300a00 */
[----:B---3--:R-:W2:Y:S04]  /*1d810*/  LDL.LU.64 R238, [R1+0x530] ;  /* 0x0005300001ee7983 */ /* 0x008ea80000300a00 */
[----:B------:R-:W3:Y:S04]  /*1d820*/  LDL.LU R53, [R1+0x6c] ;  /* 0x00006c0001357983 */ /* 0x000ee80000300800 */
[----:B------:R-:W4:Y:S04]  /*1d830*/  LDL.LU R45, [R1+0x68] ;  /* 0x00006800012d7983 */ /* 0x000f280000300800 */
[----:B------:R-:W4:Y:S04]  /*1d840*/  LDL.LU R37, [R1+0x64] ;  /* 0x0000640001257983 */ /* 0x000f280000300800 */
[----:B------:R-:W4:Y:S01]  /*1d850*/  LDL.LU R128, [R1+0x60] ;  /* 0x0000600001807983 */ /* 0x000f220000300800 */
[----:B------:R-:W-:-:S03]  /*1d860*/  PRMT R24, R77, 0x7632, R24 ;  /* 0x000076324d187816 */ /* 0x000fc60000000018 */
[----:B------:R-:W-:Y:S01]  /*1d870*/  STG.E.U16 [R250.64], R77 ;  /* 0x0000004dfa007986 */ /* 0x000fe2000c101506 */
[----:B------:R-:W-:-:S03]  /*1d880*/  PRMT R0, R69, 0x7632, R0 ;  /* 0x0000763245007816 */ /* 0x000fc60000000000 */
[----:B------:R0:W-:Y:S04]  /*1d890*/  STG.E.U16 [R248.64], R24 ;  /* 0x00000018f8007986 */ /* 0x0001e8000c101506 */
[----:B------:R-:W-:Y:S04]  /*1d8a0*/  STG.E.U16 [R246.64], R81 ;  /* 0x00000051f6007986 */ /* 0x000fe8000c101506 */
[----:B------:R1:W-:Y:S04]  /*1d8b0*/  STG.E.U16 [R244.64], R25 ;  /* 0x00000019f4007986 */ /* 0x0003e8000c101506 */
[----:B------:R-:W-:Y:S01]  /*1d8c0*/  STG.E.U16 [R242.64], R73 ;  /* 0x00000049f2007986 */ /* 0x000fe2000c101506 */
[----:B0-----:R-:W-:-:S03]  /*1d8d0*/  PRMT R24, R89, 0x7632, R24 ;  /* 0x0000763259187816 */ /* 0x001fc60000000018 */
[----:B------:R-:W-:Y:S04]  /*1d8e0*/  STG.E.U16 [R240.64], R120 ;  /* 0x00000078f0007986 */ /* 0x000fe8000c101506 */
[----:B------:R-:W-:Y:S01]  /*1d8f0*/  STG.E.U16 [R226.64], R85 ;  /* 0x00000055e2007986 */ /* 0x000fe2000c101506 */
[----:B-1----:R-:W-:-:S03]  /*1d900*/  PRMT R25, R93, 0x7632, R25 ;  /* 0x000076325d197816 */ /* 0x002fc60000000019 */
[----:B------:R-:W-:Y:S04]  /*1d910*/  STG.E.U16 [R224.64], R36 ;  /* 0x00000024e0007986 */ /* 0x000fe8000c101506 */
[----:B------:R-:W-:Y:S04]  /*1d920*/  STG.E.U16 [R222.64], R69 ;  /* 0x00000045de007986 */ /* 0x000fe8000c101506 */
[----:B------:R-:W-:Y:S01]  /*1d930*/  STG.E.U16 [R220.64], R0 ;  /* 0x00000000dc007986 */ /* 0x000fe2000c101506 */
[----:B------:R-:W-:-:S03]  /*1d940*/  LOP3.LUT R116, R116, 0x18, RZ, 0xc0, !PT ;  /* 0x0000001874747812 */ /* 0x000fc600078ec0ff */
[----:B------:R-:W-:Y:S04]  /*1d950*/  STG.E.U16 [R218.64], R89 ;  /* 0x00000059da007986 */ /* 0x000fe8000c101506 */
[----:B------:R0:W-:Y:S04]  /*1d960*/  STG.E.U16 [R6.64], R24 ;  /* 0x0000001806007986 */ /* 0x0001e8000c101506 */
[----:B------:R1:W-:Y:S01]  /*1d970*/  STG.E.U16 [R8.64], R93 ;  /* 0x0000005d08007986 */ /* 0x0003e2000c101506 */
[----:B------:R-:W-:-:S03]  /*1d980*/  LEA.HI R5, R116, R5, RZ, 0x1f ;  /* 0x0000000574057211 */ /* 0x000fc600078ff8ff */
[----:B------:R1:W-:Y:S01]  /*1d990*/  STG.E.U16 [R10.64], R25 ;  /* 0x000000190a007986 */ /* 0x0003e2000c101506 */
[----:B0-----:R-:W-:-:S03]  /*1d9a0*/  PRMT R7, R117, 0x7632, R7 ;  /* 0x0000763275077816 */ /* 0x001fc60000000007 */
[----:B------:R-:W-:Y:S01]  /*1d9b0*/  STG.E.U16 [R12.64], R117 ;  /* 0x000000750c007986 */ /* 0x000fe2000c101506 */
[----:B-1----:R-:W-:-:S03]  /*1d9c0*/  PRMT R9, R121, 0x7632, R9 ;  /* 0x0000763279097816 */ /* 0x002fc60000000009 */
[----:B------:R0:W-:Y:S01]  /*1d9d0*/  STG.E.U16 [R14.64], R7 ;  /* 0x000000070e007986 */ /* 0x0001e2000c101506 */
[----:B------:R-:W-:-:S03]  /*1d9e0*/  PRMT R11, R125, 0x7632, R11 ;  /* 0x000076327d0b7816 */ /* 0x000fc6000000000b */
[----:B------:R-:W4:Y:S01]  /*1d9f0*/  LDL.LU R124, [R1+0x1b4] ;  /* 0x0001b400017c7983 */ /* 0x000f220000300800 */
[----:B------:R-:W-:-:S03]  /*1da00*/  FSETP.NEU.AND P0, PT, R44, RZ, PT ;  /* 0x000000ff2c00720b */ /* 0x000fc60003f0d000 */
[----:B------:R1:W-:Y:S01]  /*1da10*/  STG.E.U16 [R16.64], R121 ;  /* 0x0000007910007986 */ /* 0x0003e2000c101506 */
[----:B0-----:R-:W-:-:S03]  /*1da20*/  PRMT R15, R129, 0x7632, R15 ;  /* 0x00007632810f7816 */ /* 0x001fc6000000000f */
[----:B------:R-:W4:Y:S04]  /*1da30*/  LDL.LU R116, [R1+0x1b0] ;  /* 0x0001b00001747983 */ /* 0x000f280000300800 */
[----:B------:R-:W-:Y:S01]  /*1da40*/  STG.E.U16 [R18.64], R9 ;  /* 0x0000000912007986 */ /* 0x000fe2000c101506 */
[----:B-1----:R-:W-:-:S03]  /*1da50*/  PRMT R17, R26, 0x7632, R17 ;  /* 0x000076321a117816 */ /* 0x002fc60000000011 */
[----:B------:R-:W4:Y:S04]  /*1da60*/  LDL.LU R56, [R1+0x1a0] ;  /* 0x0001a00001387983 */ /* 0x000f280000300800 */
[----:B------:R-:W-:Y:S04]  /*1da70*/  STG.E.U16 [R20.64], R125 ;  /* 0x0000007d14007986 */ /* 0x000fe8000c101506 */
[----:B------:R-:W4:Y:S04]  /*1da80*/  LDL.LU R44, [R1+0x190] ;  /* 0x00019000012c7983 */ /* 0x000f280000300800 */
[----:B------:R-:W-:Y:S04]  /*1da90*/  STG.E.U16 [R22.64], R11 ;  /* 0x0000000b16007986 */ /* 0x000fe8000c101506 */
[----:B------:R-:W-:Y:S04]  /*1daa0*/  STG.E.U16 [R28.64], R129 ;  /* 0x000000811c007986 */ /* 0x000fe8000c101506 */
[----:B------:R0:W-:Y:S04]  /*1dab0*/  STG.E.U16 [R30.64], R15 ;  /* 0x0000000f1e007986 */ /* 0x0001e8000c101506 */
[----:B------:R-:W-:Y:S04]  /*1dac0*/  STG.E.U16 [R32.64], R26 ;  /* 0x0000001a20007986 */ /* 0x000fe8000c101506 */
[----:B------:R1:W-:Y:S01]  /*1dad0*/  STG.E.U16 [R34.64], R17 ;  /* 0x0000001122007986 */ /* 0x0003e2000c101506 */
[----:B--2---:R-:W-:-:S02]  /*1dae0*/  FFMA R16, R233, 0.69314718246459960938, R239 ;  /* 0x3f317218e9107823 */ /* 0x004fc400000000ef */
[----:B---3--:R-:W-:Y:S02]  /*1daf0*/  FFMA R12, R237, 0.69314718246459960938, R53 ;  /* 0x3f317218ed0c7823 */ /* 0x008fe40000000035 */
[----:B------:R-:W2:Y:S01]  /*1db00*/  LDL.LU R237, [R1+0x528] ;  /* 0x0005280001ed7983 */ /* 0x000ea20000300800 */
[----:B----4-:R-:W-:-:S03]  /*1db10*/  FFMA R13, R236, 0.69314718246459960938, R45 ;  /* 0x3f317218ec0d7823 */ /* 0x010fc6000000002d */
[----:B------:R-:W3:Y:S01]  /*1db20*/  LDL.LU R236, [R1+0x524] ;  /* 0x0005240001ec7983 */ /* 0x000ee20000300800 */
[----:B------:R-:W-:-:S03]  /*1db30*/  FFMA R14, R235, 0.69314718246459960938, R37 ;  /* 0x3f317218eb0e7823 */ /* 0x000fc60000000025 */
[----:B------:R-:W3:Y:S01]  /*1db40*/  LDL.LU R235, [R1+0x520] ;  /* 0x0005200001eb7983 */ /* 0x000ee20000300800 */
[----:B0-----:R-:W-:-:S03]  /*1db50*/  FFMA R15, R234, 0.69314718246459960938, R128 ;  /* 0x3f317218ea0f7823 */ /* 0x001fc60000000080 */
[----:B------:R-:W3:Y:S01]  /*1db60*/  LDL.LU R234, [R1+0x51c] ;  /* 0x00051c0001ea7983 */ /* 0x000ee20000300800 */
[----:B-1----:R-:W-:-:S03]  /*1db70*/  FFMA R17, R228, 0.69314718246459960938, R238 ;  /* 0x3f317218e4117823 */ /* 0x002fc600000000ee */
[----:B------:R-:W3:Y:S04]  /*1db80*/  LDL.LU R233, [R1+0x518] ;  /* 0x0005180001e97983 */ /* 0x000ee80000300800 */
[----:B------:R-:W3:Y:S01]  /*1db90*/  LDL.LU R228, [R1+0x514] ;  /* 0x0005140001e47983 */ /* 0x000ee20000300800 */
[----:B------:R-:W-:Y:S02]  /*1dba0*/  PRMT R21, R38, 0x7632, R21 ;  /* 0x0000763226157816 */ /* 0x000fe40000000015 */
[----:B------:R-:W-:Y:S01]  /*1dbb0*/  PRMT R25, R46, 0x7632, R25 ;  /* 0x000076322e197816 */ /* 0x000fe20000000019 */
[----:B------:R-:W-:Y:S01]  /*1dbc0*/  STG.E.U16 [R40.64], R38 ;  /* 0x0000002628007986 */ /* 0x000fe2000c101506 */
[----:B------:R-:W-:-:S03]  /*1dbd0*/  PRMT R31, R54, 0x7632, R31 ;  /* 0x00007632361f7816 */ /* 0x000fc6000000001f */
[----:B------:R-:W-:Y:S04]  /*1dbe0*/  STG.E.U16 [R42.64], R21 ;  /* 0x000000152a007986 */ /* 0x000fe8000c101506 */
[----:B------:R-:W-:Y:S01]  /*1dbf0*/  STG.E.U16 [R48.64], R46 ;  /* 0x0000002e30007986 */ /* 0x000fe2000c101506 */
[----:B------:R-:W-:-:S03]  /*1dc00*/  PRMT R32, R78, 0x7632, R32 ;  /* 0x000076324e207816 */ /* 0x000fc60000000020 */
[----:B------:R0:W-:Y:S01]  /*1dc10*/  STG.E.U16 [R50.64], R25 ;  /* 0x0000001932007986 */ /* 0x0001e2000c101506 */
[----:B------:R-:W-:-:S03]  /*1dc20*/  PRMT R52, R82, 0x7632, R52 ;  /* 0x0000763252347816 */ /* 0x000fc60000000034 */
[----:B------:R-:W-:Y:S01]  /*1dc30*/  STG.E.U16 [R66.64], R54 ;  /* 0x0000003642007986 */ /* 0x000fe2000c101506 */
[----:B------:R-:W-:-:S03]  /*1dc40*/  PRMT R30, R74, 0x7632, R30 ;  /* 0x000076324a1e7816 */ /* 0x000fc6000000001e */
[----:B------:R-:W-:Y:S01]  /*1dc50*/  STG.E.U16 [R62.64], R31 ;  /* 0x0000001f3e007986 */ /* 0x000fe2000c101506 */
[----:B0-----:R-:W-:-:S03]  /*1dc60*/  PRMT R51, R58, 0x7632, R51 ;  /* 0x000076323a337816 */ /* 0x001fc60000000033 */
[----:B------:R-:W-:Y:S01]  /*1dc70*/  STG.E.U16 [R106.64], R58 ;  /* 0x0000003a6a007986 */ /* 0x000fe2000c101506 */
[----:B------:R-:W-:-:S03]  /*1dc80*/  PRMT R50, R86, 0x7632, R50 ;  /* 0x0000763256327816 */ /* 0x000fc60000000032 */
[----:B------:R-:W-:Y:S04]  /*1dc90*/  STG.E.U16 [R102.64], R51 ;  /* 0x0000003366007986 */ /* 0x000fe8000c101506 */
        /* <DEDUP_REMOVED lines=9> */
[----:B------:R-:W-:Y:S04]  /*1dd30*/  STG.E.U16 [R114.64], R86 ;  /* 0x0000005672007986 */ /* 0x000fe8000c101506 */
[----:B------:R-:W-:Y:S04]  /*1dd40*/  STG.E.U16 [R100.64], R50 ;  /* 0x0000003264007986 */ /* 0x000fe8000c101506 */
[----:B------:R-:W-:Y:S04]  /*1dd50*/  STG.E.U16 [R132.64], R70 ;  /* 0x0000004684007986 */ /* 0x000fe8000c101506 */
[----:B------:R-:W-:Y:S04]  /*1dd60*/  STG.E.U16 [R96.64], R48 ;  /* 0x0000003060007986 */ /* 0x000fe8000c101506 */
[----:B------:R-:W-:Y:S04]  /*1dd70*/  STG.E.U16 [R134.64], R90 ;  /* 0x0000005a86007986 */ /* 0x000fe8000c101506 */
[----:B------:R-:W-:Y:S04]  /*1dd80*/  STG.E.U16 [R136.64], R68 ;  /* 0x0000004488007986 */ /* 0x000fe8000c101506 */
[----:B------:R-:W-:Y:S04]  /*1dd90*/  STG.E.U16 [R138.64], R94 ;  /* 0x0000005e8a007986 */ /* 0x000fe8000c101506 */
[----:B------:R0:W-:Y:S02]  /*1dda0*/  STG.E.U16 [R140.64], R0 ;  /* 0x000000008c007986 */ /* 0x0001e4000c101506 */
[----:B0-----:R-:W-:-:S02]  /*1ddb0*/  FSEL R0, R232, -INF , P5 ;  /* 0xff800000e8007808 */ /* 0x001fc40002800000 */
[----:B------:R-:W4:Y:S01]  /*1ddc0*/  LDL.LU R232, [R1+0x510] ;  /* 0x0005100001e87983 */ /* 0x000f220000300800 */
[----:B--2---:R-:W-:-:S03]  /*1ddd0*/  FFMA R18, R231, 0.69314718246459960938, R237 ;  /* 0x3f317218e7127823 */ /* 0x004fc600000000ed */
[----:B------:R-:W2:Y:S01]  /*1dde0*/  LDL.LU R231, [R1+0x50c] ;  /* 0x00050c0001e77983 */ /* 0x000ea20000300800 */
[----:B---3--:R-:W-:-:S03]  /*1ddf0*/  FFMA R19, R230, 0.69314718246459960938, R236 ;  /* 0x3f317218e6137823 */ /* 0x008fc600000000ec */
[----:B------:R-:W3:Y:S01]  /*1de00*/  LDL.LU R230, [R1+0x508] ;  /* 0x0005080001e67983 */ /* 0x000ee20000300800 */
[----:B------:R-:W-:-:S03]  /*1de10*/  FFMA R20, R229, 0.69314718246459960938, R235 ;  /* 0x3f317218e5147823 */ /* 0x000fc600000000eb */
[----:B------:R-:W3:Y:S01]  /*1de20*/  LDL.LU R229, [R1+0x504] ;  /* 0x0005040001e57983 */ /* 0x000ee20000300800 */
[----:B------:R-:W-:-:S03]  /*1de30*/  FSEL R7, R228, -INF , P4 ;  /* 0xff800000e4077808 */ /* 0x000fc60002000000 */
[----:B------:R-:W3:Y:S01]  /*1de40*/  LDL.LU R228, [R1+0x500] ;  /* 0x0005000001e47983 */ /* 0x000ee20000300800 */
[----:B------:R-:W-:Y:S02]  /*1de50*/  PRMT R72, R118, 0x7632, R72 ;  /* 0x0000763276487816 */ /* 0x000fe40000000048 */
[----:B------:R-:W-:Y:S01]  /*1de60*/  PRMT R74, R122, 0x7632, R74 ;  /* 0x000076327a4a7816 */ /* 0x000fe2000000004a */
[----:B------:R-:W-:Y:S01]  /*1de70*/  STG.E.U16 [R142.64], R118 ;  /* 0x000000768e007986 */ /* 0x000fe2000c101506 */
[----:B------:R-:W-:Y:S02]  /*1de80*/  PRMT R76, R126, 0x7632, R76 ;  /* 0x000076327e4c7816 */ /* 0x000fe4000000004c */
[----:B------:R-:W-:Y:S01]  /*1de90*/  PRMT R78, R130, 0x7632, R78 ;  /* 0x00007632824e7816 */ /* 0x000fe2000000004e */
[----:B------:R-:W-:Y:S01]  /*1dea0*/  STG.E.U16 [R144.64], R72 ;  /* 0x0000004890007986 */ /* 0x000fe2000c101506 */
[----:B------:R-:W-:-:S03]  /*1deb0*/  PRMT R80, R27, 0x7632, R80 ;  /* 0x000076321b507816 */ /* 0x000fc60000000050 */
        /* <DEDUP_REMOVED lines=44> */
[----:B------:R-:W-:Y:S01]  /*1e180*/  STG.E.U16 [R208.64], R104 ;  /* 0x00000068d0007986 */ /* 0x000fe2000c101506 */
[----:B------:R-:W-:-:S03]  /*1e190*/  FSEL R9, R44, -INF , P0 ;  /* 0xff8000002c097808 */ /* 0x000fc60000000000 */
[----:B------:R-:W-:Y:S04]  /*1e1a0*/  STG.E.U16 [R204.64], R119 ;  /* 0x00000077cc007986 */ /* 0x000fe8000c101506 */
[----:B------:R-:W-:Y:S04]  /*1e1b0*/  STG.E.U16 [R198.64], R99 ;  /* 0x00000063c6007986 */ /* 0x000fe8000c101506 */
[----:B------:R-:W-:Y:S04]  /*1e1c0*/  STG.E.U16 [R202.64], R123 ;  /* 0x0000007bca007986 */ /* 0x000fe8000c101506 */
[----:B------:R-:W-:Y:S04]  /*1e1d0*/  STG.E.U16 [R200.64], R100 ;  /* 0x00000064c8007986 */ /* 0x000fe8000c101506 */
[----:B------:R-:W0:Y:S04]  /*1e1e0*/  S2R R44, SR_TID.X ;  /* 0x00000000002c7919 */ /* 0x000e280000002100 */
[----:B------:R-:W-:Y:S04]  /*1e1f0*/  STG.E.U16 [R196.64], R127 ;  /* 0x0000007fc4007986 */ /* 0x000fe8000c101506 */
[----:B------:R-:W-:Y:S04]  /*1e200*/  STG.E.U16 [R192.64], R96 ;  /* 0x00000060c0007986 */ /* 0x000fe8000c101506 */
[----:B------:R-:W-:Y:S04]  /*1e210*/  STG.E.U16 [R194.64], R131 ;  /* 0x00000083c2007986 */ /* 0x000fe8000c101506 */
[----:B------:R1:W-:Y:S01]  /*1e220*/  STG.E.U16 [R2.64], R6 ;  /* 0x0000000602007986 */ /* 0x0003e2000c101506 */
[----:B------:R-:W-:Y:S01]  /*1e230*/  FFMA R22, R0, 0.69314718246459960938, R233 ;  /* 0x3f31721800167823 */ /* 0x000fe200000000e9 */
[----:B------:R-:W-:Y:S01]  /*1e240*/  FSEL R0, R56, -INF , P1 ;  /* 0xff80000038007808 */ /* 0x000fe20000800000 */
[----:B------:R-:W-:-:S02]  /*1e250*/  FFMA R21, R4, 0.69314718246459960938, R234 ;  /* 0x3f31721804157823 */ /* 0x000fc400000000ea */
[----:B----4-:R-:W-:Y:S01]  /*1e260*/  FFMA R23, R7, 0.69314718246459960938, R232 ;  /* 0x3f31721807177823 */ /* 0x010fe200000000e8 */
[----:B0-----:R-:W-:Y:S01]  /*1e270*/  LOP3.LUT R56, R44, 0x1c, RZ, 0xc0, !PT ;  /* 0x0000001c2c387812 */ /* 0x001fe200078ec0ff */
[----:B------:R-:W-:Y:S01]  /*1e280*/  BAR.SYNC.DEFER_BLOCKING 0x0 ;  /* 0x0000000000007b1d */ /* 0x000fe20000010000 */
[----:B-1----:R-:W-:Y:S02]  /*1e290*/  FSEL R2, R124, -INF , P3 ;  /* 0xff8000007c027808 */ /* 0x002fe40001800000 */
[----:B------:R-:W-:-:S03]  /*1e2a0*/  FSEL R3, R116, -INF , P2 ;  /* 0xff80000074037808 */ /* 0x000fc60001000000 */
[----:B------:R-:W-:Y:S04]  /*1e2b0*/  STS.128 [R56.X4], R12 ;  /* 0x0000000c38007388 */ /* 0x000fe80000004c00 */
[----:B------:R-:W-:Y:S04]  /*1e2c0*/  STS.128 [R56.X4+0x80], R16 ;  /* 0x0000801038007388 */ /* 0x000fe80000004c00 */
[----:B------:R-:W-:Y:S04]  /*1e2d0*/  STS.128 [R56.X4+0x100], R20 ;  /* 0x0001001438007388 */ /* 0x000fe80000004c00 */
[----:B------:R-:W0:Y:S01]  /*1e2e0*/  S2R R44, SR_CTAID.X ;  /* 0x00000000002c7919 */ /* 0x000e220000002500 */
[----:B--2---:R-:W-:-:S02]  /*1e2f0*/  FFMA R24, R2, 0.69314718246459960938, R231 ;  /* 0x3f31721802187823 */ /* 0x004fc400000000e7 */
[----:B---3--:R-:W-:Y:S02]  /*1e300*/  FFMA R25, R3, 0.69314718246459960938, R230 ;  /* 0x3f31721803197823 */ /* 0x008fe400000000e6 */
[----:B------:R-:W-:Y:S02]  /*1e310*/  FFMA R26, R0, 0.69314718246459960938, R229 ;  /* 0x3f317218001a7823 */ /* 0x000fe400000000e5 */
[----:B------:R-:W-:-:S05]  /*1e320*/  FFMA R27, R9, 0.69314718246459960938, R228 ;  /* 0x3f317218091b7823 */ /* 0x000fca00000000e4 */
[----:B------:R1:W-:Y:S04]  /*1e330*/  STS.128 [R56.X4+0x180], R24 ;  /* 0x0001801838007388 */ /* 0x0003e80000004c00 */
[----:B------:R-:W-:Y:S06]  /*1e340*/  BAR.SYNC.DEFER_BLOCKING 0x0 ;  /* 0x0000000000007b1d */ /* 0x000fec0000010000 */
[----:B-1----:R-:W1:Y:S04]  /*1e350*/  S2R R56, SR_CTAID.Y ;  /* 0x0000000000387919 */ /* 0x002e680000002600 */
[----:B------:R-:W2:Y:S01]  /*1e360*/  LDS R5, [R5] ;  /* 0x0000000005057984 */ /* 0x000ea20000000800 */
[----:B0-----:R-:W-:-:S04]  /*1e370*/  SHF.L.U32 R44, R44, 0x7, RZ ;  /* 0x000000072c2c7819 */ /* 0x001fc800000006ff */
[----:B------:R-:W-:Y:S01]  /*1e380*/  LOP3.LUT R44, R44, 0x7f, R252, 0xf8, !PT ;  /* 0x0000007f2c2c7812 */ /* 0x000fe200078ef8fc */
[----:B-1----:R-:W-:-:S03]  /*1e390*/  IMAD R0, R56, c[0x0][0x1cc], RZ ;  /* 0x0000730038007a24 */ /* 0x002fc600078e02ff */
[C---:B------:R-:W-:Y:S01]  /*1e3a0*/  SHF.L.U32 R3, R44.reuse, 0x2, RZ ;  /* 0x000000022c037819 */ /* 0x040fe200000006ff */
[----:B------:R-:W-:Y:S01]  /*1e3b0*/  IMAD.HI R7, R44, 0x4, RZ ;  /* 0x000000042c077827 */ /* 0x000fe200078e02ff */
[----:B------:R-:W-:-:S03]  /*1e3c0*/  SHF.L.U32 R2, R0, 0x2, RZ ;  /* 0x0000000200027819 */ /* 0x000fc600000006ff */
[----:B------:R-:W-:Y:S01]  /*1e3d0*/  IMAD.HI R0, R0, 0x4, RZ ;  /* 0x0000000400007827 */ /* 0x000fe200078e02ff */
[----:B------:R-:W-:-:S04]  /*1e3e0*/  IADD3 R2, P0, P1, R3, c[0x0][0x180], R2 ;  /* 0x0000600003027a10 */ /* 0x000fc8000791e002 */
[----:B------:R-:W-:-:S05]  /*1e3f0*/  IADD3.X R3, R7, c[0x0][0x184], R0, P0, P1 ;  /* 0x0000610007037a10 */ /* 0x000fca00007e2400 */
[----:B--2---:R-:W-:Y:S01]  /*1e400*/  STG.E [R2.64], R5 ;  /* 0x0000000502007986 */ /* 0x004fe2000c101906 */
[----:B------:R-:W-:Y:S05]  /*1e410*/  EXIT ;  /* 0x000000000000794d */ /* 0x000fea0003800000 */
.L_x_2:
[----:B------:R-:W-:-:S00]  /*1e420*/  BRA `(.L_x_2) ;  /* 0xfffffff000007947 */ /* 0x000fc0000383ffff */
[----:B------:R-:W-:-:S00]  /*1e430*/  NOP ;  /* 0x0000000000007918 */ /* 0x000fc00000000000 */
        /* <DEDUP_REMOVED lines=12> */
.L_x_3:


//--------------------- .nv.global.init           --------------------------
	.section	.nv.global.init,"aw",@progbits
.nv.global.init:
	.type		_$_str,@object
	.size		_$_str,(.L_0 - _$_str)
_$_str:
        /*0000*/ 	.byte	0x5f, 0x5f, 0x43, 0x55, 0x44, 0x41, 0x5f, 0x46, 0x54, 0x5a, 0x00
.L_0:


//--------------------- .nv.shared.attn_fwd       --------------------------
	.section	.nv.shared.attn_fwd,"aw",@nobits
	.sectionflags	@""
	.align	16
